def matmul_kernel(
    a_ptr,
    b_ptr,
    c_ptr,
    M,
    N,
    K,
    stride_am,
    stride_ak,
    stride_bk,
    stride_bn,
    stride_cm,
    stride_cn,
    BLOCK_M: tl.constexpr,
    BLOCK_N: tl.constexpr,
    BLOCK_K: tl.constexpr,
    GROUP_M: tl.constexpr,
):
    pid = tl.program_id(axis=0)
    num_pid_m = tl.cdiv(M, BLOCK_M)
    num_pid_n = tl.cdiv(N, BLOCK_N)
    num_pid_in_group = GROUP_M * num_pid_n
    group_id = pid // num_pid_in_group
    first_pid_m = group_id * GROUP_M
    group_size_m = min(num_pid_m - first_pid_m, GROUP_M)
    pid_m = first_pid_m + ((pid % num_pid_in_group) % group_size_m)
    pid_n = (pid % num_pid_in_group) // group_size_m

    offs_am = (pid_m * BLOCK_M + tl.arange(0, BLOCK_M)) % M
    offs_bn = (pid_n * BLOCK_N + tl.arange(0, BLOCK_N)) % N
    offs_k = tl.arange(0, BLOCK_K)
    a_ptrs = a_ptr + offs_am[:, None] * stride_am + offs_k[None, :] * stride_ak
    b_ptrs = b_ptr + offs_k[:, None] * stride_bk + offs_bn[None, :] * stride_bn

    acc = tl.zeros((BLOCK_M, BLOCK_N), dtype=tl.float32)
    for kk in range(0, tl.cdiv(K, BLOCK_K)):
        a = tl.load(a_ptrs, mask=offs_k[None, :] < K - kk * BLOCK_K, other=0.0)
        b = tl.load(b_ptrs, mask=offs_k[:, None] < K - kk * BLOCK_K, other=0.0)
        acc = tl.dot(a, b, acc)
        a_ptrs += BLOCK_K * stride_ak
        b_ptrs += BLOCK_K * stride_bk

    c = acc.to(c_ptr.dtype.element_ty)
    offs_cm = pid_m * BLOCK_M + tl.arange(0, BLOCK_M)
    offs_cn = pid_n * BLOCK_N + tl.arange(0, BLOCK_N)
    c_ptrs = c_ptr + offs_cm[:, None] * stride_cm + offs_cn[None, :] * stride_cn
    mask = (offs_cm[:, None] < M) & (offs_cn[None, :] < N)
    tl.store(c_ptrs, c, mask=mask)

# config = {"BLOCK_K": 256, "BLOCK_M": 32, "BLOCK_N": 512, "GROUP_M": 8, "arch": "sm_90", "dtype": "fp16", "num_ctas": 1, "num_stages": 3, "num_warps": 4}
# arch = sm_90


// ===== COMPILED SASS (sm_90a) =====

	.target	sm_90a

	.elftype	@"ET_EXEC"


//--------------------- .note.nv.tkinfo           --------------------------
	.section	.note.nv.tkinfo,"",@"SHT_NOTE"
	.sectionflags	@"SHF_NOTE_NV_TKINFO"
	.tkinfo
        /*0018*/ 	.word	0x00000002
        /*0030*/ 	.string	""
        /*0030*/ 	.string	"ptxas"
        /*0030*/ 	.string	"Cuda compilation tools, release 13.0, V13.0.88"
        /*0030*/ 	.string	"Build cuda_13.0.r13.0/compiler.36424714_0"
        /*0030*/ 	.string	"-v  -suppress-debug-info  -lineinfo  -arch sm_90a "



//--------------------- .note.nv.cuinfo           --------------------------
	.section	.note.nv.cuinfo,"",@"SHT_NOTE"
	.sectionflags	@"SHF_NOTE_NV_CUINFO"
        /*0018*/ 	.short	0x0002
        /*001a*/ 	.short	0x005a
        /*001c*/ 	.short	0x0082
	.zero		2


//--------------------- .nv.info                  --------------------------
	.section	.nv.info,"",@"SHT_CUDA_INFO"
	.align	4


	//----- nvinfo : EIATTR_REGCOUNT
	.align		4
        /*0000*/ 	.byte	0x04, 0x2f
        /*0002*/ 	.short	(.L_1 - .L_0)
	.align		4
.L_0:
        /*0004*/ 	.word	index@(matmul_kernel)
        /*0008*/ 	.word	0x00000020


	//----- nvinfo : EIATTR_FRAME_SIZE
	.align		4
.L_1:
        /*000c*/ 	.byte	0x04, 0x11
        /*000e*/ 	.short	(.L_3 - .L_2)
	.align		4
.L_2:
        /*0010*/ 	.word	index@(matmul_kernel)
        /*0014*/ 	.word	0x00005e60


	//----- nvinfo : EIATTR_MIN_STACK_SIZE
	.align		4
.L_3:
        /*0018*/ 	.byte	0x04, 0x12
        /*001a*/ 	.short	(.L_5 - .L_4)
	.align		4
.L_4:
        /*001c*/ 	.word	index@(matmul_kernel)
        /*0020*/ 	.word	0x00005e60
.L_5:


//--------------------- .nv.compat                --------------------------
	.section	.nv.compat,"",@"SHT_CUDA_COMPAT_INFO"
	.align	4
        /*0000*/ 	.byte	0x02, 0x09, 0x01, 0x00, 0x02, 0x02, 0x01, 0x00, 0x02, 0x05, 0x05, 0x00, 0x03, 0x07, 0x01, 0x01
        /*0010*/ 	.byte	0x02, 0x03, 0x00, 0x00, 0x02, 0x06, 0x01, 0x00, 0x04, 0x0b, 0x08, 0x00, 0x00, 0x00, 0x00, 0x00
        /*0020*/ 	.byte	0x00, 0x00, 0x00, 0x00


//--------------------- .nv.info.matmul_kernel    --------------------------
	.section	.nv.info.matmul_kernel,"",@"SHT_CUDA_INFO"
	.sectionflags	@""
	.align	4


	//----- nvinfo : EIATTR_CUDA_API_VERSION
	.align		4
        /*0000*/ 	.byte	0x04, 0x37
        /*0002*/ 	.short	(.L_7 - .L_6)
.L_6:
        /*0004*/ 	.word	0x00000082


	//----- nvinfo : EIATTR_KPARAM_INFO
	.align		4
.L_7:
        /*0008*/ 	.byte	0x04, 0x17
        /*000a*/ 	.short	(.L_9 - .L_8)
.L_8:
        /*000c*/ 	.word	0x00000000
        /*0010*/ 	.short	0x000d
        /*0012*/ 	.short	0x0048
        /*0014*/ 	.byte	0x00, 0xf4, 0x21, 0x00


	//----- nvinfo : EIATTR_KPARAM_INFO
	.align		4
.L_9:
        /*0018*/ 	.byte	0x04, 0x17
        /*001a*/ 	.short	(.L_11 - .L_10)
.L_10:
        /*001c*/ 	.word	0x00000000
        /*0020*/ 	.short	0x000c
        /*0022*/ 	.short	0x0040
        /*0024*/ 	.byte	0x00, 0xf4, 0x21, 0x00


	//----- nvinfo : EIATTR_KPARAM_INFO
	.align		4
.L_11:
        /*0028*/ 	.byte	0x04, 0x17
        /*002a*/ 	.short	(.L_13 - .L_12)
.L_12:
        /*002c*/ 	.word	0x00000000
        /*0030*/ 	.short	0x000b
        /*0032*/ 	.short	0x0038
        /*0034*/ 	.byte	0x00, 0xf0, 0x11, 0x00


	//----- nvinfo : EIATTR_KPARAM_INFO
	.align		4
.L_13:
        /*0038*/ 	.byte	0x04, 0x17
        /*003a*/ 	.short	(.L_15 - .L_14)
.L_14:
        /*003c*/ 	.word	0x00000000
        /*0040*/ 	.short	0x000a
        /*0042*/ 	.short	0x0034
        /*0044*/ 	.byte	0x00, 0xf0, 0x11, 0x00


	//----- nvinfo : EIATTR_KPARAM_INFO
	.align		4
.L_15:
        /*0048*/ 	.byte	0x04, 0x17
        /*004a*/ 	.short	(.L_17 - .L_16)
.L_16:
        /*004c*/ 	.word	0x00000000
        /*0050*/ 	.short	0x0009
        /*0052*/ 	.short	0x0030
        /*0054*/ 	.byte	0x00, 0xf0, 0x11, 0x00


	//----- nvinfo : EIATTR_KPARAM_INFO
	.align		4
.L_17:
        /*0058*/ 	.byte	0x04, 0x17
        /*005a*/ 	.short	(.L_19 - .L_18)
.L_18:
        /*005c*/ 	.word	0x00000000
        /*0060*/ 	.short	0x0008
        /*0062*/ 	.short	0x002c
        /*0064*/ 	.byte	0x00, 0xf0, 0x11, 0x00


	//----- nvinfo : EIATTR_KPARAM_INFO
	.align		4
.L_19:
        /*0068*/ 	.byte	0x04, 0x17
        /*006a*/ 	.short	(.L_21 - .L_20)
.L_20:
        /*006c*/ 	.word	0x00000000
        /*0070*/ 	.short	0x0007
        /*0072*/ 	.short	0x0028
        /*0074*/ 	.byte	0x00, 0xf0, 0x11, 0x00


	//----- nvinfo : EIATTR_KPARAM_INFO
	.align		4
.L_21:
        /*0078*/ 	.byte	0x04, 0x17
        /*007a*/ 	.short	(.L_23 - .L_22)
.L_22:
        /*007c*/ 	.word	0x00000000
        /*0080*/ 	.short	0x0006
        /*0082*/ 	.short	0x0024
        /*0084*/ 	.byte	0x00, 0xf0, 0x11, 0x00


	//----- nvinfo : EIATTR_KPARAM_INFO
	.align		4
.L_23:
        /*0088*/ 	.byte	0x04, 0x17
        /*008a*/ 	.short	(.L_25 - .L_24)
.L_24:
        /*008c*/ 	.word	0x00000000
        /*0090*/ 	.short	0x0005
        /*0092*/ 	.short	0x0020
        /*0094*/ 	.byte	0x00, 0xf0, 0x11, 0x00


	//----- nvinfo : EIATTR_KPARAM_INFO
	.align		4
.L_25:
        /*0098*/ 	.byte	0x04, 0x17
        /*009a*/ 	.short	(.L_27 - .L_26)
.L_26:
        /*009c*/ 	.word	0x00000000
        /*00a0*/ 	.short	0x0004
        /*00a2*/ 	.short	0x001c
        /*00a4*/ 	.byte	0x00, 0xf0, 0x11, 0x00


	//----- nvinfo : EIATTR_KPARAM_INFO
	.align		4
.L_27:
        /*00a8*/ 	.byte	0x04, 0x17
        /*00aa*/ 	.short	(.L_29 - .L_28)
.L_28:
        /*00ac*/ 	.word	0x00000000
        /*00b0*/ 	.short	0x0003
        /*00b2*/ 	.short	0x0018
        /*00b4*/ 	.byte	0x00, 0xf0, 0x11, 0x00


	//----- nvinfo : EIATTR_KPARAM_INFO
	.align		4
.L_29:
        /*00b8*/ 	.byte	0x04, 0x17
        /*00ba*/ 	.short	(.L_31 - .L_30)
.L_30:
        /*00bc*/ 	.word	0x00000000
        /*00c0*/ 	.short	0x0002
        /*00c2*/ 	.short	0x0010
        /*00c4*/ 	.byte	0x00, 0xf4, 0x21, 0x00


	//----- nvinfo : EIATTR_KPARAM_INFO
	.align		4
.L_31:
        /*00c8*/ 	.byte	0x04, 0x17
        /*00ca*/ 	.short	(.L_33 - .L_32)
.L_32:
        /*00cc*/ 	.word	0x00000000
        /*00d0*/ 	.short	0x0001
        /*00d2*/ 	.short	0x0008
        /*00d4*/ 	.byte	0x00, 0xf4, 0x21, 0x00


	//----- nvinfo : EIATTR_KPARAM_INFO
	.align		4
.L_33:
        /*00d8*/ 	.byte	0x04, 0x17
        /*00da*/ 	.short	(.L_35 - .L_34)
.L_34:
        /*00dc*/ 	.word	0x00000000
        /*00e0*/ 	.short	0x0000
        /*00e2*/ 	.short	0x0000
        /*00e4*/ 	.byte	0x00, 0xf4, 0x21, 0x00


	//----- nvinfo : EIATTR_SPARSE_MMA_MASK
	.align		4
.L_35:
        /*00e8*/ 	.byte	0x03, 0x50
        /*00ea*/ 	.short	0x0000


	//----- nvinfo : EIATTR_MAXREG_COUNT
	.align		4
        /*00ec*/ 	.byte	0x03, 0x1b
        /*00ee*/ 	.short	0x00ff


	//----- nvinfo : EIATTR_NUM_BARRIERS
	.align		4
        /*00f0*/ 	.byte	0x02, 0x4c
        /*00f2*/ 	.byte	0x01
	.zero		1


	//----- nvinfo : EIATTR_ANNOTATIONS
	.align		4
        /*00f4*/ 	.byte	0x04, 0x55
        /*00f6*/ 	.short	(.L_37 - .L_36)


	//   ....[0]....
.L_36:
        /*00f8*/ 	.word	0x00000001
        /*00fc*/ 	.byte	0x60, 0x05, 0x00, 0x00, 0x01, 0x00, 0x00, 0x00, 0x90, 0x05, 0x00, 0x00, 0x01, 0x00, 0x00, 0x00
        /* <DEDUP_REMOVED lines=3131> */
        /*c4bc*/ 	.byte	0xb0, 0xff, 0x03, 0x00


	//----- nvinfo : EIATTR_MERCURY_ISA_VERSION
	.align		4
.L_37:
        /*c4c0*/ 	.byte	0x03, 0x5f
        /*c4c2*/ 	.short	0x0101


	//----- nvinfo : EIATTR_EXIT_INSTR_OFFSETS
	.align		4
        /*c4c4*/ 	.byte	0x04, 0x1c
        /*c4c6*/ 	.short	(.L_39 - .L_38)


	//   ....[0]....
.L_38:
        /*c4c8*/ 	.word	0x000aa9e0


	//   ....[1]....
        /*c4cc*/ 	.word	0x000aaa10


	//----- nvinfo : EIATTR_REQNTID
	.align		4
.L_39:
        /*c4d0*/ 	.byte	0x04, 0x10
        /*c4d2*/ 	.short	(.L_41 - .L_40)
.L_40:
        /*c4d4*/ 	.word	0x00000080
        /*c4d8*/ 	.word	0x00000001
        /*c4dc*/ 	.word	0x00000001


	//----- nvinfo : EIATTR_CBANK_PARAM_SIZE
	.align		4
.L_41:
        /*c4e0*/ 	.byte	0x03, 0x19
        /*c4e2*/ 	.short	0x0050


	//----- nvinfo : EIATTR_PARAM_CBANK
	.align		4
        /*c4e4*/ 	.byte	0x04, 0x0a
        /*c4e6*/ 	.short	(.L_43 - .L_42)
	.align		4
.L_42:
        /*c4e8*/ 	.word	index@(.nv.constant0.matmul_kernel)
        /*c4ec*/ 	.short	0x0210
        /*c4ee*/ 	.short	0x0050


	//----- nvinfo : EIATTR_SW_WAR
	.align		4
.L_43:
        /*c4f0*/ 	.byte	0x04, 0x36
        /*c4f2*/ 	.short	(.L_45 - .L_44)
.L_44:
        /*c4f4*/ 	.word	0x00000008
.L_45:


//--------------------- .nv.callgraph             --------------------------
	.section	.nv.callgraph,"",@"SHT_CUDA_CALLGRAPH"
	.align	4
	.sectionentsize	8
	.align		4
        /*0000*/ 	.word	0x00000000
	.align		4
        /*0004*/ 	.word	0xffffffff
	.align		4
        /*0008*/ 	.word	0x00000000
	.align		4
        /*000c*/ 	.word	0xfffffffe
	.align		4
        /*0010*/ 	.word	0x00000000
	.align		4
        /*0014*/ 	.word	0xfffffffd
	.align		4
        /*0018*/ 	.word	0x00000000
	.align		4
        /*001c*/ 	.word	0xfffffffc


//--------------------- .text.matmul_kernel       --------------------------
	.section	.text.matmul_kernel,"ax",@progbits
	.align	128
        .global         matmul_kernel
        .type           matmul_kernel,@function
        .size           matmul_kernel,(.L_x_4 - matmul_kernel)
        .other          matmul_kernel,@"STO_CUDA_ENTRY STV_DEFAULT"
matmul_kernel:
.text.matmul_kernel:
[----:B------:R-:W0:Y:S08]  /*0000*/  LDC R1, c[0x0][0x28] ;  /* 0x00000a00ff017b82 */ /* 0x000e300000000800 */
[----:B------:R-:W1:Y:S01]  /*0010*/  LDC.64 R6, c[0x0][0x228] ;  /* 0x00008a00ff067b82 */ /* 0x000e620000000a00 */
[----:B------:R-:W2:Y:S01]  /*0020*/  S2R R14, SR_TID.X ;  /* 0x00000000000e7919 */ /* 0x000ea20000002100 */
[----:B0-----:R-:W-:Y:S01]  /*0030*/  VIADD R1, R1, 0xffffa1a0 ;  /* 0xffffa1a001017836 */ /* 0x001fe20000000000 */
[----:B------:R-:W-:Y:S01]  /*0040*/  UMOV UR4, 0x400 ;  /* 0x0000040000047882 */ /* 0x000fe20000000000 */
[----:B------:R-:W-:-:S04]  /*0050*/  ULDC.64 UR8, c[0x0][0x208] ;  /* 0x0000820000087ab9 */ /* 0x000fc80000000a00 */
[----:B------:R-:W0:Y:S01]  /*0060*/  S2UR UR5, SR_CgaCtaId ;  /* 0x00000000000579c3 */ /* 0x000e220000008800 */
[----:B-1----:R-:W-:-:S05]  /*0070*/  VIADD R0, R7, 0x1ff ;  /* 0x000001ff07007836 */ /* 0x002fca0000000000 */
[----:B------:R-:W-:Y:S01]  /*0080*/  SHF.R.S32.HI R3, RZ, 0x1f, R0 ;  /* 0x0000001fff037819 */ /* 0x000fe20000011400 */
[----:B0-----:R-:W-:-:S03]  /*0090*/  ULEA UR5, UR5, UR4, 0x18 ;  /* 0x0000000405057291 */ /* 0x001fc6000f8ec03f */
[----:B------:R-:W-:-:S04]  /*00a0*/  LEA.HI R3, R3, R0, RZ, 0x9 ;  /* 0x0000000003037211 */ /* 0x000fc800078f48ff */
[----:B------:R-:W-:Y:S02]  /*00b0*/  SHF.R.S32.HI R0, RZ, 0x9, R3 ;  /* 0x00000009ff007819 */ /* 0x000fe40000011403 */
[----:B------:R-:W0:Y:S03]  /*00c0*/  S2R R3, SR_CTAID.X ;  /* 0x0000000000037919 */ /* 0x000e260000002500 */
[----:B------:R-:W-:-:S05]  /*00d0*/  IMAD.SHL.U32 R0, R0, 0x8, RZ ;  /* 0x0000000800007824 */ /* 0x000fca00078e00ff */
[-C--:B------:R-:W-:Y:S02]  /*00e0*/  IABS R9, R0.reuse ;  /* 0x0000000000097213 */ /* 0x080fe40000000000 */
[----:B------:R-:W-:Y:S02]  /*00f0*/  IABS R12, R0 ;  /* 0x00000000000c7213 */ /* 0x000fe40000000000 */
[----:B------:R-:W1:Y:S08]  /*0100*/  I2F.RP R2, R9 ;  /* 0x0000000900027306 */ /* 0x000e700000209400 */
[----:B-1----:R-:W1:Y:S01]  /*0110*/  MUFU.RCP R2, R2 ;  /* 0x0000000200027308 */ /* 0x002e620000001000 */
[----:B0-----:R-:W-:Y:S01]  /*0120*/  IABS R10, R3 ;  /* 0x00000003000a7213 */ /* 0x001fe20000000000 */
[----:B-1----:R-:W-:-:S02]  /*0130*/  VIADD R4, R2, 0xffffffe ;  /* 0x0ffffffe02047836 */ /* 0x002fc40000000000 */
[----:B------:R-:W-:-:S04]  /*0140*/  IMAD.MOV R2, RZ, RZ, -R12 ;  /* 0x000000ffff027224 */ /* 0x000fc800078e0a0c */
[----:B------:R0:W1:Y:S02]  /*0150*/  F2I.FTZ.U32.TRUNC.NTZ R5, R4 ;  /* 0x0000000400057305 */ /* 0x000064000021f000 */
[----:B0-----:R-:W-:Y:S02]  /*0160*/  IMAD.MOV.U32 R4, RZ, RZ, RZ ;  /* 0x000000ffff047224 */ /* 0x001fe400078e00ff */
[----:B-1----:R-:W-:-:S04]  /*0170*/  IMAD.MOV R8, RZ, RZ, -R5 ;  /* 0x000000ffff087224 */ /* 0x002fc800078e0a05 */
[----:B------:R-:W-:Y:S02]  /*0180*/  IMAD R11, R8, R9, RZ ;  /* 0x00000009080b7224 */ /* 0x000fe400078e02ff */
[----:B------:R-:W-:Y:S02]  /*0190*/  IMAD.MOV.U32 R8, RZ, RZ, R10 ;  /* 0x000000ffff087224 */ /* 0x000fe400078e000a */
[----:B------:R-:W-:-:S06]  /*01a0*/  IMAD.HI.U32 R5, R5, R11, R4 ;  /* 0x0000000b05057227 */ /* 0x000fcc00078e0004 */
[----:B------:R-:W-:-:S04]  /*01b0*/  IMAD.HI.U32 R5, R5, R8, RZ ;  /* 0x0000000805057227 */ /* 0x000fc800078e00ff */
[----:B------:R-:W-:-:S05]  /*01c0*/  IMAD R2, R5, R2, R8 ;  /* 0x0000000205027224 */ /* 0x000fca00078e0208 */
[----:B------:R-:W-:-:S13]  /*01d0*/  ISETP.GT.U32.AND P1, PT, R9, R2, PT ;  /* 0x000000020900720c */ /* 0x000fda0003f24070 */
[----:B------:R-:W-:Y:S02]  /*01e0*/  @!P1 IMAD.IADD R2, R2, 0x1, -R9 ;  /* 0x0000000102029824 */ /* 0x000fe400078e0a09 */
[----:B------:R-:W-:Y:S01]  /*01f0*/  @!P1 VIADD R5, R5, 0x1 ;  /* 0x0000000105059836 */ /* 0x000fe20000000000 */
[----:B------:R-:W-:Y:S02]  /*0200*/  ISETP.NE.AND P1, PT, R0, RZ, PT ;  /* 0x000000ff0000720c */ /* 0x000fe40003f25270 */
[----:B------:R-:W-:Y:S02]  /*0210*/  ISETP.GE.U32.AND P0, PT, R2, R9, PT ;  /* 0x000000090200720c */ /* 0x000fe40003f06070 */
[----:B------:R-:W-:-:S04]  /*0220*/  LOP3.LUT R2, R3, R0, RZ, 0x3c, !PT ;  /* 0x0000000003027212 */ /* 0x000fc800078e3cff */
[----:B------:R-:W-:Y:S01]  /*0230*/  ISETP.GE.AND P2, PT, R2, RZ, PT ;  /* 0x000000ff0200720c */ /* 0x000fe20003f46270 */
[----:B------:R-:W-:-:S06]  /*0240*/  VIADD R2, R6, 0x1f ;  /* 0x0000001f06027836 */ /* 0x000fcc0000000000 */
[----:B------:R-:W-:-:S04]  /*0250*/  @P0 VIADD R5, R5, 0x1 ;  /* 0x0000000105050836 */ /* 0x000fc80000000000 */
[----:B------:R-:W-:Y:S01]  /*0260*/  IMAD.MOV.U32 R8, RZ, RZ, R5 ;  /* 0x000000ffff087224 */ /* 0x000fe200078e0005 */
[----:B------:R-:W-:-:S03]  /*0270*/  SHF.R.S32.HI R5, RZ, 0x1f, R2 ;  /* 0x0000001fff057819 */ /* 0x000fc60000011402 */
[----:B------:R-:W-:Y:S01]  /*0280*/  @!P2 IMAD.MOV R8, RZ, RZ, -R8 ;  /* 0x000000ffff08a224 */ /* 0x000fe200078e0a08 */
[----:B------:R-:W-:Y:S02]  /*0290*/  @!P1 LOP3.LUT R8, RZ, R0, RZ, 0x33, !PT ;  /* 0x00000000ff089212 */ /* 0x000fe400078e33ff */
[----:B------:R-:W-:-:S03]  /*02a0*/  LEA.HI R5, R5, R2, RZ, 0x5 ;  /* 0x0000000205057211 */ /* 0x000fc600078f28ff */
[----:B------:R-:W-:Y:S02]  /*02b0*/  IMAD.SHL.U32 R4, R8, 0x8, RZ ;  /* 0x0000000808047824 */ /* 0x000fe400078e00ff */
[----:B------:R-:W-:-:S03]  /*02c0*/  IMAD.MOV R8, RZ, RZ, -R8 ;  /* 0x000000ffff087224 */ /* 0x000fc600078e0a08 */
[----:B------:R-:W-:Y:S01]  /*02d0*/  LEA.HI.SX32 R5, R5, -R4, 0x1b ;  /* 0x8000000405057211 */ /* 0x000fe200078fdaff */
[----:B------:R-:W-:Y:S02]  /*02e0*/  IMAD R10, R0, R8, R3 ;  /* 0x00000008000a7224 */ /* 0x000fe400078e0203 */
[----:B------:R-:W-:Y:S01]  /*02f0*/  IMAD.MOV.U32 R8, RZ, RZ, RZ ;  /* 0x000000ffff087224 */ /* 0x000fe200078e00ff */
[----:B------:R-:W-:Y:S02]  /*0300*/  VIMNMX R5, R5, 0x8, PT ;  /* 0x0000000805057848 */ /* 0x000fe40003fe0100 */
[----:B------:R-:W-:Y:S02]  /*0310*/  IABS R13, R10 ;  /* 0x0000000a000d7213 */ /* 0x000fe40000000000 */
[----:B------:R-:W-:-:S04]  /*0320*/  IABS R11, R5 ;  /* 0x00000005000b7213 */ /* 0x000fc80000000000 */
[----:B------:R-:W0:Y:S08]  /*0330*/  I2F.RP R2, R11 ;  /* 0x0000000b00027306 */ /* 0x000e300000209400 */
[----:B0-----:R-:W0:Y:S02]  /*0340*/  MUFU.RCP R2, R2 ;  /* 0x0000000200027308 */ /* 0x001e240000001000 */
[----:B0-----:R-:W-:-:S06]  /*0350*/  VIADD R9, R2, 0xffffffe ;  /* 0x0ffffffe02097836 */ /* 0x001fcc0000000000 */
[----:B------:R-:W0:Y:S02]  /*0360*/  F2I.FTZ.U32.TRUNC.NTZ R9, R9 ;  /* 0x0000000900097305 */ /* 0x000e24000021f000 */
[----:B0-----:R-:W-:-:S04]  /*0370*/  IMAD.MOV R12, RZ, RZ, -R9 ;  /* 0x000000ffff0c7224 */ /* 0x001fc800078e0a09 */
[----:B------:R-:W-:-:S04]  /*0380*/  IMAD.MOV.U32 R0, RZ, RZ, R12 ;  /* 0x000000ffff007224 */ /* 0x000fc800078e000c */
[----:B------:R-:W-:Y:S01]  /*0390*/  IMAD R3, R0, R11, RZ ;  /* 0x0000000b00037224 */ /* 0x000fe200078e02ff */
[----:B------:R-:W-:-:S03]  /*03a0*/  IABS R0, R5 ;  /* 0x0000000500007213 */ /* 0x000fc60000000000 */
[----:B------:R-:W-:Y:S02]  /*03b0*/  IMAD.HI.U32 R8, R9, R3, R8 ;  /* 0x0000000309087227 */ /* 0x000fe400078e0008 */
[----:B------:R-:W0:Y:S02]  /*03c0*/  LDC R3, c[0x0][0x230] ;  /* 0x00008c00ff037b82 */ /* 0x000e240000000800 */
[----:B------:R-:W-:Y:S02]  /*03d0*/  IMAD.MOV R0, RZ, RZ, -R0 ;  /* 0x000000ffff007224 */ /* 0x000fe400078e0a00 */
[----:B------:R-:W-:-:S04]  /*03e0*/  IMAD.HI.U32 R2, R8, R13, RZ ;  /* 0x0000000d08027227 */ /* 0x000fc800078e00ff */
[----:B------:R-:W-:-:S05]  /*03f0*/  IMAD R0, R2, R0, R13 ;  /* 0x0000000002007224 */ /* 0x000fca00078e020d */
[----:B------:R-:W-:Y:S01]  /*0400*/  ISETP.GT.U32.AND P1, PT, R11, R0, PT ;  /* 0x000000000b00720c */ /* 0x000fe20003f24070 */
[----:B0-----:R-:W-:-:S12]  /*0410*/  VIADD R15, R3, 0xff ;  /* 0x000000ff030f7836 */ /* 0x001fd80000000000 */
[----:B------:R-:W-:Y:S02]  /*0420*/  @!P1 IMAD.IADD R0, R0, 0x1, -R11 ;  /* 0x0000000100009824 */ /* 0x000fe400078e0a0b */
[----:B------:R-:W-:Y:S01]  /*0430*/  @!P1 VIADD R2, R2, 0x1 ;  /* 0x0000000102029836 */ /* 0x000fe20000000000 */
[----:B------:R-:W-:Y:S02]  /*0440*/  ISETP.NE.AND P1, PT, R5, RZ, PT ;  /* 0x000000ff0500720c */ /* 0x000fe40003f25270 */
[----:B------:R-:W-:Y:S02]  /*0450*/  ISETP.GE.U32.AND P0, PT, R0, R11, PT ;  /* 0x0000000b0000720c */ /* 0x000fe40003f06070 */
[----:B------:R-:W-:-:S04]  /*0460*/  LOP3.LUT R0, R10, R5, RZ, 0x3c, !PT ;  /* 0x000000050a007212 */ /* 0x000fc800078e3cff */
[----:B------:R-:W-:-:S07]  /*0470*/  ISETP.GE.AND P2, PT, R0, RZ, PT ;  /* 0x000000ff0000720c */ /* 0x000fce0003f46270 */
[----:B------:R-:W-:Y:S01]  /*0480*/  @P0 VIADD R2, R2, 0x1 ;  /* 0x0000000102020836 */ /* 0x000fe20000000000 */
[----:B------:R-:W-:-:S05]  /*0490*/  ISETP.GT.AND P0, PT, R15, 0xff, PT ;  /* 0x000000ff0f00780c */ /* 0x000fca0003f04270 */
[----:B------:R-:W-:Y:S01]  /*04a0*/  @!P2 IMAD.MOV R2, RZ, RZ, -R2 ;  /* 0x000000ffff02a224 */ /* 0x000fe200078e0a02 */
[----:B------:R-:W-:-:S05]  /*04b0*/  @!P1 LOP3.LUT R2, RZ, R5, RZ, 0x33, !PT ;  /* 0x00000005ff029212 */ /* 0x000fca00078e33ff */
[----:B------:R-:W-:Y:S02]  /*04c0*/  IMAD.MOV R0, RZ, RZ, -R2 ;  /* 0x000000ffff007224 */ /* 0x000fe400078e0a02 */
[----:B------:R-:W-:Y:S02]  /*04d0*/  IMAD.SHL.U32 R28, R2, 0x200, RZ ;  /* 0x00000200021c7824 */ /* 0x000fe400078e00ff */
[----:B------:R-:W-:Y:S01]  /*04e0*/  IMAD R5, R5, R0, R10 ;  /* 0x0000000005057224 */ /* 0x000fe200078e020a */
[----:B--2---:R-:W-:-:S03]  /*04f0*/  SHF.R.U32.HI R0, RZ, 0x5, R14 ;  /* 0x00000005ff007819 */ /* 0x004fc6000001160e */
[----:B------:R-:W-:Y:S01]  /*0500*/  IMAD.IADD R5, R4, 0x1, R5 ;  /* 0x0000000104057824 */ /* 0x000fe200078e0205 */
[----:B------:R-:W-:Y:S02]  /*0510*/  LOP3.LUT R4, R14, 0x1f, RZ, 0xc0, !PT ;  /* 0x0000001f0e047812 */ /* 0x000fe400078ec0ff */
[----:B------:R-:W-:-:S03]  /*0520*/  SGXT.U32 R0, R0, 0x2 ;  /* 0x000000020000781a */ /* 0x000fc60000000000 */
[----:B------:R-:W-:Y:S01]  /*0530*/  IMAD R3, R5, 0x20, R4 ;  /* 0x0000002005037824 */ /* 0x000fe200078e0204 */
[C---:B------:R-:W-:Y:S02]  /*0540*/  LOP3.LUT R5, R0.reuse, 0x4, RZ, 0xfc, !PT ;  /* 0x0000000400057812 */ /* 0x040fe400078efcff */
[C---:B------:R-:W-:Y:S02]  /*0550*/  LOP3.LUT R4, R0.reuse, 0x8, RZ, 0xfc, !PT ;  /* 0x0000000800047812 */ /* 0x040fe400078efcff */
[----:B------:R0:W-:Y:S01]  /*0560*/  STL [R1+0x32c0], R3 ;  /* 0x0032c00301007387 */ /* 0x0001e20000100800 */
[C---:B------:R-:W-:Y:S02]  /*0570*/  LOP3.LUT R8, R0.reuse, 0xc, RZ, 0xfc, !PT ;  /* 0x0000000c00087812 */ /* 0x040fe400078efcff */
[C---:B------:R-:W-:Y:S01]  /*0580*/  LOP3.LUT R5, R0.reuse, 0x10, RZ, 0xfc, !PT ;  /* 0x0000001000057812 */ /* 0x040fe200078efcff */
[----:B------:R0:W-:Y:S01]  /*0590*/  STL [R1+0x4b8], R28 ;  /* 0x0004b81c01007387 */ /* 0x0001e20000100800 */
[----:B------:R-:W-:-:S02]  /*05a0*/  LOP3.LUT R4, R0, 0x14, RZ, 0xfc, !PT ;  /* 0x0000001400047812 */ /* 0x000fc400078efcff */
[C---:B------:R-:W-:Y:S02]  /*05b0*/  LOP3.LUT R8, R0.reuse, 0x18, RZ, 0xfc, !PT ;  /* 0x0000001800087812 */ /* 0x040fe400078efcff */
[C---:B------:R-:W-:Y:S02]  /*05c0*/  LOP3.LUT R5, R0.reuse, 0x1c, RZ, 0xfc, !PT ;  /* 0x0000001c00057812 */ /* 0x040fe400078efcff */
[C---:B------:R-:W-:Y:S02]  /*05d0*/  LOP3.LUT R4, R0.reuse, 0x20, RZ, 0xfc, !PT ;  /* 0x0000002000047812 */ /* 0x040fe400078efcff */
[C---:B------:R-:W-:Y:S02]  /*05e0*/  LOP3.LUT R8, R0.reuse, 0x24, RZ, 0xfc, !PT ;  /* 0x0000002400087812 */ /* 0x040fe400078efcff */
[C---:B------:R-:W-:Y:S02]  /*05f0*/  LOP3.LUT R5, R0.reuse, 0x28, RZ, 0xfc, !PT ;  /* 0x0000002800057812 */ /* 0x040fe400078efcff */
        /* <DEDUP_REMOVED lines=52> */
[----:B------:R-:W-:Y:S01]  /*0940*/  LOP3.LUT R29, R0, 0xfc, RZ, 0xfc, !PT ;  /* 0x000000fc001d7812 */ /* 0x000fe200078efcff */
[----:B0-----:R-:W-:Y:S06]  /*0950*/  @P0 BRA `(.L_x_0) ;  /* 0x0000000000dc0947 */ /* 0x001fec0003800000 */
[----:B------:R-:W-:Y:S01]  /*0960*/  IMAD.SHL.U32 R0, R14, 0x20, RZ ;  /* 0x000000200e007824 */ /* 0x000fe200078e00ff */
[----:B------:R-:W-:Y:S02]  /*0970*/  CS2R R24, SRZ ;  /* 0x0000000000187805 */ /* 0x000fe4000001ff00 */
[----:B------:R-:W-:Y:S02]  /*0980*/  CS2R R26, SRZ ;  /* 0x00000000001a7805 */ /* 0x000fe4000001ff00 */
[----:B------:R-:W-:Y:S02]  /*0990*/  CS2R R20, SRZ ;  /* 0x0000000000147805 */ /* 0x000fe4000001ff00 */
[----:B------:R-:W-:Y:S01]  /*09a0*/  CS2R R22, SRZ ;  /* 0x0000000000167805 */ /* 0x000fe2000001ff00 */
[----:B------:R0:W-:Y:S01]  /*09b0*/  STL [R1+0x32bc], R0 ;  /* 0x0032bc0001007387 */ /* 0x0001e20000100800 */
[----:B------:R-:W-:Y:S02]  /*09c0*/  CS2R R16, SRZ ;  /* 0x0000000000107805 */ /* 0x000fe4000001ff00 */
[----:B------:R-:W-:-:S02]  /*09d0*/  CS2R R18, SRZ ;  /* 0x0000000000127805 */ /* 0x000fc4000001ff00 */
[----:B------:R-:W-:Y:S01]  /*09e0*/  CS2R R12, SRZ ;  /* 0x00000000000c7805 */ /* 0x000fe2000001ff00 */
[----:B------:R0:W-:Y:S01]  /*09f0*/  STL [R1], RZ ;  /* 0x000000ff01007387 */ /* 0x0001e20000100800 */
[----:B------:R-:W-:Y:S02]  /*0a00*/  CS2R R14, SRZ ;  /* 0x00000000000e7805 */ /* 0x000fe4000001ff00 */
[----:B------:R-:W-:Y:S02]  /*0a10*/  CS2R R8, SRZ ;  /* 0x0000000000087805 */ /* 0x000fe4000001ff00 */
[----:B------:R-:W-:Y:S01]  /*0a20*/  CS2R R10, SRZ ;  /* 0x00000000000a7805 */ /* 0x000fe2000001ff00 */
[----:B------:R0:W-:Y:S01]  /*0a30*/  STL [R1+0x4], RZ ;  /* 0x000004ff01007387 */ /* 0x0001e20000100800 */
[----:B------:R-:W-:Y:S02]  /*0a40*/  CS2R R4, SRZ ;  /* 0x0000000000047805 */ /* 0x000fe4000001ff00 */
[----:B------:R-:W-:Y:S01]  /*0a50*/  CS2R R6, SRZ ;  /* 0x0000000000067805 */ /* 0x000fe2000001ff00 */
[----:B------:R0:W-:Y:S04]  /*0a60*/  STL [R1+0x8], RZ ;  /* 0x000008ff01007387 */ /* 0x0001e80000100800 */
        /* <DEDUP_REMOVED lines=36> */
[----:B------:R0:W-:Y:S01]  /*0cb0*/  STL [R1+0x9c], RZ ;  /* 0x00009cff01007387 */ /* 0x0001e20000100800 */
[----:B------:R-:W-:Y:S05]  /*0cc0*/  BRA `(.L_x_1) ;  /* 0x00000a4000907947 */ /* 0x000fea0003800000 */
.L_x_0:
[----:B------:R-:W-:Y:S01]  /*0cd0*/  IABS R4, R6 ;  /* 0x0000000600047213 */ /* 0x000fe20000000000 */
[----:B------:R-:W-:Y:S01]  /*0ce0*/  IMAD.MOV.U32 R0, RZ, RZ, R3 ;  /* 0x000000ffff007224 */ /* 0x000fe200078e0003 */
[----:B------:R-:W-:Y:S01]  /*0cf0*/  IABS R5, R7 ;  /* 0x0000000700057213 */ /* 0x000fe20000000000 */
[C---:B------:R-:W-:Y:S01]  /*0d00*/  VIADD R15, R28.reuse, 0x1fd ;  /* 0x000001fd1c0f7836 */ /* 0x040fe20000000000 */
[----:B------:R-:W0:Y:S01]  /*0d10*/  I2F.RP R3, R4 ;  /* 0x0000000400037306 */ /* 0x000e220000209400 */
[C---:B------:R-:W-:Y:S01]  /*0d20*/  VIADD R16, R28.reuse, 0x1fc ;  /* 0x000001fc1c107836 */ /* 0x040fe20000000000 */
[----:B------:R-:W-:Y:S01]  /*0d30*/  IABS R10, R0 ;  /* 0x00000000000a7213 */ /* 0x000fe20000000000 */
[----:B------:R-:W-:Y:S01]  /*0d40*/  VIADD R17, R28, 0x1f9 ;  /* 0x000001f91c117836 */ /* 0x000fe20000000000 */
[----:B------:R-:W-:Y:S01]  /*0d50*/  ISETP.GE.AND P5, PT, R0, RZ, PT ;  /* 0x000000ff0000720c */ /* 0x000fe20003fa6270 */
[----:B------:R-:W-:Y:S01]  /*0d60*/  ULDC UR6, c[0x0][0x238] ;  /* 0x00008e0000067ab9 */ /* 0x000fe20000000800 */
[----:B------:R-:W-:Y:S01]  /*0d70*/  ISETP.GE.AND P2, PT, R15, RZ, PT ;  /* 0x000000ff0f00720c */ /* 0x000fe20003f46270 */
[----:B------:R-:W-:Y:S01]  /*0d80*/  ULDC UR4, c[0x0][0x234] ;  /* 0x00008d0000047ab9 */ /* 0x000fe20000000800 */
[----:B------:R-:W1:Y:S01]  /*0d90*/  I2F.RP R2, R5 ;  /* 0x0000000500027306 */ /* 0x000e620000209400 */
[----:B------:R-:W-:Y:S01]  /*0da0*/  IABS R15, R15 ;  /* 0x0000000f000f7213 */ /* 0x000fe20000000000 */
[----:B------:R-:W-:-:S06]  /*0db0*/  ULDC.64 UR10, c[0x0][0x210] ;  /* 0x00008400000a7ab9 */ /* 0x000fcc0000000a00 */
[----:B0-----:R-:W0:Y:S08]  /*0dc0*/  MUFU.RCP R3, R3 ;  /* 0x0000000300037308 */ /* 0x001e300000001000 */
[----:B-1----:R-:W1:Y:S01]  /*0dd0*/  MUFU.RCP R2, R2 ;  /* 0x0000000200027308 */ /* 0x002e620000001000 */
[----:B0-----:R-:W-:-:S07]  /*0de0*/  VIADD R3, R3, 0xffffffe ;  /* 0x0ffffffe03037836 */ /* 0x001fce0000000000 */
[----:B------:R-:W0:Y:S01]  /*0df0*/  F2I.FTZ.U32.TRUNC.NTZ R3, R3 ;  /* 0x0000000300037305 */ /* 0x000e22000021f000 */
[----:B-1----:R-:W-:-:S07]  /*0e00*/  VIADD R2, R2, 0xffffffe ;  /* 0x0ffffffe02027836 */ /* 0x002fce0000000000 */
[----:B------:R1:W2:Y:S01]  /*0e10*/  F2I.FTZ.U32.TRUNC.NTZ R9, R2 ;  /* 0x0000000200097305 */ /* 0x0002a2000021f000 */
[----:B0-----:R-:W-:Y:S02]  /*0e20*/  IMAD.MOV R8, RZ, RZ, -R3 ;  /* 0x000000ffff087224 */ /* 0x001fe400078e0a03 */
[----:B-1----:R-:W-:Y:S02]  /*0e30*/  IMAD.MOV.U32 R2, RZ, RZ, RZ ;  /* 0x000000ffff027224 */ /* 0x002fe400078e00ff */
[----:B------:R-:W-:-:S04]  /*0e40*/  IMAD R8, R8, R4, RZ ;  /* 0x0000000408087224 */ /* 0x000fc800078e02ff */
[----:B------:R-:W-:-:S04]  /*0e50*/  IMAD.HI.U32 R3, R3, R8, R2 ;  /* 0x0000000803037227 */ /* 0x000fc800078e0002 */
[----:B--2---:R-:W-:Y:S02]  /*0e60*/  IMAD.MOV R12, RZ, RZ, -R9 ;  /* 0x000000ffff0c7224 */ /* 0x004fe400078e0a09 */
[----:B------:R-:W-:-:S04]  /*0e70*/  IMAD.HI.U32 R3, R3, R10, RZ ;  /* 0x0000000a03037227 */ /* 0x000fc800078e00ff */
[----:B------:R-:W-:Y:S02]  /*0e80*/  IMAD.MOV R3, RZ, RZ, -R3 ;  /* 0x000000ffff037224 */ /* 0x000fe400078e0a03 */
[----:B------:R-:W-:Y:S02]  /*0e90*/  VIADD R2, R28, 0x1ff ;  /* 0x000001ff1c027836 */ /* 0x000fe40000000000 */
[----:B------:R-:W-:Y:S02]  /*0ea0*/  IMAD R12, R12, R5, RZ ;  /* 0x000000050c0c7224 */ /* 0x000fe400078e02ff */
[----:B------:R-:W-:Y:S01]  /*0eb0*/  IMAD.MOV.U32 R8, RZ, RZ, RZ ;  /* 0x000000ffff087224 */ /* 0x000fe200078e00ff */
[----:B------:R-:W-:Y:S01]  /*0ec0*/  IABS R11, R2 ;  /* 0x00000002000b7213 */ /* 0x000fe20000000000 */
[----:B------:R-:W-:Y:S01]  /*0ed0*/  IMAD R10, R4, R3, R10 ;  /* 0x00000003040a7224 */ /* 0x000fe200078e020a */
[----:B------:R-:W-:Y:S01]  /*0ee0*/  ISETP.GE.AND P0, PT, R2, RZ, PT ;  /* 0x000000ff0200720c */ /* 0x000fe20003f06270 */
[----:B------:R-:W-:-:S03]  /*0ef0*/  IMAD.HI.U32 R9, R9, R12, R8 ;  /* 0x0000000c09097227 */ /* 0x000fc600078e0008 */
[----:B------:R-:W-:Y:S01]  /*0f00*/  ISETP.GT.U32.AND P1, PT, R4, R10, PT ;  /* 0x0000000a0400720c */ /* 0x000fe20003f24070 */
[----:B------:R-:W-:Y:S02]  /*0f10*/  VIADD R3, R28, 0x1fe ;  /* 0x000001fe1c037836 */ /* 0x000fe40000000000 */
[----:B------:R-:W-:-:S03]  /*0f20*/  IMAD.HI.U32 R12, R9, R11, RZ ;  /* 0x0000000b090c7227 */ /* 0x000fc600078e00ff */
[----:B------:R-:W-:Y:S01]  /*0f30*/  IABS R8, R3 ;  /* 0x0000000300087213 */ /* 0x000fe20000000000 */
[----:B------:R-:W-:Y:S01]  /*0f40*/  IMAD.MOV R12, RZ, RZ, -R12 ;  /* 0x000000ffff0c7224 */ /* 0x000fe200078e0a0c */
[----:B------:R-:W-:Y:S01]  /*0f50*/  ISETP.GE.AND P3, PT, R3, RZ, PT ;  /* 0x000000ff0300720c */ /* 0x000fe20003f66270 */
[----:B------:R-:W-:Y:S01]  /*0f60*/  IMAD.HI.U32 R13, R9, R15, RZ ;  /* 0x0000000f090d7227 */ /* 0x000fe200078e00ff */
[----:B------:R-:W-:-:S03]  /*0f70*/  IABS R3, R16 ;  /* 0x0000001000037213 */ /* 0x000fc60000000000 */
[----:B------:R-:W-:Y:S02]  /*0f80*/  IMAD R11, R5, R12, R11 ;  /* 0x0000000c050b7224 */ /* 0x000fe400078e020b */
[----:B------:R-:W-:Y:S02]  /*0f90*/  @!P1 IMAD.IADD R10, R10, 0x1, -R4 ;  /* 0x000000010a0a9824 */ /* 0x000fe400078e0a04 */
[----:B------:R-:W-:Y:S01]  /*0fa0*/  IMAD.HI.U32 R2, R9, R8, RZ ;  /* 0x0000000809027227 */ /* 0x000fe200078e00ff */
[----:B------:R-:W-:Y:S02]  /*0fb0*/  ISETP.GT.U32.AND P4, PT, R5, R11, PT ;  /* 0x0000000b0500720c */ /* 0x000fe40003f84070 */
[----:B------:R-:W-:Y:S01]  /*0fc0*/  ISETP.GT.U32.AND P1, PT, R4, R10, PT ;  /* 0x0000000a0400720c */ /* 0x000fe20003f24070 */
[----:B------:R-:W-:Y:S02]  /*0fd0*/  IMAD.MOV R2, RZ, RZ, -R2 ;  /* 0x000000ffff027224 */ /* 0x000fe400078e0a02 */
[----:B------:R-:W-:-:S02]  /*0fe0*/  VIADD R12, R28, 0x1fb ;  /* 0x000001fb1c0c7836 */ /* 0x000fc40000000000 */
[----:B------:R-:W-:-:S03]  /*0ff0*/  IMAD R8, R5, R2, R8 ;  /* 0x0000000205087224 */ /* 0x000fc600078e0208 */
[----:B------:R-:W-:Y:S02]  /*1000*/  IABS R2, R12 ;  /* 0x0000000c00027213 */ /* 0x000fe40000000000 */
[----:B------:R-:W-:Y:S01]  /*1010*/  ISETP.GT.U32.AND P6, PT, R5, R8, PT ;  /* 0x000000080500720c */ /* 0x000fe20003fc4070 */
[----:B------:R-:W-:Y:S01]  /*1020*/  @!P4 IMAD.IADD R11, R11, 0x1, -R5 ;  /* 0x000000010b0bc824 */ /* 0x000fe200078e0a05 */
[----:B------:R-:W-:Y:S01]  /*1030*/  ISETP.GE.AND P4, PT, R16, RZ, PT ;  /* 0x000000ff1000720c */ /* 0x000fe20003f86270 */
[----:B------:R-:W-:Y:S01]  /*1040*/  @!P1 IMAD.IADD R10, R10, 0x1, -R4 ;  /* 0x000000010a0a9824 */ /* 0x000fe200078e0a04 */
[----:B------:R-:W-:Y:S01]  /*1050*/  ISETP.NE.AND P1, PT, R6, RZ, PT ;  /* 0x000000ff0600720c */ /* 0x000fe20003f25270 */
[----:B------:R-:W-:Y:S02]  /*1060*/  IMAD.MOV R4, RZ, RZ, -R13 ;  /* 0x000000ffff047224 */ /* 0x000fe400078e0a0d */
[----:B------:R-:W-:Y:S01]  /*1070*/  @!P5 IMAD.MOV R10, RZ, RZ, -R10 ;  /* 0x000000ffff0ad224 */ /* 0x000fe200078e0a0a */
[----:B------:R-:W-:Y:S01]  /*1080*/  ISETP.GT.U32.AND P5, PT, R5, R11, PT ;  /* 0x0000000b0500720c */ /* 0x000fe20003fa4070 */
[----:B------:R-:W-:-:S04]  /*1090*/  IMAD.HI.U32 R13, R9, R3, RZ ;  /* 0x00000003090d7227 */ /* 0x000fc800078e00ff */
[C---:B------:R-:W-:Y:S02]  /*10a0*/  IMAD R4, R5.reuse, R4, R15 ;  /* 0x0000000405047224 */ /* 0x040fe400078e020f */
[----:B------:R-:W-:Y:S02]  /*10b0*/  IMAD.MOV R13, RZ, RZ, -R13 ;  /* 0x000000ffff0d7224 */ /* 0x000fe400078e0a0d */
[----:B------:R-:W-:Y:S01]  /*10c0*/  @!P6 IMAD.IADD R8, R8, 0x1, -R5 ;  /* 0x000000010808e824 */ /* 0x000fe200078e0a05 */
[----:B------:R-:W-:Y:S01]  /*10d0*/  @!P1 LOP3.LUT R10, RZ, R6, RZ, 0x33, !PT ;  /* 0x00000006ff0a9212 */ /* 0x000fe200078e33ff */
[C---:B------:R-:W-:Y:S01]  /*10e0*/  IMAD R3, R5.reuse, R13, R3 ;  /* 0x0000000d05037224 */ /* 0x040fe200078e0203 */
[----:B------:R-:W-:Y:S01]  /*10f0*/  ISETP.GT.U32.AND P1, PT, R5, R4, PT ;  /* 0x000000040500720c */ /* 0x000fe20003f24070 */
[----:B------:R-:W-:Y:S01]  /*1100*/  IMAD.HI.U32 R14, R9, R2, RZ ;  /* 0x00000002090e7227 */ /* 0x000fe200078e00ff */
[----:B------:R-:W-:Y:S01]  /*1110*/  ISETP.GT.U32.AND P6, PT, R5, R8, PT ;  /* 0x000000080500720c */ /* 0x000fe20003fc4070 */
[----:B------:R-:W-:Y:S01]  /*1120*/  STL [R1+0x3304], R10 ;  /* 0x0033040a01007387 */ /* 0x000fe20000100800 */
[----:B------:R-:W-:Y:S01]  /*1130*/  IABS R6, R17 ;  /* 0x0000001100067213 */ /* 0x000fe20000000000 */
[----:B------:R-:W-:Y:S01]  /*1140*/  @!P5 IMAD.IADD R11, R11, 0x1, -R5 ;  /* 0x000000010b0bd824 */ /* 0x000fe200078e0a05 */
[----:B------:R-:W-:Y:S01]  /*1150*/  ISETP.GT.U32.AND P5, PT, R5, R3, PT ;  /* 0x000000030500720c */ /* 0x000fe20003fa4070 */
[----:B------:R-:W-:-:S02]  /*1160*/  IMAD.MOV R14, RZ, RZ, -R14 ;  /* 0x000000ffff0e7224 */ /* 0x000fc400078e0a0e */
[----:B------:R-:W-:Y:S02]  /*1170*/  VIADD R15, R28, 0x1fa ;  /* 0x000001fa1c0f7836 */ /* 0x000fe40000000000 */
[C---:B------:R-:W-:Y:S02]  /*1180*/  IMAD R2, R5.reuse, R14, R2 ;  /* 0x0000000e05027224 */ /* 0x040fe400078e0202 */
[--C-:B------:R-:W-:Y:S01]  /*1190*/  @!P1 IMAD.IADD R4, R4, 0x1, -R5.reuse ;  /* 0x0000000104049824 */ /* 0x100fe200078e0a05 */
[----:B------:R-:W-:Y:S01]  /*11a0*/  IABS R18, R15 ;  /* 0x0000000f00127213 */ /* 0x000fe20000000000 */
[--C-:B------:R-:W-:Y:S01]  /*11b0*/  @!P6 IMAD.IADD R8, R8, 0x1, -R5.reuse ;  /* 0x000000010808e824 */ /* 0x100fe200078e0a05 */
[----:B------:R-:W-:Y:S01]  /*11c0*/  ISETP.GT.U32.AND P6, PT, R5, R2, PT ;  /* 0x000000020500720c */ /* 0x000fe20003fc4070 */
[----:B------:R-:W-:Y:S01]  /*11d0*/  VIADD R13, R28, 0x1f8 ;  /* 0x000001f81c0d7836 */ /* 0x000fe20000000000 */
[----:B------:R-:W-:Y:S01]  /*11e0*/  ISETP.GE.AND P1, PT, R12, RZ, PT ;  /* 0x000000ff0c00720c */ /* 0x000fe20003f26270 */
[----:B------:R-:W-:Y:S01]  /*11f0*/  @!P5 IMAD.IADD R3, R3, 0x1, -R5 ;  /* 0x000000010303d824 */ /* 0x000fe200078e0a05 */
[----:B------:R-:W-:Y:S01]  /*1200*/  ISETP.GT.U32.AND P5, PT, R5, R4, PT ;  /* 0x000000040500720c */ /* 0x000fe20003fa4070 */
[----:B------:R-:W-:Y:S01]  /*1210*/  IMAD.HI.U32 R16, R9, R18, RZ ;  /* 0x0000001209107227 */ /* 0x000fe200078e00ff */
[----:B------:R-:W-:-:S03]  /*1220*/  IABS R20, R13 ;  /* 0x0000000d00147213 */ /* 0x000fc60000000000 */
[----:B------:R-:W-:Y:S02]  /*1230*/  IMAD.MOV R16, RZ, RZ, -R16 ;  /* 0x000000ffff107224 */ /* 0x000fe400078e0a10 */
[----:B------:R-:W-:Y:S02]  /*1240*/  IMAD.MOV.U32 R12, RZ, RZ, R20 ;  /* 0x000000ffff0c7224 */ /* 0x000fe400078e0014 */
[C---:B------:R-:W-:Y:S02]  /*1250*/  IMAD R16, R5.reuse, R16, R18 ;  /* 0x0000001005107224 */ /* 0x040fe400078e0212 */
[----:B------:R-:W-:Y:S01]  /*1260*/  @!P6 IMAD.IADD R2, R2, 0x1, -R5 ;  /* 0x000000010202e824 */ /* 0x000fe200078e0a05 */
[----:B------:R-:W-:Y:S01]  /*1270*/  ISETP.GT.U32.AND P6, PT, R5, R3, PT ;  /* 0x000000030500720c */ /* 0x000fe20003fc4070 */
[----:B------:R-:W-:Y:S02]  /*1280*/  VIADD R14, R28, 0x1f7 ;  /* 0x000001f71c0e7836 */ /* 0x000fe40000000000 */
[----:B------:R-:W-:-:S03]  /*1290*/  IMAD.HI.U32 R20, R9, R6, RZ ;  /* 0x0000000609147227 */ /* 0x000fc600078e00ff */
[----:B------:R-:W-:Y:S01]  /*12a0*/  IABS R19, R14 ;  /* 0x0000000e00137213 */ /* 0x000fe20000000000 */
[----:B------:R-:W-:Y:S01]  /*12b0*/  @!P5 IMAD.IADD R4, R4, 0x1, -R5 ;  /* 0x000000010404d824 */ /* 0x000fe200078e0a05 */
[C---:B------:R-:W-:Y:S01]  /*12c0*/  ISETP.GT.U32.AND P5, PT, R5.reuse, R16, PT ;  /* 0x000000100500720c */ /* 0x040fe20003fa4070 */
[----:B------:R-:W-:Y:S02]  /*12d0*/  IMAD.MOV.U32 R21, RZ, RZ, R11 ;  /* 0x000000ffff157224 */ /* 0x000fe400078e000b */
[----:B------:R-:W-:Y:S02]  /*12e0*/  IMAD.MOV R20, RZ, RZ, -R20 ;  /* 0x000000ffff147224 */ /* 0x000fe400078e0a14 */
[----:B------:R-:W-:Y:S02]  /*12f0*/  IMAD.MOV.U32 R0, RZ, RZ, R8 ;  /* 0x000000ffff007224 */ /* 0x000fe400078e0008 */
[----:B------:R-:W-:Y:S01]  /*1300*/  @!P0 IMAD.MOV R21, RZ, RZ, -R21 ;  /* 0x000000ffff158224 */ /* 0x000fe200078e0a15 */
[----:B------:R-:W-:Y:S01]  /*1310*/  ISETP.GT.U32.AND P0, PT, R5, R2, PT ;  /* 0x000000020500720c */ /* 0x000fe20003f04070 */
[----:B------:R-:W-:Y:S01]  /*1320*/  @!P3 IMAD.MOV R0, RZ, RZ, -R0 ;  /* 0x000000ffff00b224 */ /* 0x000fe200078e0a00 */
[----:B------:R-:W-:Y:S01]  /*1330*/  ISETP.GE.AND P3, PT, R15, RZ, PT ;  /* 0x000000ff0f00720c */ /* 0x000fe20003f66270 */
[----:B------:R-:W-:Y:S01]  /*1340*/  IMAD R6, R5, R20, R6 ;  /* 0x0000001405067224 */ /* 0x000fe200078e0206 */
[----:B------:R-:W-:Y:S01]  /*1350*/  STL [R1+0x4c], R21 ;  /* 0x00004c1501007387 */ /* 0x000fe20000100800 */
[----:B------:R-:W-:-:S03]  /*1360*/  IMAD.HI.U32 R15, R9, R19, RZ ;  /* 0x00000013090f7227 */ /* 0x000fc600078e00ff */
[----:B------:R0:W-:Y:S01]  /*1370*/  STL [R1+0x84], R0 ;  /* 0x0000840001007387 */ /* 0x0001e20000100800 */
[----:B------:R-:W-:Y:S01]  /*1380*/  @!P6 IMAD.IADD R3, R3, 0x1, -R5 ;  /* 0x000000010303e824 */ /* 0x000fe200078e0a05 */
[C---:B------:R-:W-:Y:S01]  /*1390*/  ISETP.GT.U32.AND P6, PT, R5.reuse, R6, PT ;  /* 0x000000060500720c */ /* 0x040fe20003fc4070 */
[----:B------:R-:W-:Y:S02]  /*13a0*/  IMAD.MOV R15, RZ, RZ, -R15 ;  /* 0x000000ffff0f7224 */ /* 0x000fe400078e0a0f */
[----:B------:R-:W-:Y:S02]  /*13b0*/  @!P5 IMAD.IADD R16, R16, 0x1, -R5 ;  /* 0x000000011010d824 */ /* 0x000fe400078e0a05 */
[----:B------:R-:W-:Y:S02]  /*13c0*/  IMAD R15, R5, R15, R19 ;  /* 0x0000000f050f7224 */ /* 0x000fe400078e0213 */
[----:B------:R-:W-:-:S04]  /*13d0*/  IMAD.HI.U32 R11, R9, R12, RZ ;  /* 0x0000000c090b7227 */ /* 0x000fc800078e00ff */
[----:B0-----:R-:W-:Y:S02]  /*13e0*/  IMAD.MOV.U32 R0, RZ, RZ, R4 ;  /* 0x000000ffff007224 */ /* 0x001fe400078e0004 */
[----:B------:R-:W-:Y:S02]  /*13f0*/  VIADD R8, R28, 0x1f6 ;  /* 0x000001f61c087836 */ /* 0x000fe40000000000 */
[----:B------:R-:W-:Y:S01]  /*1400*/  @!P2 IMAD.MOV R0, RZ, RZ, -R0 ;  /* 0x000000ffff00a224 */ /* 0x000fe200078e0a00 */
[----:B------:R-:W-:Y:S01]  /*1410*/  ISETP.GT.U32.AND P2, PT, R5, R16, PT ;  /* 0x000000100500720c */ /* 0x000fe20003f44070 */
[----:B------:R-:W-:Y:S01]  /*1420*/  @!P0 IMAD.IADD R2, R2, 0x1, -R5 ;  /* 0x0000000102028824 */ /* 0x000fe200078e0a05 */
[----:B------:R-:W-:Y:S01]  /*1430*/  ISETP.GE.AND P0, PT, R17, RZ, PT ;  /* 0x000000ff1100720c */ /* 0x000fe20003f06270 */
[----:B------:R-:W-:Y:S01]  /*1440*/  @!P4 IMAD.MOV R3, RZ, RZ, -R3 ;  /* 0x000000ffff03c224 */ /* 0x000fe200078e0a03 */
[C---:B------:R-:W-:Y:S01]  /*1450*/  ISETP.GT.U32.AND P4, PT, R5.reuse, R15, PT ;  /* 0x0000000f0500720c */ /* 0x040fe20003f84070 */
[----:B------:R-:W-:Y:S01]  /*1460*/  IMAD.MOV R11, RZ, RZ, -R11 ;  /* 0x000000ffff0b7224 */ /* 0x000fe200078e0a0b */
[----:B------:R0:W-:Y:S01]  /*1470*/  STL [R1+0x80], R0 ;  /* 0x0000800001007387 */ /* 0x0001e20000100800 */
[----:B------:R-:W-:Y:S01]  /*1480*/  @!P6 IMAD.IADD R6, R6, 0x1, -R5 ;  /* 0x000000010606e824 */ /* 0x000fe200078e0a05 */
[----:B------:R-:W-:Y:S01]  /*1490*/  IABS R17, R8 ;  /* 0x0000000800117213 */ /* 0x000fe20000000000 */
[C---:B------:R-:W-:Y:S01]  /*14a0*/  IMAD R11, R5.reuse, R11, R12 ;  /* 0x0000000b050b7224 */ /* 0x040fe200078e020c */
[----:B------:R-:W-:Y:S01]  /*14b0*/  STL [R1+0x7c], R3 ;  /* 0x00007c0301007387 */ /* 0x000fe20000100800 */
[----:B------:R-:W-:Y:S01]  /*14c0*/  VIADD R12, R28, 0x1f5 ;  /* 0x000001f51c0c7836 */ /* 0x000fe20000000000 */
[----:B------:R-:W-:Y:S01]  /*14d0*/  ISETP.GT.U32.AND P6, PT, R5, R6, PT ;  /* 0x000000060500720c */ /* 0x000fe20003fc4070 */
[----:B------:R-:W-:Y:S01]  /*14e0*/  IMAD.HI.U32 R18, R9, R17, RZ ;  /* 0x0000001109127227 */ /* 0x000fe200078e00ff */
[----:B------:R-:W-:-:S02]  /*14f0*/  ISETP.GT.U32.AND P5, PT, R5, R11, PT ;  /* 0x0000000b0500720c */ /* 0x000fc40003fa4070 */
[----:B------:R-:W-:Y:S01]  /*1500*/  IABS R4, R12 ;  /* 0x0000000c00047213 */ /* 0x000fe20000000000 */
[----:B0-----:R-:W-:Y:S02]  /*1510*/  IMAD.MOV.U32 R0, RZ, RZ, R2 ;  /* 0x000000ffff007224 */ /* 0x001fe400078e0002 */
[--C-:B------:R-:W-:Y:S01]  /*1520*/  @!P2 IMAD.IADD R16, R16, 0x1, -R5.reuse ;  /* 0x000000011010a824 */ /* 0x100fe200078e0a05 */
[----:B------:R-:W-:Y:S01]  /*1530*/  ISETP.GE.AND P2, PT, R14, RZ, PT ;  /* 0x000000ff0e00720c */ /* 0x000fe20003f46270 */
[----:B------:R-:W-:Y:S01]  /*1540*/  @!P1 IMAD.MOV R0, RZ, RZ, -R0 ;  /* 0x000000ffff009224 */ /* 0x000fe200078e0a00 */
[----:B------:R-:W-:Y:S01]  /*1550*/  ISETP.GE.AND P1, PT, R13, RZ, PT ;  /* 0x000000ff0d00720c */ /* 0x000fe20003f26270 */
[----:B------:R-:W-:Y:S02]  /*1560*/  IMAD.MOV R18, RZ, RZ, -R18 ;  /* 0x000000ffff127224 */ /* 0x000fe400078e0a12 */
[----:B------:R-:W-:Y:S01]  /*1570*/  @!P4 IMAD.IADD R15, R15, 0x1, -R5 ;  /* 0x000000010f0fc824 */ /* 0x000fe200078e0a05 */
[----:B------:R0:W-:Y:S01]  /*1580*/  STL [R1+0x1a8], R0 ;  /* 0x0001a80001007387 */ /* 0x0001e20000100800 */
[----:B------:R-:W-:Y:S01]  /*1590*/  IMAD R17, R5, R18, R17 ;  /* 0x0000001205117224 */ /* 0x000fe200078e0211 */
[----:B------:R-:W-:Y:S01]  /*15a0*/  ISETP.GE.AND P4, PT, R8, RZ, PT ;  /* 0x000000ff0800720c */ /* 0x000fe20003f86270 */
[----:B------:R-:W-:-:S04]  /*15b0*/  IMAD.HI.U32 R2, R9, R4, RZ ;  /* 0x0000000409027227 */ /* 0x000fc800078e00ff */
[--C-:B------:R-:W-:Y:S01]  /*15c0*/  @!P6 IMAD.IADD R6, R6, 0x1, -R5.reuse ;  /* 0x000000010606e824 */ /* 0x100fe200078e0a05 */
[----:B------:R-:W-:Y:S01]  /*15d0*/  ISETP.GT.U32.AND P6, PT, R5, R17, PT ;  /* 0x000000110500720c */ /* 0x000fe20003fc4070 */
[----:B------:R-:W-:Y:S02]  /*15e0*/  IMAD.MOV R2, RZ, RZ, -R2 ;  /* 0x000000ffff027224 */ /* 0x000fe400078e0a02 */
[----:B0-----:R-:W-:Y:S02]  /*15f0*/  IMAD.MOV.U32 R0, RZ, RZ, R16 ;  /* 0x000000ffff007224 */ /* 0x001fe400078e0010 */
[--C-:B------:R-:W-:Y:S02]  /*1600*/  @!P5 IMAD.IADD R11, R11, 0x1, -R5.reuse ;  /* 0x000000010b0bd824 */ /* 0x100fe400078e0a05 */
[----:B------:R-:W-:Y:S01]  /*1610*/  @!P3 IMAD.MOV R0, RZ, RZ, -R0 ;  /* 0x000000ffff00b224 */ /* 0x000fe200078e0a00 */
[C---:B------:R-:W-:Y:S01]  /*1620*/  ISETP.GT.U32.AND P3, PT, R5.reuse, R15, PT ;  /* 0x0000000f0500720c */ /* 0x040fe20003f64070 */
[C---:B------:R-:W-:Y:S01]  /*1630*/  IMAD R4, R5.reuse, R2, R4 ;  /* 0x0000000205047224 */ /* 0x040fe200078e0204 */
[----:B------:R-:W-:Y:S01]  /*1640*/  ISETP.GT.U32.AND P5, PT, R5, R11, PT ;  /* 0x0000000b0500720c */ /* 0x000fe20003fa4070 */
[----:B------:R-:W-:Y:S01]  /*1650*/  VIADD R3, R28, 0x1f4 ;  /* 0x000001f41c037836 */ /* 0x000fe20000000000 */
[----:B------:R0:W-:Y:S01]  /*1660*/  STL [R1+0x1c0], R0 ;  /* 0x0001c00001007387 */ /* 0x0001e20000100800 */
[----:B------:R-:W-:-:S02]  /*1670*/  @!P6 IMAD.IADD R17, R17, 0x1, -R5 ;  /* 0x000000011111e824 */ /* 0x000fc400078e0a05 */
[C---:B------:R-:W-:Y:S01]  /*1680*/  VIADD R8, R28.reuse, 0x1f3 ;  /* 0x000001f31c087836 */ /* 0x040fe20000000000 */
[----:B------:R-:W-:Y:S01]  /*1690*/  IABS R19, R3 ;  /* 0x0000000300137213 */ /* 0x000fe20000000000 */
[C---:B------:R-:W-:Y:S01]  /*16a0*/  VIADD R2, R28.reuse, 0x1f1 ;  /* 0x000001f11c027836 */ /* 0x040fe20000000000 */
[----:B------:R-:W-:Y:S01]  /*16b0*/  ISETP.GT.U32.AND P6, PT, R5, R17, PT ;  /* 0x000000110500720c */ /* 0x000fe20003fc4070 */
[----:B------:R-:W-:Y:S01]  /*16c0*/  VIADD R16, R28, 0x1ef ;  /* 0x000001ef1c107836 */ /* 0x000fe20000000000 */
[----:B------:R-:W-:Y:S01]  /*16d0*/  IABS R13, R8 ;  /* 0x00000008000d7213 */ /* 0x000fe20000000000 */
[--C-:B------:R-:W-:Y:S01]  /*16e0*/  @!P3 IMAD.IADD R15, R15, 0x1, -R5.reuse ;  /* 0x000000010f0fb824 */ /* 0x100fe200078e0a05 */
[----:B------:R-:W-:Y:S01]  /*16f0*/  ISETP.GT.U32.AND P3, PT, R5, R4, PT ;  /* 0x000000040500720c */ /* 0x000fe20003f64070 */
[----:B0-----:R-:W-:Y:S02]  /*1700*/  IMAD.MOV.U32 R0, RZ, RZ, R6 ;  /* 0x000000ffff007224 */ /* 0x001fe400078e0006 */
[----:B------:R-:W-:Y:S01]  /*1710*/  @!P5 IMAD.IADD R11, R11, 0x1, -R5 ;  /* 0x000000010b0bd824 */ /* 0x000fe200078e0a05 */
[----:B------:R-:W-:Y:S01]  /*1720*/  ISETP.GE.AND P5, PT, R12, RZ, PT ;  /* 0x000000ff0c00720c */ /* 0x000fe20003fa6270 */
[----:B------:R-:W-:Y:S01]  /*1730*/  @!P0 IMAD.MOV R0, RZ, RZ, -R0 ;  /* 0x000000ffff008224 */ /* 0x000fe200078e0a00 */
[----:B------:R-:W-:Y:S01]  /*1740*/  ISETP.GE.AND P0, PT, R3, RZ, PT ;  /* 0x000000ff0300720c */ /* 0x000fe20003f06270 */
[----:B------:R-:W-:-:S02]  /*1750*/  VIADD R6, R28, 0x1f2 ;  /* 0x000001f21c067836 */ /* 0x000fc40000000000 */
[----:B------:R-:W-:Y:S01]  /*1760*/  IMAD.MOV.U32 R10, RZ, RZ, R11 ;  /* 0x000000ffff0a7224 */ /* 0x000fe200078e000b */
[----:B------:R0:W-:Y:S01]  /*1770*/  STL [R1+0x1c4], R0 ;  /* 0x0001c40001007387 */ /* 0x0001e20000100800 */
[--C-:B------:R-:W-:Y:S01]  /*1780*/  @!P6 IMAD.IADD R17, R17, 0x1, -R5.reuse ;  /* 0x000000011111e824 */ /* 0x100fe200078e0a05 */
[----:B------:R-:W-:Y:S01]  /*1790*/  IABS R12, R6 ;  /* 0x00000006000c7213 */ /* 0x000fe20000000000 */
[----:B------:R-:W-:Y:S01]  /*17a0*/  @!P3 IMAD.IADD R4, R4, 0x1, -R5 ;  /* 0x000000010404b824 */ /* 0x000fe200078e0a05 */
[----:B------:R-:W-:Y:S01]  /*17b0*/  ISETP.GE.AND P6, PT, R2, RZ, PT ;  /* 0x000000ff0200720c */ /* 0x000fe20003fc6270 */
[----:B------:R-:W-:Y:S01]  /*17c0*/  @!P1 IMAD.MOV R10, RZ, RZ, -R10 ;  /* 0x000000ffff0a9224 */ /* 0x000fe200078e0a0a */
[----:B------:R-:W-:Y:S01]  /*17d0*/  ISETP.GE.AND P1, PT, R8, RZ, PT ;  /* 0x000000ff0800720c */ /* 0x000fe20003f26270 */
[----:B------:R-:W-:Y:S01]  /*17e0*/  IMAD.HI.U32 R3, R9, R12, RZ ;  /* 0x0000000c09037227 */ /* 0x000fe200078e00ff */
[----:B------:R-:W-:Y:S02]  /*17f0*/  ISETP.GT.U32.AND P3, PT, R5, R4, PT ;  /* 0x000000040500720c */ /* 0x000fe40003f64070 */
[----:B------:R-:W-:Y:S01]  /*1800*/  STL [R1+0x1f0], R10 ;  /* 0x0001f00a01007387 */ /* 0x000fe20000100800 */
[----:B0-----:R-:W-:Y:S01]  /*1810*/  IMAD.MOV.U32 R0, RZ, RZ, R15 ;  /* 0x000000ffff007224 */ /* 0x001fe200078e000f */
[----:B------:R-:W-:Y:S01]  /*1820*/  IABS R15, R2 ;  /* 0x00000002000f7213 */ /* 0x000fe20000000000 */
[----:B------:R-:W-:-:S02]  /*1830*/  IMAD.MOV R3, RZ, RZ, -R3 ;  /* 0x000000ffff037224 */ /* 0x000fc400078e0a03 */
[----:B------:R-:W-:Y:S01]  /*1840*/  @!P2 IMAD.MOV R0, RZ, RZ, -R0 ;  /* 0x000000ffff00a224 */ /* 0x000fe200078e0a00 */
[----:B------:R-:W-:Y:S01]  /*1850*/  ISETP.GE.AND P2, PT, R6, RZ, PT ;  /* 0x000000ff0600720c */ /* 0x000fe20003f46270 */
[----:B------:R-:W-:-:S03]  /*1860*/  IMAD.HI.U32 R6, R9, R19, RZ ;  /* 0x0000001309067227 */ /* 0x000fc600078e00ff */
[----:B------:R0:W-:Y:S01]  /*1870*/  STL [R1+0x1f4], R0 ;  /* 0x0001f40001007387 */ /* 0x0001e20000100800 */
[----:B------:R-:W-:Y:S02]  /*1880*/  IMAD.MOV R6, RZ, RZ, -R6 ;  /* 0x000000ffff067224 */ /* 0x000fe400078e0a06 */
[----:B------:R-:W-:Y:S02]  /*1890*/  @!P3 IMAD.IADD R4, R4, 0x1, -R5 ;  /* 0x000000010404b824 */ /* 0x000fe400078e0a05 */
[C---:B------:R-:W-:Y:S02]  /*18a0*/  IMAD R19, R5.reuse, R6, R19 ;  /* 0x0000000605137224 */ /* 0x040fe400078e0213 */
[----:B------:R-:W-:Y:S02]  /*18b0*/  IMAD R12, R5, R3, R12 ;  /* 0x00000003050c7224 */ /* 0x000fe400078e020c */
[----:B------:R-:W-:-:S04]  /*18c0*/  IMAD.HI.U32 R2, R9, R13, RZ ;  /* 0x0000000d09027227 */ /* 0x000fc800078e00ff */
[----:B0-----:R-:W-:Y:S02]  /*18d0*/  IMAD.MOV.U32 R0, RZ, RZ, R17 ;  /* 0x000000ffff007224 */ /* 0x001fe400078e0011 */
[----:B------:R-:W-:Y:S02]  /*18e0*/  IMAD.MOV R6, RZ, RZ, -R2 ;  /* 0x000000ffff067224 */ /* 0x000fe400078e0a02 */
[----:B------:R-:W-:Y:S01]  /*18f0*/  @!P4 IMAD.MOV R0, RZ, RZ, -R0 ;  /* 0x000000ffff00c224 */ /* 0x000fe200078e0a00 */
[----:B------:R-:W-:Y:S01]  /*1900*/  ISETP.GT.U32.AND P4, PT, R5, R19, PT ;  /* 0x000000130500720c */ /* 0x000fe20003f84070 */
[----:B------:R-:W-:-:S03]  /*1910*/  IMAD.HI.U32 R2, R9, R15, RZ ;  /* 0x0000000f09027227 */ /* 0x000fc600078e00ff */
[----:B------:R0:W-:Y:S01]  /*1920*/  STL [R1+0x1fc], R0 ;  /* 0x0001fc0001007387 */ /* 0x0001e20000100800 */
[C---:B------:R-:W-:Y:S02]  /*1930*/  IMAD R13, R5.reuse, R6, R13 ;  /* 0x00000006050d7224 */ /* 0x040fe400078e020d */
[----:B------:R-:W-:Y:S02]  /*1940*/  IMAD.MOV R2, RZ, RZ, -R2 ;  /* 0x000000ffff027224 */ /* 0x000fe400078e0a02 */
[----:B------:R-:W-:Y:S01]  /*1950*/  VIADD R20, R28, 0x1f0 ;  /* 0x000001f01c147836 */ /* 0x000fe20000000000 */
[C---:B------:R-:W-:Y:S01]  /*1960*/  ISETP.GT.U32.AND P3, PT, R5.reuse, R13, PT ;  /* 0x0000000d0500720c */ /* 0x040fe20003f64070 */
[----:B------:R-:W-:Y:S01]  /*1970*/  IMAD R15, R5, R2, R15 ;  /* 0x00000002050f7224 */ /* 0x000fe200078e020f */
[----:B------:R-:W-:Y:S01]  /*1980*/  IABS R2, R16 ;  /* 0x0000001000027213 */ /* 0x000fe20000000000 */
[----:B------:R-:W-:Y:S01]  /*1990*/  @!P4 IMAD.IADD R19, R19, 0x1, -R5 ;  /* 0x000000011313c824 */ /* 0x000fe200078e0a05 */
[----:B------:R-:W-:Y:S01]  /*19a0*/  IABS R3, R20 ;  /* 0x0000001400037213 */ /* 0x000fe20000000000 */
[----:B0-----:R-:W-:-:S02]  /*19b0*/  IMAD.MOV.U32 R0, RZ, RZ, R4 ;  /* 0x000000ffff007224 */ /* 0x001fc400078e0004 */
[----:B------:R-:W-:Y:S01]  /*19c0*/  IMAD.HI.U32 R4, R9, R2, RZ ;  /* 0x0000000209047227 */ /* 0x000fe200078e00ff */
[----:B------:R-:W-:-:S03]  /*19d0*/  ISETP.GT.U32.AND P4, PT, R5, R19, PT ;  /* 0x000000130500720c */ /* 0x000fc60003f84070 */
[----:B------:R-:W-:Y:S01]  /*19e0*/  @!P5 IMAD.MOV R0, RZ, RZ, -R0 ;  /* 0x000000ffff00d224 */ /* 0x000fe200078e0a00 */
[----:B------:R-:W-:Y:S01]  /*19f0*/  ISETP.GT.U32.AND P5, PT, R5, R12, PT ;  /* 0x0000000c0500720c */ /* 0x000fe20003fa4070 */
[----:B------:R-:W-:Y:S02]  /*1a00*/  @!P3 IMAD.IADD R13, R13, 0x1, -R5 ;  /* 0x000000010d0db824 */ /* 0x000fe400078e0a05 */
[----:B------:R-:W-:Y:S01]  /*1a10*/  IMAD.MOV R4, RZ, RZ, -R4 ;  /* 0x000000ffff047224 */ /* 0x000fe200078e0a04 */
[----:B------:R0:W-:Y:S01]  /*1a20*/  STL [R1+0x214], R0 ;  /* 0x0002140001007387 */ /* 0x0001e20000100800 */
[----:B------:R-:W-:Y:S01]  /*1a30*/  IMAD.HI.U32 R17, R9, R3, RZ ;  /* 0x0000000309117227 */ /* 0x000fe200078e00ff */
[----:B------:R-:W-:-:S03]  /*1a40*/  ISETP.GT.U32.AND P3, PT, R5, R13, PT ;  /* 0x0000000d0500720c */ /* 0x000fc60003f64070 */
[--C-:B------:R-:W-:Y:S01]  /*1a50*/  @!P4 IMAD.IADD R19, R19, 0x1, -R5.reuse ;  /* 0x000000011313c824 */ /* 0x100fe200078e0a05 */
[C---:B------:R-:W-:Y:S01]  /*1a60*/  ISETP.GT.U32.AND P4, PT, R5.reuse, R15, PT ;  /* 0x0000000f0500720c */ /* 0x040fe20003f84070 */
[C---:B------:R-:W-:Y:S02]  /*1a70*/  IMAD R2, R5.reuse, R4, R2 ;  /* 0x0000000405027224 */ /* 0x040fe400078e0202 */
[----:B------:R-:W-:Y:S02]  /*1a80*/  @!P5 IMAD.IADD R12, R12, 0x1, -R5 ;  /* 0x000000010c0cd824 */ /* 0x000fe400078e0a05 */
[----:B------:R-:W-:Y:S02]  /*1a90*/  IMAD.MOV R17, RZ, RZ, -R17 ;  /* 0x000000ffff117224 */ /* 0x000fe400078e0a11 */
[----:B------:R-:W-:Y:S01]  /*1aa0*/  VIADD R6, R28, 0x1ee ;  /* 0x000001ee1c067836 */ /* 0x000fe20000000000 */
[C---:B------:R-:W-:Y:S01]  /*1ab0*/  ISETP.GT.U32.AND P5, PT, R5.reuse, R12, PT ;  /* 0x0000000c0500720c */ /* 0x040fe20003fa4070 */
[----:B------:R-:W-:-:S02]  /*1ac0*/  IMAD R3, R5, R17, R3 ;  /* 0x0000001105037224 */ /* 0x000fc400078e0203 */
[----:B0-----:R-:W-:Y:S01]  /*1ad0*/  IMAD.MOV.U32 R0, RZ, RZ, R19 ;  /* 0x000000ffff007224 */ /* 0x001fe200078e0013 */
[----:B------:R-:W-:Y:S01]  /*1ae0*/  IABS R8, R6 ;  /* 0x0000000600087213 */ /* 0x000fe20000000000 */
[--C-:B------:R-:W-:Y:S01]  /*1af0*/  @!P4 IMAD.IADD R15, R15, 0x1, -R5.reuse ;  /* 0x000000010f0fc824 */ /* 0x100fe200078e0a05 */
[----:B------:R-:W-:Y:S01]  /*1b00*/  ISETP.GE.AND P4, PT, R20, RZ, PT ;  /* 0x000000ff1400720c */ /* 0x000fe20003f86270 */
[C---:B------:R-:W-:Y:S02]  /*1b10*/  VIADD R11, R28.reuse, 0x1ed ;  /* 0x000001ed1c0b7836 */ /* 0x040fe40000000000 */
[----:B------:R-:W-:Y:S02]  /*1b20*/  VIADD R4, R28, 0x1ec ;  /* 0x000001ec1c047836 */ /* 0x000fe40000000000 */
[--C-:B------:R-:W-:Y:S01]  /*1b30*/  @!P3 IMAD.IADD R13, R13, 0x1, -R5.reuse ;  /* 0x000000010d0db824 */ /* 0x100fe200078e0a05 */
[C---:B------:R-:W-:Y:S01]  /*1b40*/  ISETP.GT.U32.AND P3, PT, R5.reuse, R3, PT ;  /* 0x000000030500720c */ /* 0x040fe20003f64070 */
[----:B------:R-:W-:Y:S01]  /*1b50*/  @!P5 IMAD.IADD R12, R12, 0x1, -R5 ;  /* 0x000000010c0cd824 */ /* 0x000fe200078e0a05 */
[C---:B------:R-:W-:Y:S01]  /*1b60*/  ISETP.GT.U32.AND P5, PT, R5.reuse, R2, PT ;  /* 0x000000020500720c */ /* 0x040fe20003fa4070 */
[----:B------:R-:W-:Y:S01]  /*1b70*/  @!P0 IMAD.MOV R0, RZ, RZ, -R0 ;  /* 0x000000ffff008224 */ /* 0x000fe200078e0a00 */
[----:B------:R-:W-:Y:S01]  /*1b80*/  ISETP.GT.U32.AND P0, PT, R5, R15, PT ;  /* 0x0000000f0500720c */ /* 0x000fe20003f04070 */
[----:B------:R-:W-:Y:S01]  /*1b90*/  IMAD.HI.U32 R18, R9, R8, RZ ;  /* 0x0000000809127227 */ /* 0x000fe200078e00ff */
[----:B------:R-:W-:-:S02]  /*1ba0*/  IABS R14, R11 ;  /* 0x0000000b000e7213 */ /* 0x000fc40000000000 */
[----:B------:R-:W-:Y:S01]  /*1bb0*/  IABS R19, R4 ;  /* 0x0000000400137213 */ /* 0x000fe20000000000 */
[----:B------:R0:W-:Y:S01]  /*1bc0*/  STL [R1+0x238], R0 ;  /* 0x0002380001007387 */ /* 0x0001e20000100800 */
[----:B------:R-:W-:Y:S02]  /*1bd0*/  IMAD.MOV R18, RZ, RZ, -R18 ;  /* 0x000000ffff127224 */ /* 0x000fe400078e0a12 */
[----:B------:R-:W-:-:S04]  /*1be0*/  IMAD.HI.U32 R17, R9, R14, RZ ;  /* 0x0000000e09117227 */ /* 0x000fc800078e00ff */
[----:B------:R-:W-:Y:S02]  /*1bf0*/  @!P5 IMAD.IADD R2, R2, 0x1, -R5 ;  /* 0x000000010202d824 */ /* 0x000fe400078e0a05 */
[----:B------:R-:W-:Y:S02]  /*1c00*/  IMAD.MOV R17, RZ, RZ, -R17 ;  /* 0x000000ffff117224 */ /* 0x000fe400078e0a11 */
[----:B0-----:R-:W-:Y:S01]  /*1c10*/  IMAD.MOV.U32 R0, RZ, RZ, R13 ;  /* 0x000000ffff007224 */ /* 0x001fe200078e000d */
[----:B------:R-:W-:Y:S01]  /*1c20*/  ISETP.GT.U32.AND P5, PT, R5, R2, PT ;  /* 0x000000020500720c */ /* 0x000fe20003fa4070 */
[----:B------:R-:W-:-:S04]  /*1c30*/  IMAD.HI.U32 R13, R9, R19, RZ ;  /* 0x00000013090d7227 */ /* 0x000fc800078e00ff */
[----:B------:R-:W-:Y:S02]  /*1c40*/  @!P1 IMAD.MOV R0, RZ, RZ, -R0 ;  /* 0x000000ffff009224 */ /* 0x000fe400078e0a00 */
[--C-:B------:R-:W-:Y:S01]  /*1c50*/  @!P3 IMAD.IADD R3, R3, 0x1, -R5.reuse ;  /* 0x000000010303b824 */ /* 0x100fe200078e0a05 */
[----:B------:R-:W-:Y:S01]  /*1c60*/  ISETP.GE.AND P3, PT, R16, RZ, PT ;  /* 0x000000ff1000720c */ /* 0x000fe20003f66270 */
[----:B------:R-:W-:Y:S01]  /*1c70*/  IMAD R8, R5, R18, R8 ;  /* 0x0000001205087224 */ /* 0x000fe200078e0208 */
[----:B------:R0:W-:Y:S01]  /*1c80*/  STL [R1+0x244], R0 ;  /* 0x0002440001007387 */ /* 0x0001e20000100800 */
[----:B------:R-:W-:Y:S01]  /*1c90*/  @!P0 IMAD.IADD R15, R15, 0x1, -R5 ;  /* 0x000000010f0f8824 */ /* 0x000fe200078e0a05 */
[C---:B------:R-:W-:Y:S01]  /*1ca0*/  ISETP.GT.U32.AND P1, PT, R5.reuse, R3, PT ;  /* 0x000000030500720c */ /* 0x040fe20003f24070 */
[----:B------:R-:W-:Y:S01]  /*1cb0*/  IMAD.MOV R13, RZ, RZ, -R13 ;  /* 0x000000ffff0d7224 */ /* 0x000fe200078e0a0d */
[C---:B------:R-:W-:Y:S01]  /*1cc0*/  ISETP.GT.U32.AND P0, PT, R5.reuse, R8, PT ;  /* 0x000000080500720c */ /* 0x040fe20003f04070 */
[----:B------:R-:W-:-:S02]  /*1cd0*/  IMAD R14, R5, R17, R14 ;  /* 0x00000011050e7224 */ /* 0x000fc400078e020e */
[C---:B------:R-:W-:Y:S02]  /*1ce0*/  IMAD R19, R5.reuse, R13, R19 ;  /* 0x0000000d05137224 */ /* 0x040fe400078e0213 */
[----:B------:R-:W-:Y:S02]  /*1cf0*/  @!P5 IMAD.IADD R2, R2, 0x1, -R5 ;  /* 0x000000010202d824 */ /* 0x000fe400078e0a05 */
[----:B0-----:R-:W-:Y:S01]  /*1d00*/  IMAD.MOV.U32 R0, RZ, RZ, R15 ;  /* 0x000000ffff007224 */ /* 0x001fe200078e000f */
[C---:B------:R-:W-:Y:S01]  /*1d10*/  ISETP.GT.U32.AND P5, PT, R5.reuse, R19, PT ;  /* 0x000000130500720c */ /* 0x040fe20003fa4070 */
[----:B------:R-:W-:Y:S02]  /*1d20*/  IMAD.MOV.U32 R10, RZ, RZ, R12 ;  /* 0x000000ffff0a7224 */ /* 0x000fe400078e000c */
[----:B------:R-:W-:Y:S01]  /*1d30*/  @!P6 IMAD.MOV R0, RZ, RZ, -R0 ;  /* 0x000000ffff00e224 */ /* 0x000fe200078e0a00 */
[----:B------:R-:W-:Y:S01]  /*1d40*/  ISETP.GT.U32.AND P6, PT, R5, R14, PT ;  /* 0x0000000e0500720c */ /* 0x000fe20003fc4070 */
[----:B------:R-:W-:-:S02]  /*1d50*/  VIADD R15, R28, 0x1eb ;  /* 0x000001eb1c0f7836 */ /* 0x000fc40000000000 */
[----:B------:R-:W-:Y:S01]  /*1d60*/  @!P2 IMAD.MOV R10, RZ, RZ, -R10 ;  /* 0x000000ffff0aa224 */ /* 0x000fe200078e0a0a */
[----:B------:R-:W-:Y:S01]  /*1d70*/  ISETP.GE.AND P2, PT, R6, RZ, PT ;  /* 0x000000ff0600720c */ /* 0x000fe20003f46270 */
[--C-:B------:R-:W-:Y:S01]  /*1d80*/  @!P1 IMAD.IADD R3, R3, 0x1, -R5.reuse ;  /* 0x0000000103039824 */ /* 0x100fe200078e0a05 */
[----:B------:R-:W-:Y:S01]  /*1d90*/  IABS R17, R15 ;  /* 0x0000000f00117213 */ /* 0x000fe20000000000 */
[----:B------:R-:W-:Y:S01]  /*1da0*/  VIADD R12, R28, 0x1ea ;  /* 0x000001ea1c0c7836 */ /* 0x000fe20000000000 */
[----:B------:R-:W-:Y:S01]  /*1db0*/  STL [R1+0x250], R10 ;  /* 0x0002500a01007387 */ /* 0x000fe20000100800 */
[--C-:B------:R-:W-:Y:S01]  /*1dc0*/  @!P0 IMAD.IADD R8, R8, 0x1, -R5.reuse ;  /* 0x0000000108088824 */ /* 0x100fe200078e0a05 */
[----:B------:R-:W-:Y:S01]  /*1dd0*/  ISETP.GE.AND P1, PT, R11, RZ, PT ;  /* 0x000000ff0b00720c */ /* 0x000fe20003f26270 */
[--C-:B------:R-:W-:Y:S01]  /*1de0*/  @!P5 IMAD.IADD R19, R19, 0x1, -R5.reuse ;  /* 0x000000011313d824 */ /* 0x100fe200078e0a05 */
[----:B------:R0:W-:Y:S01]  /*1df0*/  STL [R1+0x264], R0 ;  /* 0x0002640001007387 */ /* 0x0001e20000100800 */
[----:B------:R-:W-:Y:S01]  /*1e00*/  @!P6 IMAD.IADD R14, R14, 0x1, -R5 ;  /* 0x000000010e0ee824 */ /* 0x000fe200078e0a05 */
[----:B------:R-:W-:Y:S01]  /*1e10*/  ISETP.GE.AND P0, PT, R4, RZ, PT ;  /* 0x000000ff0400720c */ /* 0x000fe20003f06270 */
[----:B------:R-:W-:Y:S01]  /*1e20*/  IMAD.HI.U32 R4, R9, R17, RZ ;  /* 0x0000001109047227 */ /* 0x000fe200078e00ff */
[----:B------:R-:W-:-:S02]  /*1e30*/  IABS R11, R12 ;  /* 0x0000000c000b7213 */ /* 0x000fc40000000000 */
[C---:B------:R-:W-:Y:S01]  /*1e40*/  ISETP.GT.U32.AND P6, PT, R5.reuse, R8, PT ;  /* 0x000000080500720c */ /* 0x040fe20003fc4070 */
[----:B------:R-:W-:Y:S01]  /*1e50*/  IMAD.MOV R4, RZ, RZ, -R4 ;  /* 0x000000ffff047224 */ /* 0x000fe200078e0a04 */
[----:B------:R-:W-:Y:S01]  /*1e60*/  ISETP.GT.U32.AND P5, PT, R5, R14, PT ;  /* 0x0000000e0500720c */ /* 0x000fe20003fa4070 */
[----:B------:R-:W-:-:S04]  /*1e70*/  IMAD.HI.U32 R16, R9, R11, RZ ;  /* 0x0000000b09107227 */ /* 0x000fc800078e00ff */
[----:B0-----:R-:W-:Y:S02]  /*1e80*/  IMAD.MOV.U32 R0, RZ, RZ, R3 ;  /* 0x000000ffff007224 */ /* 0x001fe400078e0003 */
[C---:B------:R-:W-:Y:S02]  /*1e90*/  IMAD R4, R5.reuse, R4, R17 ;  /* 0x0000000405047224 */ /* 0x040fe400078e0211 */
[----:B------:R-:W-:Y:S01]  /*1ea0*/  @!P4 IMAD.MOV R0, RZ, RZ, -R0 ;  /* 0x000000ffff00c224 */ /* 0x000fe200078e0a00 */
[C---:B------:R-:W-:Y:S01]  /*1eb0*/  ISETP.GT.U32.AND P4, PT, R5.reuse, R19, PT ;  /* 0x000000130500720c */ /* 0x040fe20003f84070 */
[----:B------:R-:W-:Y:S02]  /*1ec0*/  IMAD.MOV R16, RZ, RZ, -R16 ;  /* 0x000000ffff107224 */ /* 0x000fe400078e0a10 */
[----:B------:R-:W-:Y:S01]  /*1ed0*/  @!P6 IMAD.IADD R8, R8, 0x1, -R5 ;  /* 0x000000010808e824 */ /* 0x000fe200078e0a05 */
[C---:B------:R-:W-:Y:S01]  /*1ee0*/  ISETP.GT.U32.AND P6, PT, R5.reuse, R4, PT ;  /* 0x000000040500720c */ /* 0x040fe20003fc4070 */
[----:B------:R-:W-:Y:S01]  /*1ef0*/  IMAD R11, R5, R16, R11 ;  /* 0x00000010050b7224 */ /* 0x000fe200078e020b */
[----:B------:R0:W-:Y:S01]  /*1f00*/  STL [R1+0x284], R0 ;  /* 0x0002840001007387 */ /* 0x0001e20000100800 */
[----:B------:R-:W-:-:S02]  /*1f10*/  VIADD R6, R28, 0x1e9 ;  /* 0x000001e91c067836 */ /* 0x000fc40000000000 */
[----:B------:R-:W-:Y:S02]  /*1f20*/  VIADD R13, R28, 0x1e8 ;  /* 0x000001e81c0d7836 */ /* 0x000fe40000000000 */
[--C-:B------:R-:W-:Y:S01]  /*1f30*/  @!P5 IMAD.IADD R14, R14, 0x1, -R5.reuse ;  /* 0x000000010e0ed824 */ /* 0x100fe200078e0a05 */
[----:B------:R-:W-:Y:S01]  /*1f40*/  IABS R3, R6 ;  /* 0x0000000600037213 */ /* 0x000fe20000000000 */
[--C-:B------:R-:W-:Y:S01]  /*1f50*/  @!P4 IMAD.IADD R19, R19, 0x1, -R5.reuse ;  /* 0x000000011313c824 */ /* 0x100fe200078e0a05 */
[----:B------:R-:W-:Y:S01]  /*1f60*/  ISETP.GT.U32.AND P4, PT, R5, R11, PT ;  /* 0x0000000b0500720c */ /* 0x000fe20003f84070 */
[----:B------:R-:W-:Y:S01]  /*1f70*/  @!P3 IMAD.MOV R2, RZ, RZ, -R2 ;  /* 0x000000ffff02b224 */ /* 0x000fe200078e0a02 */
[----:B------:R-:W-:Y:S01]  /*1f80*/  IABS R20, R13 ;  /* 0x0000000d00147213 */ /* 0x000fe20000000000 */
[----:B------:R-:W-:Y:S01]  /*1f90*/  IMAD.HI.U32 R17, R9, R3, RZ ;  /* 0x0000000309117227 */ /* 0x000fe200078e00ff */
[----:B------:R-:W-:Y:S02]  /*1fa0*/  ISETP.GE.AND P5, PT, R15, RZ, PT ;  /* 0x000000ff0f00720c */ /* 0x000fe40003fa6270 */
[----:B------:R1:W-:Y:S01]  /*1fb0*/  STL [R1+0x28c], R2 ;  /* 0x00028c0201007387 */ /* 0x0003e20000100800 */
[----:B------:R-:W-:Y:S01]  /*1fc0*/  @!P6 IMAD.IADD R4, R4, 0x1, -R5 ;  /* 0x000000010404e824 */ /* 0x000fe200078e0a05 */
[----:B------:R-:W-:Y:S01]  /*1fd0*/  ISETP.GE.AND P6, PT, R12, RZ, PT ;  /* 0x000000ff0c00720c */ /* 0x000fe20003fc6270 */
[----:B------:R-:W-:-:S03]  /*1fe0*/  IMAD.HI.U32 R16, R9, R20, RZ ;  /* 0x0000001409107227 */ /* 0x000fc600078e00ff */
[----:B------:R-:W-:Y:S01]  /*1ff0*/  ISETP.GT.U32.AND P3, PT, R5, R4, PT ;  /* 0x000000040500720c */ /* 0x000fe20003f64070 */
[C---:B------:R-:W-:Y:S02]  /*2000*/  VIADD R15, R28.reuse, 0x1e7 ;  /* 0x000001e71c0f7836 */ /* 0x040fe40000000000 */
[----:B------:R-:W-:Y:S02]  /*2010*/  IMAD.MOV R17, RZ, RZ, -R17 ;  /* 0x000000ffff117224 */ /* 0x000fe400078e0a11 */
[----:B------:R-:W-:Y:S02]  /*2020*/  @!P4 IMAD.IADD R11, R11, 0x1, -R5 ;  /* 0x000000010b0bc824 */ /* 0x000fe400078e0a05 */
[----:B0-----:R-:W-:Y:S02]  /*2030*/  IMAD.MOV.U32 R0, RZ, RZ, R8 ;  /* 0x000000ffff007224 */ /* 0x001fe400078e0008 */
[----:B------:R-:W-:Y:S01]  /*2040*/  IMAD.MOV R16, RZ, RZ, -R16 ;  /* 0x000000ffff107224 */ /* 0x000fe200078e0a10 */
[----:B------:R-:W-:Y:S01]  /*2050*/  ISETP.GT.U32.AND P4, PT, R5, R11, PT ;  /* 0x0000000b0500720c */ /* 0x000fe20003f84070 */
[----:B------:R-:W-:-:S02]  /*2060*/  VIADD R12, R28, 0x1e6 ;  /* 0x000001e61c0c7836 */ /* 0x000fc40000000000 */
[C---:B------:R-:W-:Y:S01]  /*2070*/  IMAD R3, R5.reuse, R17, R3 ;  /* 0x0000001105037224 */ /* 0x040fe200078e0203 */
[----:B------:R-:W-:Y:S01]  /*2080*/  IABS R17, R15 ;  /* 0x0000000f00117213 */ /* 0x000fe20000000000 */
[----:B------:R-:W-:Y:S02]  /*2090*/  @!P2 IMAD.MOV R0, RZ, RZ, -R0 ;  /* 0x000000ffff00a224 */ /* 0x000fe400078e0a00 */
[C---:B------:R-:W-:Y:S01]  /*20a0*/  IMAD R20, R5.reuse, R16, R20 ;  /* 0x0000001005147224 */ /* 0x040fe200078e0214 */
[----:B------:R-:W-:Y:S01]  /*20b0*/  IABS R16, R12 ;  /* 0x0000000c00107213 */ /* 0x000fe20000000000 */
[----:B------:R-:W-:Y:S01]  /*20c0*/  IMAD.MOV.U32 R10, RZ, RZ, R14 ;  /* 0x000000ffff0a7224 */ /* 0x000fe200078e000e */
[----:B------:R-:W-:Y:S01]  /*20d0*/  ISETP.GT.U32.AND P2, PT, R5, R3, PT ;  /* 0x000000030500720c */ /* 0x000fe20003f44070 */
[----:B-1----:R-:W-:Y:S01]  /*20e0*/  IMAD.HI.U32 R2, R9, R17, RZ ;  /* 0x0000001109027227 */ /* 0x002fe200078e00ff */
[----:B------:R0:W-:Y:S03]  /*20f0*/  STL [R1+0x2a4], R0 ;  /* 0x0002a40001007387 */ /* 0x0001e60000100800 */
[----:B------:R-:W-:Y:S01]  /*2100*/  @!P1 IMAD.MOV R10, RZ, RZ, -R10 ;  /* 0x000000ffff0a9224 */ /* 0x000fe200078e0a0a */
[----:B------:R-:W-:Y:S01]  /*2110*/  ISETP.GT.U32.AND P1, PT, R5, R20, PT ;  /* 0x000000140500720c */ /* 0x000fe20003f24070 */
[----:B------:R-:W-:-:S03]  /*2120*/  IMAD.HI.U32 R8, R9, R16, RZ ;  /* 0x0000001009087227 */ /* 0x000fc600078e00ff */
[----:B------:R1:W-:Y:S01]  /*2130*/  STL [R1+0x2b8], R10 ;  /* 0x0002b80a01007387 */ /* 0x0003e20000100800 */
[----:B------:R-:W-:Y:S01]  /*2140*/  @!P3 IMAD.IADD R4, R4, 0x1, -R5 ;  /* 0x000000010404b824 */ /* 0x000fe200078e0a05 */
[----:B------:R-:W-:Y:S01]  /*2150*/  ISETP.GE.AND P3, PT, R13, RZ, PT ;  /* 0x000000ff0d00720c */ /* 0x000fe20003f66270 */
[----:B0-----:R-:W-:Y:S02]  /*2160*/  IMAD.MOV.U32 R0, RZ, RZ, R19 ;  /* 0x000000ffff007224 */ /* 0x001fe400078e0013 */
[----:B------:R-:W-:Y:S02]  /*2170*/  IMAD.MOV R2, RZ, RZ, -R2 ;  /* 0x000000ffff027224 */ /* 0x000fe400078e0a02 */
[----:B------:R-:W-:Y:S01]  /*2180*/  @!P0 IMAD.MOV R0, RZ, RZ, -R0 ;  /* 0x000000ffff008224 */ /* 0x000fe200078e0a00 */
[----:B------:R-:W-:Y:S01]  /*2190*/  ISETP.GE.AND P0, PT, R6, RZ, PT ;  /* 0x000000ff0600720c */ /* 0x000fe20003f06270 */
[----:B------:R-:W-:Y:S02]  /*21a0*/  IMAD.MOV R8, RZ, RZ, -R8 ;  /* 0x000000ffff087224 */ /* 0x000fe400078e0a08 */
[----:B------:R-:W-:Y:S01]  /*21b0*/  @!P4 IMAD.IADD R11, R11, 0x1, -R5 ;  /* 0x000000010b0bc824 */ /* 0x000fe200078e0a05 */
[----:B------:R0:W-:Y:S01]  /*21c0*/  STL [R1+0x2d0], R0 ;  /* 0x0002d00001007387 */ /* 0x0001e20000100800 */
[----:B------:R-:W-:Y:S01]  /*21d0*/  IMAD R6, R5, R2, R17 ;  /* 0x0000000205067224 */ /* 0x000fe200078e0211 */
[----:B------:R-:W-:Y:S01]  /*21e0*/  ISETP.GE.AND P4, PT, R15, RZ, PT ;  /* 0x000000ff0f00720c */ /* 0x000fe20003f86270 */
[----:B-1----:R-:W-:-:S02]  /*21f0*/  IMAD.MOV.U32 R10, RZ, RZ, R4 ;  /* 0x000000ffff0a7224 */ /* 0x002fc400078e0004 */
[----:B------:R-:W-:Y:S02]  /*2200*/  @!P2 IMAD.IADD R3, R3, 0x1, -R5 ;  /* 0x000000010303a824 */ /* 0x000fe400078e0a05 */
[C---:B------:R-:W-:Y:S02]  /*2210*/  IMAD R8, R5.reuse, R8, R16 ;  /* 0x0000000805087224 */ /* 0x040fe400078e0210 */
[----:B------:R-:W-:Y:S01]  /*2220*/  @!P5 IMAD.MOV R10, RZ, RZ, -R10 ;  /* 0x000000ffff0ad224 */ /* 0x000fe200078e0a0a */
[C---:B------:R-:W-:Y:S01]  /*2230*/  ISETP.GT.U32.AND P5, PT, R5.reuse, R6, PT ;  /* 0x000000060500720c */ /* 0x040fe20003fa4070 */
[----:B0-----:R-:W-:Y:S01]  /*2240*/  IMAD.MOV.U32 R0, RZ, RZ, R11 ;  /* 0x000000ffff007224 */ /* 0x001fe200078e000b */
[C---:B------:R-:W-:Y:S01]  /*2250*/  ISETP.GT.U32.AND P2, PT, R5.reuse, R3, PT ;  /* 0x000000030500720c */ /* 0x040fe20003f44070 */
[C---:B------:R-:W-:Y:S01]  /*2260*/  VIADD R13, R28.reuse, 0x1e5 ;  /* 0x000001e51c0d7836 */ /* 0x040fe20000000000 */
[----:B------:R-:W-:Y:S01]  /*2270*/  STL [R1+0x2d8], R10 ;  /* 0x0002d80a01007387 */ /* 0x000fe20000100800 */
[----:B------:R-:W-:Y:S01]  /*2280*/  @!P6 IMAD.MOV R0, RZ, RZ, -R0 ;  /* 0x000000ffff00e224 */ /* 0x000fe200078e0a00 */
[C---:B------:R-:W-:Y:S01]  /*2290*/  ISETP.GT.U32.AND P6, PT, R5.reuse, R8, PT ;  /* 0x000000080500720c */ /* 0x040fe20003fc4070 */
[----:B------:R-:W-:Y:S01]  /*22a0*/  VIADD R2, R28, 0x1e4 ;  /* 0x000001e41c027836 */ /* 0x000fe20000000000 */
[----:B------:R-:W-:Y:S01]  /*22b0*/  IABS R14, R13 ;  /* 0x0000000d000e7213 */ /* 0x000fe20000000000 */
[--C-:B------:R-:W-:Y:S01]  /*22c0*/  @!P1 IMAD.IADD R20, R20, 0x1, -R5.reuse ;  /* 0x0000000114149824 */ /* 0x100fe200078e0a05 */
[----:B------:R0:W-:Y:S01]  /*22d0*/  STL [R1+0x2fc], R0 ;  /* 0x0002fc0001007387 */ /* 0x0001e20000100800 */
[----:B------:R-:W-:Y:S01]  /*22e0*/  VIADD R17, R28, 0x1e3 ;  /* 0x000001e31c117836 */ /* 0x000fe20000000000 */
[----:B------:R-:W-:Y:S01]  /*22f0*/  IABS R4, R2 ;  /* 0x0000000200047213 */ /* 0x000fe20000000000 */
[----:B------:R-:W-:Y:S01]  /*2300*/  @!P5 IMAD.IADD R6, R6, 0x1, -R5 ;  /* 0x000000010606d824 */ /* 0x000fe200078e0a05 */
[----:B------:R-:W-:Y:S01]  /*2310*/  ISETP.GT.U32.AND P1, PT, R5, R20, PT ;  /* 0x000000140500720c */ /* 0x000fe20003f24070 */
[----:B------:R-:W-:-:S02]  /*2320*/  IMAD.MOV.U32 R11, RZ, RZ, R14 ;  /* 0x000000ffff0b7224 */ /* 0x000fc400078e000e */
[--C-:B------:R-:W-:Y:S01]  /*2330*/  @!P2 IMAD.IADD R3, R3, 0x1, -R5.reuse ;  /* 0x000000010303a824 */ /* 0x100fe200078e0a05 */
[----:B------:R-:W-:Y:S01]  /*2340*/  ISETP.GE.AND P2, PT, R12, RZ, PT ;  /* 0x000000ff0c00720c */ /* 0x000fe20003f46270 */
[----:B------:R-:W-:Y:S01]  /*2350*/  @!P6 IMAD.IADD R8, R8, 0x1, -R5 ;  /* 0x000000010808e824 */ /* 0x000fe200078e0a05 */
[----:B------:R-:W-:Y:S01]  /*2360*/  ISETP.GT.U32.AND P5, PT, R5, R6, PT ;  /* 0x000000060500720c */ /* 0x000fe20003fa4070 */
[----:B------:R-:W-:-:S03]  /*2370*/  IMAD.HI.U32 R12, R9, R11, RZ ;  /* 0x0000000b090c7227 */ /* 0x000fc600078e00ff */
[----:B------:R-:W-:Y:S01]  /*2380*/  ISETP.GT.U32.AND P6, PT, R5, R8, PT ;  /* 0x000000080500720c */ /* 0x000fe20003fc4070 */
[----:B------:R-:W-:-:S04]  /*2390*/  IMAD.HI.U32 R14, R9, R4, RZ ;  /* 0x00000004090e7227 */ /* 0x000fc800078e00ff */
[----:B------:R-:W-:Y:S02]  /*23a0*/  IMAD.MOV R12, RZ, RZ, -R12 ;  /* 0x000000ffff0c7224 */ /* 0x000fe400078e0a0c */
[----:B------:R-:W-:Y:S02]  /*23b0*/  IMAD.MOV R14, RZ, RZ, -R14 ;  /* 0x000000ffff0e7224 */ /* 0x000fe400078e0a0e */
[C---:B------:R-:W-:Y:S02]  /*23c0*/  IMAD R12, R5.reuse, R12, R11 ;  /* 0x0000000c050c7224 */ /* 0x040fe400078e020b */
[C---:B------:R-:W-:Y:S02]  /*23d0*/  IMAD R4, R5.reuse, R14, R4 ;  /* 0x0000000e05047224 */ /* 0x040fe400078e0204 */
[--C-:B------:R-:W-:Y:S01]  /*23e0*/  @!P5 IMAD.IADD R6, R6, 0x1, -R5.reuse ;  /* 0x000000010606d824 */ /* 0x100fe200078e0a05 */
[----:B------:R-:W-:Y:S01]  /*23f0*/  ISETP.GT.U32.AND P5, PT, R5, R12, PT ;  /* 0x0000000c0500720c */ /* 0x000fe20003fa4070 */
[--C-:B------:R-:W-:Y:S01]  /*2400*/  @!P1 IMAD.IADD R20, R20, 0x1, -R5.reuse ;  /* 0x0000000114149824 */ /* 0x100fe200078e0a05 */
[----:B------:R-:W-:Y:S01]  /*2410*/  ISETP.GE.AND P1, PT, R13, RZ, PT ;  /* 0x000000ff0d00720c */ /* 0x000fe20003f26270 */
[----:B------:R-:W-:Y:S01]  /*2420*/  @!P6 IMAD.IADD R8, R8, 0x1, -R5 ;  /* 0x000000010808e824 */ /* 0x000fe200078e0a05 */
[----:B------:R-:W-:Y:S01]  /*2430*/  IABS R13, R17 ;  /* 0x00000011000d7213 */ /* 0x000fe20000000000 */
[----:B0-----:R-:W-:Y:S01]  /*2440*/  IMAD.MOV.U32 R0, RZ, RZ, R3 ;  /* 0x000000ffff007224 */ /* 0x001fe200078e0003 */
[----:B------:R-:W-:Y:S01]  /*2450*/  ISETP.GT.U32.AND P6, PT, R5, R4, PT ;  /* 0x000000040500720c */ /* 0x000fe20003fc4070 */
[----:B------:R-:W-:-:S02]  /*2460*/  VIADD R15, R28, 0x1e1 ;  /* 0x000001e11c0f7836 */ /* 0x000fc40000000000 */
[----:B------:R-:W-:Y:S02]  /*2470*/  IMAD.MOV.U32 R3, RZ, RZ, R13 ;  /* 0x000000ffff037224 */ /* 0x000fe400078e000d */
[----:B------:R-:W-:Y:S01]  /*2480*/  @!P0 IMAD.MOV R0, RZ, RZ, -R0 ;  /* 0x000000ffff008224 */ /* 0x000fe200078e0a00 */
[----:B------:R-:W-:Y:S01]  /*2490*/  ISETP.GE.AND P0, PT, R2, RZ, PT ;  /* 0x000000ff0200720c */ /* 0x000fe20003f06270 */
[----:B------:R-:W-:Y:S01]  /*24a0*/  VIADD R13, R28, 0x1e2 ;  /* 0x000001e21c0d7836 */ /* 0x000fe20000000000 */
[----:B------:R-:W-:Y:S01]  /*24b0*/  IABS R16, R15 ;  /* 0x0000000f00107213 */ /* 0x000fe20000000000 */
[----:B------:R-:W-:Y:S01]  /*24c0*/  IMAD.HI.U32 R11, R9, R3, RZ ;  /* 0x00000003090b7227 */ /* 0x000fe200078e00ff */
[----:B------:R0:W-:Y:S02]  /*24d0*/  STL [R1+0x300], R0 ;  /* 0x0003000001007387 */ /* 0x0001e40000100800 */
[----:B------:R-:W-:Y:S01]  /*24e0*/  IABS R18, R13 ;  /* 0x0000000d00127213 */ /* 0x000fe20000000000 */
[----:B------:R-:W-:-:S02]  /*24f0*/  @!P5 IMAD.IADD R12, R12, 0x1, -R5 ;  /* 0x000000010c0cd824 */ /* 0x000fc400078e0a05 */
[----:B------:R-:W-:Y:S02]  /*2500*/  IMAD.MOV R11, RZ, RZ, -R11 ;  /* 0x000000ffff0b7224 */ /* 0x000fe400078e0a0b */
[----:B------:R-:W-:Y:S01]  /*2510*/  @!P6 IMAD.IADD R4, R4, 0x1, -R5 ;  /* 0x000000010404e824 */ /* 0x000fe200078e0a05 */
[----:B------:R-:W-:Y:S01]  /*2520*/  ISETP.GT.U32.AND P6, PT, R5, R12, PT ;  /* 0x0000000c0500720c */ /* 0x000fe20003fc4070 */
[----:B------:R-:W-:Y:S02]  /*2530*/  VIADD R2, R28, 0x1e0 ;  /* 0x000001e01c027836 */ /* 0x000fe40000000000 */
[----:B0-----:R-:W-:Y:S02]  /*2540*/  IMAD.MOV.U32 R0, RZ, RZ, R20 ;  /* 0x000000ffff007224 */ /* 0x001fe400078e0014 */
[----:B------:R-:W-:Y:S01]  /*2550*/  IMAD.HI.U32 R21, R9, R18, RZ ;  /* 0x0000001209157227 */ /* 0x000fe200078e00ff */
[----:B------:R-:W-:-:S03]  /*2560*/  IABS R14, R2 ;  /* 0x00000002000e7213 */ /* 0x000fc60000000000 */
[----:B------:R-:W-:Y:S01]  /*2570*/  @!P3 IMAD.MOV R0, RZ, RZ, -R0 ;  /* 0x000000ffff00b224 */ /* 0x000fe200078e0a00 */
[----:B------:R-:W-:Y:S01]  /*2580*/  ISETP.GE.AND P3, PT, R17, RZ, PT ;  /* 0x000000ff1100720c */ /* 0x000fe20003f66270 */
[----:B------:R-:W-:Y:S02]  /*2590*/  IMAD R3, R5, R11, R3 ;  /* 0x0000000b05037224 */ /* 0x000fe400078e0203 */
[----:B------:R-:W-:Y:S01]  /*25a0*/  IMAD.MOV R21, RZ, RZ, -R21 ;  /* 0x000000ffff157224 */ /* 0x000fe200078e0a15 */
[----:B------:R0:W-:Y:S01]  /*25b0*/  STL [R1+0x320], R0 ;  /* 0x0003200001007387 */ /* 0x0001e20000100800 */
[----:B------:R-:W-:Y:S01]  /*25c0*/  IMAD.HI.U32 R19, R9, R16, RZ ;  /* 0x0000001009137227 */ /* 0x000fe200078e00ff */
[----:B------:R-:W-:-:S03]  /*25d0*/  ISETP.GT.U32.AND P5, PT, R5, R3, PT ;  /* 0x000000030500720c */ /* 0x000fc60003fa4070 */
[C---:B------:R-:W-:Y:S02]  /*25e0*/  IMAD R17, R5.reuse, R21, R18 ;  /* 0x0000001505117224 */ /* 0x040fe400078e0212 */
[----:B------:R-:W-:Y:S02]  /*25f0*/  IMAD.MOV.U32 R20, RZ, RZ, R14 ;  /* 0x000000ffff147224 */ /* 0x000fe400078e000e */
[----:B------:R-:W-:Y:S02]  /*2600*/  IMAD.MOV R19, RZ, RZ, -R19 ;  /* 0x000000ffff137224 */ /* 0x000fe400078e0a13 */
[----:B0-----:R-:W-:Y:S02]  /*2610*/  IMAD.MOV.U32 R0, RZ, RZ, R6 ;  /* 0x000000ffff007224 */ /* 0x001fe400078e0006 */
[----:B------:R-:W-:Y:S01]  /*2620*/  @!P6 IMAD.IADD R12, R12, 0x1, -R5 ;  /* 0x000000010c0ce824 */ /* 0x000fe200078e0a05 */
[C---:B------:R-:W-:Y:S01]  /*2630*/  ISETP.GT.U32.AND P6, PT, R5.reuse, R17, PT ;  /* 0x000000110500720c */ /* 0x040fe20003fc4070 */
[----:B------:R-:W-:Y:S01]  /*2640*/  @!P4 IMAD.MOV R0, RZ, RZ, -R0 ;  /* 0x000000ffff00c224 */ /* 0x000fe200078e0a00 */
[----:B------:R-:W-:Y:S01]  /*2650*/  ISETP.GT.U32.AND P4, PT, R5, R4, PT ;  /* 0x000000040500720c */ /* 0x000fe20003f84070 */
[----:B------:R-:W-:-:S03]  /*2660*/  IMAD.HI.U32 R6, R9, R20, RZ ;  /* 0x0000001409067227 */ /* 0x000fc600078e00ff */
[----:B------:R0:W-:Y:S01]  /*2670*/  STL [R1+0x324], R0 ;  /* 0x0003240001007387 */ /* 0x0001e20000100800 */
[----:B------:R-:W-:Y:S02]  /*2680*/  IMAD R14, R5, R19, R16 ;  /* 0x00000013050e7224 */ /* 0x000fe400078e0210 */
[----:B------:R-:W-:Y:S02]  /*2690*/  IMAD.MOV R6, RZ, RZ, -R6 ;  /* 0x000000ffff067224 */ /* 0x000fe400078e0a06 */
[----:B------:R-:W-:Y:S02]  /*26a0*/  @!P5 IMAD.IADD R3, R3, 0x1, -R5 ;  /* 0x000000010303d824 */ /* 0x000fe400078e0a05 */
[----:B------:R-:W-:Y:S02]  /*26b0*/  VIADD R11, R28, 0x1df ;  /* 0x000001df1c0b7836 */ /* 0x000fe40000000000 */
[----:B------:R-:W-:Y:S01]  /*26c0*/  IMAD.MOV.U32 R10, RZ, RZ, R8 ;  /* 0x000000ffff0a7224 */ /* 0x000fe200078e0008 */
[C---:B------:R-:W-:Y:S01]  /*26d0*/  ISETP.GT.U32.AND P5, PT, R5.reuse, R3, PT ;  /* 0x000000030500720c */ /* 0x040fe20003fa4070 */
[----:B0-----:R-:W-:Y:S01]  /*26e0*/  IMAD.MOV.U32 R0, RZ, RZ, R12 ;  /* 0x000000ffff007224 */ /* 0x001fe200078e000c */
[----:B------:R-:W-:Y:S01]  /*26f0*/  IABS R18, R11 ;  /* 0x0000000b00127213 */ /* 0x000fe20000000000 */
[----:B------:R-:W-:-:S02]  /*2700*/  IMAD R12, R5, R6, R20 ;  /* 0x00000006050c7224 */ /* 0x000fc400078e0214 */
[----:B------:R-:W-:Y:S01]  /*2710*/  @!P1 IMAD.MOV R0, RZ, RZ, -R0 ;  /* 0x000000ffff009224 */ /* 0x000fe200078e0a00 */
[----:B------:R-:W-:Y:S01]  /*2720*/  ISETP.GT.U32.AND P1, PT, R5, R14, PT ;  /* 0x0000000e0500720c */ /* 0x000fe20003f24070 */
[----:B------:R-:W-:Y:S01]  /*2730*/  @!P6 IMAD.IADD R17, R17, 0x1, -R5 ;  /* 0x000000011111e824 */ /* 0x000fe200078e0a05 */
[----:B------:R-:W-:Y:S01]  /*2740*/  ISETP.GT.U32.AND P6, PT, R5, R12, PT ;  /* 0x0000000c0500720c */ /* 0x000fe20003fc4070 */
[----:B------:R-:W-:Y:S01]  /*2750*/  @!P2 IMAD.MOV R10, RZ, RZ, -R10 ;  /* 0x000000ffff0aa224 */ /* 0x000fe200078e0a0a */
[----:B------:R-:W-:Y:S01]  /*2760*/  ISETP.GE.AND P2, PT, R13, RZ, PT ;  /* 0x000000ff0d00720c */ /* 0x000fe20003f46270 */
[----:B------:R-:W-:-:S03]  /*2770*/  IMAD.HI.U32 R8, R9, R18, RZ ;  /* 0x0000001209087227 */ /* 0x000fc600078e00ff */
[----:B------:R-:W-:Y:S01]  /*2780*/  STL [R1+0x340], R10 ;  /* 0x0003400a01007387 */ /* 0x000fe20000100800 */
[--C-:B------:R-:W-:Y:S01]  /*2790*/  @!P4 IMAD.IADD R4, R4, 0x1, -R5.reuse ;  /* 0x000000010404c824 */ /* 0x100fe200078e0a05 */
[----:B------:R-:W-:Y:S01]  /*27a0*/  ISETP.GE.AND P4, PT, R15, RZ, PT ;  /* 0x000000ff0f00720c */ /* 0x000fe20003f86270 */
[----:B------:R-:W-:Y:S01]  /*27b0*/  IMAD.MOV R8, RZ, RZ, -R8 ;  /* 0x000000ffff087224 */ /* 0x000fe200078e0a08 */
[----:B------:R0:W-:Y:S01]  /*27c0*/  STL [R1+0x354], R0 ;  /* 0x0003540001007387 */ /* 0x0001e20000100800 */
[--C-:B------:R-:W-:Y:S02]  /*27d0*/  @!P1 IMAD.IADD R14, R14, 0x1, -R5.reuse ;  /* 0x000000010e0e9824 */ /* 0x100fe400078e0a05 */
[----:B------:R-:W-:Y:S02]  /*27e0*/  VIADD R16, R28, 0x1de ;  /* 0x000001de1c107836 */ /* 0x000fe40000000000 */
[--C-:B------:R-:W-:Y:S01]  /*27f0*/  @!P5 IMAD.IADD R3, R3, 0x1, -R5.reuse ;  /* 0x000000010303d824 */ /* 0x100fe200078e0a05 */
[----:B------:R-:W-:Y:S01]  /*2800*/  ISETP.GE.AND P5, PT, R2, RZ, PT ;  /* 0x000000ff0200720c */ /* 0x000fe20003fa6270 */
[C---:B------:R-:W-:Y:S01]  /*2810*/  IMAD R2, R5.reuse, R8, R18 ;  /* 0x0000000805027224 */ /* 0x040fe200078e0212 */
[----:B------:R-:W-:Y:S01]  /*2820*/  ISETP.GT.U32.AND P1, PT, R5, R14, PT ;  /* 0x0000000e0500720c */ /* 0x000fe20003f24070 */
[----:B------:R-:W-:Y:S01]  /*2830*/  @!P6 IMAD.IADD R12, R12, 0x1, -R5 ;  /* 0x000000010c0ce824 */ /* 0x000fe200078e0a05 */
[----:B------:R-:W-:Y:S01]  /*2840*/  IABS R18, R16 ;  /* 0x0000001000127213 */ /* 0x000fe20000000000 */
[----:B0-----:R-:W-:-:S02]  /*2850*/  IMAD.MOV.U32 R0, RZ, RZ, R4 ;  /* 0x000000ffff007224 */ /* 0x001fc400078e0004 */
[----:B------:R-:W-:Y:S01]  /*2860*/  VIADD R6, R28, 0x1dd ;  /* 0x000001dd1c067836 */ /* 0x000fe20000000000 */
[C---:B------:R-:W-:Y:S01]  /*2870*/  ISETP.GT.U32.AND P6, PT, R5.reuse, R12, PT ;  /* 0x0000000c0500720c */ /* 0x040fe20003fc4070 */
[----:B------:R-:W-:Y:S01]  /*2880*/  @!P0 IMAD.MOV R0, RZ, RZ, -R0 ;  /* 0x000000ffff008224 */ /* 0x000fe200078e0a00 */
[----:B------:R-:W-:Y:S01]  /*2890*/  ISETP.GT.U32.AND P0, PT, R5, R17, PT ;  /* 0x000000110500720c */ /* 0x000fe20003f04070 */
[----:B------:R-:W-:Y:S01]  /*28a0*/  IMAD.HI.U32 R20, R9, R18, RZ ;  /* 0x0000001209147227 */ /* 0x000fe200078e00ff */
[----:B------:R-:W-:Y:S02]  /*28b0*/  IABS R19, R6 ;  /* 0x0000000600137213 */ /* 0x000fe40000000000 */
[----:B------:R0:W-:Y:S01]  /*28c0*/  STL [R1+0x370], R0 ;  /* 0x0003700001007387 */ /* 0x0001e20000100800 */
[----:B------:R-:W-:Y:S02]  /*28d0*/  IMAD.MOV R20, RZ, RZ, -R20 ;  /* 0x000000ffff147224 */ /* 0x000fe400078e0a14 */
[----:B------:R-:W-:Y:S01]  /*28e0*/  @!P1 IMAD.IADD R14, R14, 0x1, -R5 ;  /* 0x000000010e0e9824 */ /* 0x000fe200078e0a05 */
[----:B------:R-:W-:Y:S01]  /*28f0*/  ISETP.GE.AND P1, PT, R11, RZ, PT ;  /* 0x000000ff0b00720c */ /* 0x000fe20003f26270 */
[----:B------:R-:W-:-:S02]  /*2900*/  IMAD R11, R5, R20, R18 ;  /* 0x00000014050b7224 */ /* 0x000fc400078e0212 */
[--C-:B------:R-:W-:Y:S02]  /*2910*/  @!P6 IMAD.IADD R12, R12, 0x1, -R5.reuse ;  /* 0x000000010c0ce824 */ /* 0x100fe400078e0a05 */
[----:B------:R-:W-:Y:S01]  /*2920*/  @!P0 IMAD.IADD R17, R17, 0x1, -R5 ;  /* 0x0000000111118824 */ /* 0x000fe200078e0a05 */
[C---:B------:R-:W-:Y:S01]  /*2930*/  ISETP.GT.U32.AND P0, PT, R5.reuse, R2, PT ;  /* 0x000000020500720c */ /* 0x040fe20003f04070 */
[----:B------:R-:W-:Y:S01]  /*2940*/  VIADD R15, R28, 0x1dc ;  /* 0x000001dc1c0f7836 */ /* 0x000fe20000000000 */
[----:B------:R-:W-:Y:S01]  /*2950*/  ISETP.GT.U32.AND P6, PT, R5, R11, PT ;  /* 0x0000000b0500720c */ /* 0x000fe20003fc4070 */
[----:B------:R-:W-:Y:S02]  /*2960*/  IMAD.MOV.U32 R10, RZ, RZ, R3 ;  /* 0x000000ffff0a7224 */ /* 0x000fe400078e0003 */
[----:B------:R-:W-:Y:S01]  /*2970*/  IMAD.HI.U32 R18, R9, R19, RZ ;  /* 0x0000001309127227 */ /* 0x000fe200078e00ff */
[----:B------:R-:W-:-:S03]  /*2980*/  IABS R8, R15 ;  /* 0x0000000f00087213 */ /* 0x000fc60000000000 */
[----:B0-----:R-:W-:Y:S02]  /*2990*/  IMAD.MOV.U32 R0, RZ, RZ, R17 ;  /* 0x000000ffff007224 */ /* 0x001fe400078e0011 */
[----:B------:R-:W-:Y:S02]  /*29a0*/  VIADD R13, R28, 0x1db ;  /* 0x000001db1c0d7836 */ /* 0x000fe40000000000 */
[--C-:B------:R-:W-:Y:S01]  /*29b0*/  @!P0 IMAD.IADD R2, R2, 0x1, -R5.reuse ;  /* 0x0000000102028824 */ /* 0x100fe200078e0a05 */
[----:B------:R-:W-:Y:S01]  /*29c0*/  ISETP.GE.AND P0, PT, R16, RZ, PT ;  /* 0x000000ff1000720c */ /* 0x000fe20003f06270 */
[----:B------:R-:W-:Y:S01]  /*29d0*/  @!P6 IMAD.IADD R11, R11, 0x1, -R5 ;  /* 0x000000010b0be824 */ /* 0x000fe200078e0a05 */
[----:B------:R-:W-:Y:S01]  /*29e0*/  IABS R4, R13 ;  /* 0x0000000d00047213 */ /* 0x000fe20000000000 */
[----:B------:R-:W-:Y:S01]  /*29f0*/  @!P3 IMAD.MOV R10, RZ, RZ, -R10 ;  /* 0x000000ffff0ab224 */ /* 0x000fe200078e0a0a */
[----:B------:R-:W-:Y:S01]  /*2a00*/  ISETP.GT.U32.AND P6, PT, R5, R2, PT ;  /* 0x000000020500720c */ /* 0x000fe20003fc4070 */
[----:B------:R-:W-:-:S03]  /*2a10*/  IMAD.HI.U32 R21, R9, R8, RZ ;  /* 0x0000000809157227 */ /* 0x000fc600078e00ff */
[----:B------:R0:W-:Y:S01]  /*2a20*/  STL [R1+0x378], R10 ;  /* 0x0003780a01007387 */ /* 0x0001e20000100800 */
[----:B------:R-:W-:Y:S02]  /*2a30*/  IMAD.MOV R18, RZ, RZ, -R18 ;  /* 0x000000ffff127224 */ /* 0x000fe400078e0a12 */
[----:B------:R-:W-:Y:S01]  /*2a40*/  @!P2 IMAD.MOV R0, RZ, RZ, -R0 ;  /* 0x000000ffff00a224 */ /* 0x000fe200078e0a00 */
[C---:B------:R-:W-:Y:S01]  /*2a50*/  ISETP.GT.U32.AND P2, PT, R5.reuse, R11, PT ;  /* 0x0000000b0500720c */ /* 0x040fe20003f44070 */
[----:B------:R-:W-:Y:S02]  /*2a60*/  IMAD.MOV R21, RZ, RZ, -R21 ;  /* 0x000000ffff157224 */ /* 0x000fe400078e0a15 */
[----:B------:R-:W-:Y:S01]  /*2a70*/  IMAD R18, R5, R18, R19 ;  /* 0x0000001205127224 */ /* 0x000fe200078e0213 */
[----:B------:R1:W-:Y:S01]  /*2a80*/  STL [R1+0x380], R0 ;  /* 0x0003800001007387 */ /* 0x0003e20000100800 */
[----:B------:R-:W-:-:S03]  /*2a90*/  IMAD.HI.U32 R20, R9, R4, RZ ;  /* 0x0000000409147227 */ /* 0x000fc600078e00ff */
[C---:B------:R-:W-:Y:S01]  /*2aa0*/  ISETP.GT.U32.AND P3, PT, R5.reuse, R18, PT ;  /* 0x000000120500720c */ /* 0x040fe20003f64070 */
[----:B0-----:R-:W-:Y:S02]  /*2ab0*/  IMAD.MOV.U32 R10, RZ, RZ, R14 ;  /* 0x000000ffff0a7224 */ /* 0x001fe400078e000e */
[C---:B------:R-:W-:Y:S02]  /*2ac0*/  IMAD R8, R5.reuse, R21, R8 ;  /* 0x0000001505087224 */ /* 0x040fe400078e0208 */
[----:B------:R-:W-:Y:S02]  /*2ad0*/  VIADD R16, R28, 0x1da ;  /* 0x000001da1c107836 */ /* 0x000fe40000000000 */
[----:B-1----:R-:W-:Y:S02]  /*2ae0*/  IMAD.MOV.U32 R0, RZ, RZ, R12 ;  /* 0x000000ffff007224 */ /* 0x002fe400078e000c */
[----:B------:R-:W-:Y:S01]  /*2af0*/  @!P4 IMAD.MOV R10, RZ, RZ, -R10 ;  /* 0x000000ffff0ac224 */ /* 0x000fe200078e0a0a */
[----:B------:R-:W-:Y:S01]  /*2b00*/  IABS R3, R16 ;  /* 0x0000001000037213 */ /* 0x000fe20000000000 */
[----:B------:R-:W-:Y:S01]  /*2b10*/  @!P5 IMAD.MOV R0, RZ, RZ, -R0 ;  /* 0x000000ffff00d224 */ /* 0x000fe200078e0a00 */
[C---:B------:R-:W-:Y:S01]  /*2b20*/  ISETP.GT.U32.AND P4, PT, R5.reuse, R8, PT ;  /* 0x000000080500720c */ /* 0x040fe20003f84070 */
[----:B------:R-:W-:Y:S01]  /*2b30*/  IMAD.MOV R20, RZ, RZ, -R20 ;  /* 0x000000ffff147224 */ /* 0x000fe200078e0a14 */
[----:B------:R-:W-:Y:S01]  /*2b40*/  STL [R1+0x384], R10 ;  /* 0x0003840a01007387 */ /* 0x000fe20000100800 */
[----:B------:R-:W-:Y:S01]  /*2b50*/  @!P6 IMAD.IADD R2, R2, 0x1, -R5 ;  /* 0x000000010202e824 */ /* 0x000fe200078e0a05 */
[----:B------:R-:W-:Y:S01]  /*2b60*/  ISETP.GE.AND P5, PT, R6, RZ, PT ;  /* 0x000000ff0600720c */ /* 0x000fe20003fa6270 */
[----:B------:R-:W-:Y:S01]  /*2b70*/  IMAD R20, R5, R20, R4 ;  /* 0x0000001405147224 */ /* 0x000fe200078e0204 */
[----:B------:R0:W-:Y:S01]  /*2b80*/  STL [R1+0x3bc], R0 ;  /* 0x0003bc0001007387 */ /* 0x0001e20000100800 */
[----:B------:R-:W-:-:S03]  /*2b90*/  IMAD.HI.U32 R12, R9, R3, RZ ;  /* 0x00000003090c7227 */ /* 0x000fc600078e00ff */
[----:B------:R-:W-:Y:S01]  /*2ba0*/  ISETP.GT.U32.AND P6, PT, R5, R20, PT ;  /* 0x000000140500720c */ /* 0x000fe20003fc4070 */
[----:B------:R-:W-:Y:S02]  /*2bb0*/  IMAD.MOV R12, RZ, RZ, -R12 ;  /* 0x000000ffff0c7224 */ /* 0x000fe400078e0a0c */
[--C-:B------:R-:W-:Y:S01]  /*2bc0*/  @!P2 IMAD.IADD R11, R11, 0x1, -R5.reuse ;  /* 0x000000010b0ba824 */ /* 0x100fe200078e0a05 */
[----:B------:R-:W-:Y:S01]  /*2bd0*/  ISETP.GE.AND P2, PT, R15, RZ, PT ;  /* 0x000000ff0f00720c */ /* 0x000fe20003f46270 */
[----:B------:R-:W-:Y:S01]  /*2be0*/  @!P3 IMAD.IADD R18, R18, 0x1, -R5 ;  /* 0x000000011212b824 */ /* 0x000fe200078e0a05 */
[----:B------:R-:W-:Y:S01]  /*2bf0*/  ISETP.GE.AND P3, PT, R13, RZ, PT ;  /* 0x000000ff0d00720c */ /* 0x000fe20003f66270 */
[----:B0-----:R-:W-:Y:S02]  /*2c00*/  IMAD.MOV.U32 R0, RZ, RZ, R2 ;  /* 0x000000ffff007224 */ /* 0x001fe400078e0002 */
[----:B------:R-:W-:Y:S02]  /*2c10*/  VIADD R4, R28, 0x1d9 ;  /* 0x000001d91c047836 */ /* 0x000fe40000000000 */
[----:B------:R-:W-:-:S02]  /*2c20*/  @!P1 IMAD.MOV R0, RZ, RZ, -R0 ;  /* 0x000000ffff009224 */ /* 0x000fc400078e0a00 */
[C---:B------:R-:W-:Y:S01]  /*2c30*/  IMAD R3, R5.reuse, R12, R3 ;  /* 0x0000000c05037224 */ /* 0x040fe200078e0203 */
[----:B------:R-:W-:Y:S01]  /*2c40*/  IABS R17, R4 ;  /* 0x0000000400117213 */ /* 0x000fe20000000000 */
[--C-:B------:R-:W-:Y:S01]  /*2c50*/  @!P4 IMAD.IADD R8, R8, 0x1, -R5.reuse ;  /* 0x000000010808c824 */ /* 0x100fe200078e0a05 */
[----:B------:R0:W-:Y:S01]  /*2c60*/  STL [R1+0x3c4], R0 ;  /* 0x0003c40001007387 */ /* 0x0001e20000100800 */
[C---:B------:R-:W-:Y:S01]  /*2c70*/  ISETP.GT.U32.AND P4, PT, R5.reuse, R18, PT ;  /* 0x000000120500720c */ /* 0x040fe20003f84070 */
[----:B------:R-:W-:Y:S02]  /*2c80*/  @!P6 IMAD.IADD R20, R20, 0x1, -R5 ;  /* 0x000000011414e824 */ /* 0x000fe400078e0a05 */
[----:B------:R-:W-:Y:S01]  /*2c90*/  ISETP.GT.U32.AND P6, PT, R5, R8, PT ;  /* 0x000000080500720c */ /* 0x000fe20003fc4070 */
[----:B------:R-:W-:Y:S02]  /*2ca0*/  IMAD.HI.U32 R6, R9, R17, RZ ;  /* 0x0000001109067227 */ /* 0x000fe400078e00ff */
[----:B------:R-:W-:-:S02]  /*2cb0*/  ISETP.GT.U32.AND P1, PT, R5, R20, PT ;  /* 0x000000140500720c */ /* 0x000fc40003f24070 */
[----:B------:R-:W-:Y:S02]  /*2cc0*/  IMAD.MOV R6, RZ, RZ, -R6 ;  /* 0x000000ffff067224 */ /* 0x000fe400078e0a06 */
[----:B0-----:R-:W-:Y:S02]  /*2cd0*/  IMAD.MOV.U32 R0, RZ, RZ, R11 ;  /* 0x000000ffff007224 */ /* 0x001fe400078e000b */
[C---:B------:R-:W-:Y:S02]  /*2ce0*/  IMAD R17, R5.reuse, R6, R17 ;  /* 0x0000000605117224 */ /* 0x040fe400078e0211 */
[----:B------:R-:W-:Y:S01]  /*2cf0*/  @!P0 IMAD.MOV R0, RZ, RZ, -R0 ;  /* 0x000000ffff008224 */ /* 0x000fe200078e0a00 */
[----:B------:R-:W-:Y:S01]  /*2d00*/  ISETP.GT.U32.AND P0, PT, R5, R3, PT ;  /* 0x000000030500720c */ /* 0x000fe20003f04070 */
[----:B------:R-:W-:Y:S01]  /*2d10*/  @!P4 IMAD.IADD R18, R18, 0x1, -R5 ;  /* 0x000000011212c824 */ /* 0x000fe200078e0a05 */
[----:B------:R-:W-:Y:S01]  /*2d20*/  ISETP.GE.AND P4, PT, R16, RZ, PT ;  /* 0x000000ff1000720c */ /* 0x000fe20003f86270 */
[C---:B------:R-:W-:Y:S01]  /*2d30*/  VIADD R2, R28.reuse, 0x1d8 ;  /* 0x000001d81c027836 */ /* 0x040fe20000000000 */
[----:B------:R0:W-:Y:S01]  /*2d40*/  STL [R1+0x3e4], R0 ;  /* 0x0003e40001007387 */ /* 0x0001e20000100800 */
[----:B------:R-:W-:-:S02]  /*2d50*/  VIADD R6, R28, 0x1d7 ;  /* 0x000001d71c067836 */ /* 0x000fc40000000000 */
[--C-:B------:R-:W-:Y:S01]  /*2d60*/  @!P6 IMAD.IADD R8, R8, 0x1, -R5.reuse ;  /* 0x000000010808e824 */ /* 0x100fe200078e0a05 */
[----:B------:R-:W-:Y:S01]  /*2d70*/  ISETP.GT.U32.AND P6, PT, R5, R17, PT ;  /* 0x000000110500720c */ /* 0x000fe20003fc4070 */
[----:B------:R-:W-:Y:S01]  /*2d80*/  VIADD R13, R28, 0x1d6 ;  /* 0x000001d61c0d7836 */ /* 0x000fe20000000000 */
[----:B------:R-:W-:Y:S01]  /*2d90*/  IABS R12, R2 ;  /* 0x00000002000c7213 */ /* 0x000fe20000000000 */
[--C-:B------:R-:W-:Y:S01]  /*2da0*/  @!P1 IMAD.IADD R20, R20, 0x1, -R5.reuse ;  /* 0x0000000114149824 */ /* 0x100fe200078e0a05 */
[----:B------:R-:W-:Y:S01]  /*2db0*/  IABS R11, R6 ;  /* 0x00000006000b7213 */ /* 0x000fe20000000000 */
[----:B------:R-:W-:Y:S01]  /*2dc0*/  @!P0 IMAD.IADD R3, R3, 0x1, -R5 ;  /* 0x0000000103038824 */ /* 0x000fe200078e0a05 */
[----:B------:R-:W-:Y:S01]  /*2dd0*/  ISETP.GE.AND P0, PT, R2, RZ, PT ;  /* 0x000000ff0200720c */ /* 0x000fe20003f06270 */
[----:B0-----:R-:W-:Y:S01]  /*2de0*/  IMAD.MOV.U32 R0, RZ, RZ, R18 ;  /* 0x000000ffff007224 */ /* 0x001fe200078e0012 */
[----:B------:R-:W-:Y:S01]  /*2df0*/  IABS R2, R13 ;  /* 0x0000000d00027213 */ /* 0x000fe20000000000 */
[----:B------:R-:W-:Y:S01]  /*2e00*/  IMAD.HI.U32 R14, R9, R12, RZ ;  /* 0x0000000c090e7227 */ /* 0x000fe200078e00ff */
[----:B------:R-:W-:-:S03]  /*2e10*/  ISETP.GE.AND P1, PT, R4, RZ, PT ;  /* 0x000000ff0400720c */ /* 0x000fc60003f26270 */
[----:B------:R-:W-:Y:S01]  /*2e20*/  @!P5 IMAD.MOV R0, RZ, RZ, -R0 ;  /* 0x000000ffff00d224 */ /* 0x000fe200078e0a00 */
[----:B------:R-:W-:Y:S01]  /*2e30*/  ISETP.GT.U32.AND P5, PT, R5, R3, PT ;  /* 0x000000030500720c */ /* 0x000fe20003fa4070 */
[----:B------:R-:W-:Y:S02]  /*2e40*/  IMAD.MOV.U32 R10, RZ, RZ, R8 ;  /* 0x000000ffff0a7224 */ /* 0x000fe400078e0008 */
[C---:B------:R-:W-:Y:S01]  /*2e50*/  IMAD.HI.U32 R4, R9.reuse, R11, RZ ;  /* 0x0000000b09047227 */ /* 0x040fe200078e00ff */
[----:B------:R-:W-:Y:S03]  /*2e60*/  STL [R1+0x3ec], R0 ;  /* 0x0003ec0001007387 */ /* 0x000fe60000100800 */
[----:B------:R-:W-:-:S04]  /*2e70*/  IMAD.HI.U32 R8, R9, R2, RZ ;  /* 0x0000000209087227 */ /* 0x000fc800078e00ff */
[----:B------:R-:W-:Y:S02]  /*2e80*/  IMAD.MOV R14, RZ, RZ, -R14 ;  /* 0x000000ffff0e7224 */ /* 0x000fe400078e0a0e */
[----:B------:R-:W-:Y:S02]  /*2e90*/  @!P2 IMAD.MOV R10, RZ, RZ, -R10 ;  /* 0x000000ffff0aa224 */ /* 0x000fe400078e0a0a */
[----:B------:R-:W-:Y:S02]  /*2ea0*/  IMAD.MOV R15, RZ, RZ, -R4 ;  /* 0x000000ffff0f7224 */ /* 0x000fe400078e0a04 */
[--C-:B------:R-:W-:Y:S01]  /*2eb0*/  @!P6 IMAD.IADD R17, R17, 0x1, -R5.reuse ;  /* 0x000000011111e824 */ /* 0x100fe200078e0a05 */
[----:B------:R0:W-:Y:S01]  /*2ec0*/  STL [R1+0x404], R10 ;  /* 0x0004040a01007387 */ /* 0x0001e20000100800 */
[----:B------:R-:W-:Y:S02]  /*2ed0*/  IMAD.MOV R8, RZ, RZ, -R8 ;  /* 0x000000ffff087224 */ /* 0x000fe400078e0a08 */
[----:B------:R-:W-:Y:S01]  /*2ee0*/  @!P5 IMAD.IADD R3, R3, 0x1, -R5 ;  /* 0x000000010303d824 */ /* 0x000fe200078e0a05 */
[C---:B------:R-:W-:Y:S01]  /*2ef0*/  ISETP.GT.U32.AND P6, PT, R5.reuse, R17, PT ;  /* 0x000000110500720c */ /* 0x040fe20003fc4070 */
[----:B------:R-:W-:-:S02]  /*2f00*/  IMAD R4, R5, R14, R12 ;  /* 0x0000000e05047224 */ /* 0x000fc400078e020c */
[C---:B------:R-:W-:Y:S02]  /*2f10*/  IMAD R11, R5.reuse, R15, R11 ;  /* 0x0000000f050b7224 */ /* 0x040fe400078e020b */
[C---:B------:R-:W-:Y:S01]  /*2f20*/  IMAD R8, R5.reuse, R8, R2 ;  /* 0x0000000805087224 */ /* 0x040fe200078e0202 */
[C---:B------:R-:W-:Y:S01]  /*2f30*/  ISETP.GT.U32.AND P2, PT, R5.reuse, R4, PT ;  /* 0x000000040500720c */ /* 0x040fe20003f44070 */
[----:B0-----:R-:W-:Y:S01]  /*2f40*/  IMAD.MOV.U32 R10, RZ, RZ, R3 ;  /* 0x000000ffff0a7224 */ /* 0x001fe200078e0003 */
[C---:B------:R-:W-:Y:S01]  /*2f50*/  ISETP.GT.U32.AND P5, PT, R5.reuse, R11, PT ;  /* 0x0000000b0500720c */ /* 0x040fe20003fa4070 */
[----:B------:R-:W-:Y:S02]  /*2f60*/  IMAD.MOV.U32 R0, RZ, RZ, R20 ;  /* 0x000000ffff007224 */ /* 0x000fe400078e0014 */
[----:B------:R-:W-:Y:S01]  /*2f70*/  @!P4 IMAD.MOV R10, RZ, RZ, -R10 ;  /* 0x000000ffff0ac224 */ /* 0x000fe200078e0a0a */
[----:B------:R-:W-:Y:S01]  /*2f80*/  ISETP.GT.U32.AND P4, PT, R5, R8, PT ;  /* 0x000000080500720c */ /* 0x000fe20003f84070 */
[----:B------:R-:W-:Y:S01]  /*2f90*/  @!P3 IMAD.MOV R0, RZ, RZ, -R0 ;  /* 0x000000ffff00b224 */ /* 0x000fe200078e0a00 */
[----:B------:R-:W-:Y:S01]  /*2fa0*/  ISETP.GE.AND P3, PT, R6, RZ, PT ;  /* 0x000000ff0600720c */ /* 0x000fe20003f66270 */
[--C-:B------:R-:W-:Y:S01]  /*2fb0*/  @!P6 IMAD.IADD R17, R17, 0x1, -R5.reuse ;  /* 0x000000011111e824 */ /* 0x100fe200078e0a05 */
[----:B------:R-:W-:Y:S01]  /*2fc0*/  ISETP.GE.AND P6, PT, R13, RZ, PT ;  /* 0x000000ff0d00720c */ /* 0x000fe20003fc6270 */
[----:B------:R-:W-:Y:S01]  /*2fd0*/  VIADD R12, R28, 0x1d4 ;  /* 0x000001d41c0c7836 */ /* 0x000fe20000000000 */
[----:B------:R0:W-:Y:S01]  /*2fe0*/  STL [R1+0x408], R0 ;  /* 0x0004080001007387 */ /* 0x0001e20000100800 */
[----:B------:R-:W-:-:S02]  /*2ff0*/  @!P2 IMAD.IADD R4, R4, 0x1, -R5 ;  /* 0x000000010404a824 */ /* 0x000fc400078e0a05 */
[----:B------:R-:W-:Y:S01]  /*3000*/  VIADD R6, R28, 0x1d5 ;  /* 0x000001d51c067836 */ /* 0x000fe20000000000 */
[----:B------:R-:W-:Y:S01]  /*3010*/  IABS R22, R12 ;  /* 0x0000000c00167213 */ /* 0x000fe20000000000 */
[--C-:B------:R-:W-:Y:S01]  /*3020*/  @!P5 IMAD.IADD R11, R11, 0x1, -R5.reuse ;  /* 0x000000010b0bd824 */ /* 0x100fe200078e0a05 */
[C---:B------:R-:W-:Y:S01]  /*3030*/  ISETP.GT.U32.AND P2, PT, R5.reuse, R4, PT ;  /* 0x000000040500720c */ /* 0x040fe20003f44070 */
[----:B------:R-:W-:Y:S01]  /*3040*/  @!P4 IMAD.IADD R8, R8, 0x1, -R5 ;  /* 0x000000010808c824 */ /* 0x000fe200078e0a05 */
[----:B------:R-:W-:Y:S01]  /*3050*/  IABS R21, R6 ;  /* 0x0000000600157213 */ /* 0x000fe20000000000 */
[----:B------:R-:W-:Y:S01]  /*3060*/  VIADD R13, R28, 0x1d3 ;  /* 0x000001d31c0d7836 */ /* 0x000fe20000000000 */
[C---:B------:R-:W-:Y:S01]  /*3070*/  ISETP.GT.U32.AND P5, PT, R5.reuse, R11, PT ;  /* 0x0000000b0500720c */ /* 0x040fe20003fa4070 */
[----:B0-----:R-:W-:Y:S01]  /*3080*/  IMAD.MOV.U32 R0, RZ, RZ, R17 ;  /* 0x000000ffff007224 */ /* 0x001fe200078e0011 */
[----:B------:R-:W-:Y:S01]  /*3090*/  ISETP.GT.U32.AND P4, PT, R5, R8, PT ;  /* 0x000000080500720c */ /* 0x000fe20003f84070 */
[C---:B------:R-:W-:Y:S01]  /*30a0*/  IMAD.HI.U32 R14, R9.reuse, R21, RZ ;  /* 0x00000015090e7227 */ /* 0x040fe200078e00ff */
[----:B------:R-:W-:Y:S01]  /*30b0*/  IABS R2, R13 ;  /* 0x0000000d00027213 */ /* 0x000fe20000000000 */
[----:B------:R0:W-:Y:S02]  /*30c0*/  STL [R1+0x420], R10 ;  /* 0x0004200a01007387 */ /* 0x0001e40000100800 */
[----:B------:R-:W-:Y:S01]  /*30d0*/  @!P1 IMAD.MOV R0, RZ, RZ, -R0 ;  /* 0x000000ffff009224 */ /* 0x000fe200078e0a00 */
[----:B------:R-:W-:Y:S01]  /*30e0*/  ISETP.GE.AND P1, PT, R6, RZ, PT ;  /* 0x000000ff0600720c */ /* 0x000fe20003f26270 */
[----:B------:R-:W-:-:S03]  /*30f0*/  IMAD.HI.U32 R6, R9, R22, RZ ;  /* 0x0000001609067227 */ /* 0x000fc600078e00ff */
[----:B------:R1:W-:Y:S01]  /*3100*/  STL [R1+0x43c], R0 ;  /* 0x00043c0001007387 */ /* 0x0003e20000100800 */
[----:B------:R-:W-:Y:S02]  /*3110*/  IMAD.MOV R6, RZ, RZ, -R6 ;  /* 0x000000ffff067224 */ /* 0x000fe400078e0a06 */
[--C-:B------:R-:W-:Y:S01]  /*3120*/  @!P2 IMAD.IADD R4, R4, 0x1, -R5.reuse ;  /* 0x000000010404a824 */ /* 0x100fe200078e0a05 */
[----:B------:R-:W-:Y:S01]  /*3130*/  ISETP.GE.AND P2, PT, R12, RZ, PT ;  /* 0x000000ff0c00720c */ /* 0x000fe20003f46270 */
[----:B------:R-:W-:Y:S02]  /*3140*/  IMAD R22, R5, R6, R22 ;  /* 0x0000000605167224 */ /* 0x000fe400078e0216 */
[----:B------:R-:W-:Y:S02]  /*3150*/  IMAD.MOV R12, RZ, RZ, -R14 ;  /* 0x000000ffff0c7224 */ /* 0x000fe400078e0a0e */
[--C-:B------:R-:W-:Y:S01]  /*3160*/  @!P5 IMAD.IADD R11, R11, 0x1, -R5.reuse ;  /* 0x000000010b0bd824 */ /* 0x100fe200078e0a05 */
[----:B------:R-:W-:Y:S01]  /*3170*/  ISETP.GE.AND P5, PT, R13, RZ, PT ;  /* 0x000000ff0d00720c */ /* 0x000fe20003fa6270 */
[----:B------:R-:W-:Y:S01]  /*3180*/  @!P4 IMAD.IADD R8, R8, 0x1, -R5 ;  /* 0x000000010808c824 */ /* 0x000fe200078e0a05 */
[----:B------:R-:W-:Y:S01]  /*3190*/  ISETP.GT.U32.AND P4, PT, R5, R22, PT ;  /* 0x000000160500720c */ /* 0x000fe20003f84070 */
[----:B0-----:R-:W-:-:S02]  /*31a0*/  IMAD.MOV.U32 R10, RZ, RZ, R4 ;  /* 0x000000ffff0a7224 */ /* 0x001fc400078e0004 */
[----:B------:R-:W-:Y:S02]  /*31b0*/  IMAD R21, R5, R12, R21 ;  /* 0x0000000c05157224 */ /* 0x000fe400078e0215 */
[----:B-1----:R-:W-:Y:S02]  /*31c0*/  IMAD.MOV.U32 R0, RZ, RZ, R11 ;  /* 0x000000ffff007224 */ /* 0x002fe400078e000b */
[----:B------:R-:W-:-:S04]  /*31d0*/  IMAD.HI.U32 R3, R9, R2, RZ ;  /* 0x0000000209037227 */ /* 0x000fc800078e00ff */
[----:B------:R-:W-:Y:S01]  /*31e0*/  @!P0 IMAD.MOV R10, RZ, RZ, -R10 ;  /* 0x000000ffff0a8224 */ /* 0x000fe200078e0a0a */
[C---:B------:R-:W-:Y:S01]  /*31f0*/  ISETP.GT.U32.AND P0, PT, R5.reuse, R21, PT ;  /* 0x000000150500720c */ /* 0x040fe20003f04070 */
[----:B------:R-:W-:Y:S02]  /*3200*/  @!P3 IMAD.MOV R0, RZ, RZ, -R0 ;  /* 0x000000ffff00b224 */ /* 0x000fe400078e0a00 */
[C---:B------:R-:W-:Y:S01]  /*3210*/  VIADD R14, R28.reuse, 0x1d2 ;  /* 0x000001d21c0e7836 */ /* 0x040fe20000000000 */
[----:B------:R-:W-:Y:S01]  /*3220*/  STL [R1+0x450], R10 ;  /* 0x0004500a01007387 */ /* 0x000fe20000100800 */
[----:B------:R-:W-:Y:S02]  /*3230*/  IMAD.MOV R3, RZ, RZ, -R3 ;  /* 0x000000ffff037224 */ /* 0x000fe400078e0a03 */
[----:B------:R-:W-:Y:S01]  /*3240*/  VIADD R13, R28, 0x1d1 ;  /* 0x000001d11c0d7836 */ /* 0x000fe20000000000 */
[----:B------:R0:W-:Y:S01]  /*3250*/  STL [R1+0x454], R0 ;  /* 0x0004540001007387 */ /* 0x0001e20000100800 */
[----:B------:R-:W-:Y:S01]  /*3260*/  IMAD R2, R5, R3, R2 ;  /* 0x0000000305027224 */ /* 0x000fe200078e0202 */
[----:B------:R-:W-:Y:S01]  /*3270*/  ISETP.GE.AND P3, PT, R14, RZ, PT ;  /* 0x000000ff0e00720c */ /* 0x000fe20003f66270 */
[--C-:B------:R-:W-:Y:S01]  /*3280*/  @!P4 IMAD.IADD R22, R22, 0x1, -R5.reuse ;  /* 0x000000011616c824 */ /* 0x100fe200078e0a05 */
[----:B------:R-:W-:Y:S01]  /*3290*/  IABS R14, R14 ;  /* 0x0000000e000e7213 */ /* 0x000fe20000000000 */
[----:B------:R-:W-:Y:S01]  /*32a0*/  @!P0 IMAD.IADD R21, R21, 0x1, -R5 ;  /* 0x0000000115158824 */ /* 0x000fe200078e0a05 */
[----:B------:R-:W-:Y:S01]  /*32b0*/  IABS R12, R13 ;  /* 0x0000000d000c7213 */ /* 0x000fe20000000000 */
[----:B------:R-:W-:Y:S01]  /*32c0*/  VIADD R3, R28, 0x1cf ;  /* 0x000001cf1c037836 */ /* 0x000fe20000000000 */
[----:B------:R-:W-:Y:S01]  /*32d0*/  ISETP.GT.U32.AND P4, PT, R5, R22, PT ;  /* 0x000000160500720c */ /* 0x000fe20003f84070 */
[----:B------:R-:W-:Y:S01]  /*32e0*/  IMAD.HI.U32 R15, R9, R14, RZ ;  /* 0x0000000e090f7227 */ /* 0x000fe200078e00ff */
[----:B------:R-:W-:-:S02]  /*32f0*/  ISETP.GT.U32.AND P0, PT, R5, R21, PT ;  /* 0x000000150500720c */ /* 0x000fc40003f04070 */
[----:B------:R-:W-:Y:S01]  /*3300*/  IABS R17, R3 ;  /* 0x0000000300117213 */ /* 0x000fe20000000000 */
[----:B0-----:R-:W-:Y:S02]  /*3310*/  IMAD.MOV.U32 R0, RZ, RZ, R8 ;  /* 0x000000ffff007224 */ /* 0x001fe400078e0008 */
[----:B------:R-:W-:-:S04]  /*3320*/  IMAD.HI.U32 R11, R9, R12, RZ ;  /* 0x0000000c090b7227 */ /* 0x000fc800078e00ff */
[----:B------:R-:W-:Y:S01]  /*3330*/  @!P6 IMAD.MOV R0, RZ, RZ, -R0 ;  /* 0x000000ffff00e224 */ /* 0x000fe200078e0a00 */
[C---:B------:R-:W-:Y:S01]  /*3340*/  ISETP.GT.U32.AND P6, PT, R5.reuse, R2, PT ;  /* 0x000000020500720c */ /* 0x040fe20003fc4070 */
[----:B------:R-:W-:Y:S02]  /*3350*/  IMAD.MOV R15, RZ, RZ, -R15 ;  /* 0x000000ffff0f7224 */ /* 0x000fe400078e0a0f */
[----:B------:R-:W-:Y:S01]  /*3360*/  IMAD.MOV R11, RZ, RZ, -R11 ;  /* 0x000000ffff0b7224 */ /* 0x000fe200078e0a0b */
[----:B------:R0:W-:Y:S01]  /*3370*/  STL [R1+0x460], R0 ;  /* 0x0004600001007387 */ /* 0x0001e20000100800 */
[C---:B------:R-:W-:Y:S02]  /*3380*/  IMAD R14, R5.reuse, R15, R14 ;  /* 0x0000000f050e7224 */ /* 0x040fe400078e020e */
[C---:B------:R-:W-:Y:S02]  /*3390*/  IMAD R12, R5.reuse, R11, R12 ;  /* 0x0000000b050c7224 */ /* 0x040fe400078e020c */
[----:B------:R-:W-:Y:S01]  /*33a0*/  @!P4 IMAD.IADD R22, R22, 0x1, -R5 ;  /* 0x000000011616c824 */ /* 0x000fe200078e0a05 */
[----:B------:R-:W-:Y:S01]  /*33b0*/  ISETP.GT.U32.AND P4, PT, R5, R14, PT ;  /* 0x0000000e0500720c */ /* 0x000fe20003f84070 */
[----:B------:R-:W-:-:S04]  /*33c0*/  IMAD.HI.U32 R6, R9, R17, RZ ;  /* 0x0000001109067227 */ /* 0x000fc800078e00ff */
[--C-:B------:R-:W-:Y:S01]  /*33d0*/  @!P6 IMAD.IADD R2, R2, 0x1, -R5.reuse ;  /* 0x000000010202e824 */ /* 0x100fe200078e0a05 */
[----:B------:R-:W-:Y:S01]  /*33e0*/  ISETP.GT.U32.AND P6, PT, R5, R12, PT ;  /* 0x0000000c0500720c */ /* 0x000fe20003fc4070 */
[----:B------:R-:W-:Y:S02]  /*33f0*/  IMAD.MOV R6, RZ, RZ, -R6 ;  /* 0x000000ffff067224 */ /* 0x000fe400078e0a06 */
[----:B------:R-:W-:Y:S01]  /*3400*/  @!P0 IMAD.IADD R21, R21, 0x1, -R5 ;  /* 0x0000000115158824 */ /* 0x000fe200078e0a05 */
[----:B------:R-:W-:Y:S01]  /*3410*/  ISETP.GE.AND P0, PT, R13, RZ, PT ;  /* 0x000000ff0d00720c */ /* 0x000fe20003f06270 */
[C---:B------:R-:W-:Y:S02]  /*3420*/  VIADD R18, R28.reuse, 0x1d0 ;  /* 0x000001d01c127836 */ /* 0x040fe40000000000 */
[----:B------:R-:W-:Y:S02]  /*3430*/  IMAD R17, R5, R6, R17 ;  /* 0x0000000605117224 */ /* 0x000fe400078e0211 */
[C---:B------:R-:W-:Y:S01]  /*3440*/  VIADD R13, R28.reuse, 0x1ce ;  /* 0x000001ce1c0d7836 */ /* 0x040fe20000000000 */
[----:B------:R-:W-:Y:S01]  /*3450*/  IABS R4, R18 ;  /* 0x0000001200047213 */ /* 0x000fe20000000000 */
[----:B------:R-:W-:-:S02]  /*3460*/  VIADD R6, R28, 0x1cd ;  /* 0x000001cd1c067836 */ /* 0x000fc40000000000 */
[----:B------:R-:W-:Y:S01]  /*3470*/  @!P4 IMAD.IADD R14, R14, 0x1, -R5 ;  /* 0x000000010e0ec824 */ /* 0x000fe200078e0a05 */
[----:B------:R-:W-:Y:S01]  /*3480*/  IABS R15, R13 ;  /* 0x0000000d000f7213 */ /* 0x000fe20000000000 */
[----:B0-----:R-:W-:Y:S01]  /*3490*/  IMAD.MOV.U32 R0, RZ, RZ, R21 ;  /* 0x000000ffff007224 */ /* 0x001fe200078e0015 */
[----:B------:R-:W-:Y:S01]  /*34a0*/  IABS R19, R6 ;  /* 0x0000000600137213 */ /* 0x000fe20000000000 */
[----:B------:R-:W-:Y:S01]  /*34b0*/  @!P6 IMAD.IADD R12, R12, 0x1, -R5 ;  /* 0x000000010c0ce824 */ /* 0x000fe200078e0a05 */
[C---:B------:R-:W-:Y:S01]  /*34c0*/  ISETP.GT.U32.AND P4, PT, R5.reuse, R2, PT ;  /* 0x000000020500720c */ /* 0x040fe20003f84070 */
[----:B------:R-:W-:Y:S01]  /*34d0*/  @!P1 IMAD.MOV R0, RZ, RZ, -R0 ;  /* 0x000000ffff009224 */ /* 0x000fe200078e0a00 */
[----:B------:R-:W-:Y:S01]  /*34e0*/  ISETP.GT.U32.AND P1, PT, R5, R14, PT ;  /* 0x0000000e0500720c */ /* 0x000fe20003f24070 */
[----:B------:R-:W-:Y:S01]  /*34f0*/  IMAD.HI.U32 R16, R9, R4, RZ ;  /* 0x0000000409107227 */ /* 0x000fe200078e00ff */
[----:B------:R-:W-:Y:S02]  /*3500*/  ISETP.GT.U32.AND P6, PT, R5, R12, PT ;  /* 0x0000000c0500720c */ /* 0x000fe40003fc4070 */
[----:B------:R0:W-:Y:S01]  /*3510*/  STL [R1+0x474], R0 ;  /* 0x0004740001007387 */ /* 0x0001e20000100800 */
[----:B------:R-:W-:-:S04]  /*3520*/  IMAD.HI.U32 R23, R9, R15, RZ ;  /* 0x0000000f09177227 */ /* 0x000fc800078e00ff */
[----:B------:R-:W-:-:S04]  /*3530*/  IMAD.HI.U32 R21, R9, R19, RZ ;  /* 0x0000001309157227 */ /* 0x000fc800078e00ff */
[----:B------:R-:W-:Y:S02]  /*3540*/  IMAD.MOV R8, RZ, RZ, -R16 ;  /* 0x000000ffff087224 */ /* 0x000fe400078e0a10 */
[----:B------:R-:W-:Y:S02]  /*3550*/  IMAD.MOV R23, RZ, RZ, -R23 ;  /* 0x000000ffff177224 */ /* 0x000fe400078e0a17 */
[----:B------:R-:W-:Y:S02]  /*3560*/  IMAD.MOV R21, RZ, RZ, -R21 ;  /* 0x000000ffff157224 */ /* 0x000fe400078e0a15 */
[C---:B------:R-:W-:Y:S02]  /*3570*/  IMAD R4, R5.reuse, R8, R4 ;  /* 0x0000000805047224 */ /* 0x040fe400078e0204 */
[----:B0-----:R-:W-:Y:S02]  /*3580*/  IMAD.MOV.U32 R0, RZ, RZ, R22 ;  /* 0x000000ffff007224 */ /* 0x001fe400078e0016 */
[----:B------:R-:W-:Y:S01]  /*3590*/  @!P4 IMAD.IADD R2, R2, 0x1, -R5 ;  /* 0x000000010202c824 */ /* 0x000fe200078e0a05 */
[C---:B------:R-:W-:Y:S01]  /*35a0*/  ISETP.GT.U32.AND P4, PT, R5.reuse, R17, PT ;  /* 0x000000110500720c */ /* 0x040fe20003f84070 */
[----:B------:R-:W-:-:S02]  /*35b0*/  IMAD R15, R5, R23, R15 ;  /* 0x00000017050f7224 */ /* 0x000fc400078e020f */
[C---:B------:R-:W-:Y:S02]  /*35c0*/  IMAD R19, R5.reuse, R21, R19 ;  /* 0x0000001505137224 */ /* 0x040fe400078e0213 */
[----:B------:R-:W-:Y:S01]  /*35d0*/  @!P2 IMAD.MOV R0, RZ, RZ, -R0 ;  /* 0x000000ffff00a224 */ /* 0x000fe200078e0a00 */
[C---:B------:R-:W-:Y:S01]  /*35e0*/  ISETP.GT.U32.AND P2, PT, R5.reuse, R4, PT ;  /* 0x000000040500720c */ /* 0x040fe20003f44070 */
[--C-:B------:R-:W-:Y:S01]  /*35f0*/  @!P1 IMAD.IADD R14, R14, 0x1, -R5.reuse ;  /* 0x000000010e0e9824 */ /* 0x100fe200078e0a05 */
[C---:B------:R-:W-:Y:S01]  /*3600*/  ISETP.GT.U32.AND P1, PT, R5.reuse, R15, PT ;  /* 0x0000000f0500720c */ /* 0x040fe20003f24070 */
[----:B------:R-:W-:Y:S01]  /*3610*/  @!P6 IMAD.IADD R12, R12, 0x1, -R5 ;  /* 0x000000010c0ce824 */ /* 0x000fe200078e0a05 */
[----:B------:R-:W-:Y:S01]  /*3620*/  ISETP.GT.U32.AND P6, PT, R5, R19, PT ;  /* 0x000000130500720c */ /* 0x000fe20003fc4070 */
[C---:B------:R-:W-:Y:S01]  /*3630*/  VIADD R8, R28.reuse, 0x1cc ;  /* 0x000001cc1c087836 */ /* 0x040fe20000000000 */
[----:B------:R0:W-:Y:S01]  /*3640*/  STL [R1+0x4a0], R0 ;  /* 0x0004a00001007387 */ /* 0x0001e20000100800 */
[----:B------:R-:W-:-:S02]  /*3650*/  VIADD R16, R28, 0x1cb ;  /* 0x000001cb1c107836 */ /* 0x000fc40000000000 */
[----:B------:R-:W-:Y:S01]  /*3660*/  IMAD.MOV.U32 R10, RZ, RZ, R2 ;  /* 0x000000ffff0a7224 */ /* 0x000fe200078e0002 */
[----:B------:R-:W-:Y:S01]  /*3670*/  IABS R20, R8 ;  /* 0x0000000800147213 */ /* 0x000fe20000000000 */
[----:B------:R-:W-:Y:S01]  /*3680*/  @!P4 IMAD.IADD R17, R17, 0x1, -R5 ;  /* 0x000000011111c824 */ /* 0x000fe200078e0a05 */
[----:B------:R-:W-:Y:S01]  /*3690*/  IABS R11, R16 ;  /* 0x00000010000b7213 */ /* 0x000fe20000000000 */
[----:B------:R-:W-:Y:S01]  /*36a0*/  @!P5 IMAD.MOV R10, RZ, RZ, -R10 ;  /* 0x000000ffff0ad224 */ /* 0x000fe200078e0a0a */
[----:B------:R-:W-:Y:S01]  /*36b0*/  ISETP.GE.AND P4, PT, R3, RZ, PT ;  /* 0x000000ff0300720c */ /* 0x000fe20003f86270 */
[----:B------:R-:W-:-:S03]  /*36c0*/  IMAD.HI.U32 R22, R9, R20, RZ ;  /* 0x0000001409167227 */ /* 0x000fc600078e00ff */
[----:B------:R-:W-:Y:S01]  /*36d0*/  STL [R1+0x4a8], R10 ;  /* 0x0004a80a01007387 */ /* 0x000fe20000100800 */
[----:B0-----:R-:W-:Y:S02]  /*36e0*/  IMAD.MOV.U32 R0, RZ, RZ, R14 ;  /* 0x000000ffff007224 */ /* 0x001fe400078e000e */
[--C-:B------:R-:W-:Y:S01]  /*36f0*/  @!P2 IMAD.IADD R4, R4, 0x1, -R5.reuse ;  /* 0x000000010404a824 */ /* 0x100fe200078e0a05 */
[----:B------:R-:W-:Y:S01]  /*3700*/  ISETP.GE.AND P2, PT, R18, RZ, PT ;  /* 0x000000ff1200720c */ /* 0x000fe20003f46270 */
[----:B------:R-:W-:Y:S02]  /*3710*/  @!P3 IMAD.MOV R0, RZ, RZ, -R0 ;  /* 0x000000ffff00b224 */ /* 0x000fe400078e0a00 */
[--C-:B------:R-:W-:Y:S01]  /*3720*/  @!P1 IMAD.IADD R15, R15, 0x1, -R5.reuse ;  /* 0x000000010f0f9824 */ /* 0x100fe200078e0a05 */
[----:B------:R-:W-:Y:S01]  /*3730*/  ISETP.GT.U32.AND P1, PT, R5, R4, PT ;  /* 0x000000040500720c */ /* 0x000fe20003f24070 */
[----:B------:R-:W-:Y:S01]  /*3740*/  @!P6 IMAD.IADD R19, R19, 0x1, -R5 ;  /* 0x000000011313e824 */ /* 0x000fe200078e0a05 */
[----:B------:R-:W-:Y:S01]  /*3750*/  ISETP.GT.U32.AND P6, PT, R5, R17, PT ;  /* 0x000000110500720c */ /* 0x000fe20003fc4070 */
[----:B------:R-:W-:Y:S01]  /*3760*/  IMAD.MOV R22, RZ, RZ, -R22 ;  /* 0x000000ffff167224 */ /* 0x000fe200078e0a16 */
[----:B------:R0:W-:Y:S01]  /*3770*/  STL [R1+0x4b0], R0 ;  /* 0x0004b00001007387 */ /* 0x0001e20000100800 */
[----:B------:R-:W-:Y:S01]  /*3780*/  IMAD.HI.U32 R23, R9, R11, RZ ;  /* 0x0000000b09177227 */ /* 0x000fe200078e00ff */
[----:B------:R-:W-:-:S02]  /*3790*/  ISETP.GT.U32.AND P5, PT, R5, R15, PT ;  /* 0x0000000f0500720c */ /* 0x000fc40003fa4070 */
[C---:B------:R-:W-:Y:S01]  /*37a0*/  ISETP.GT.U32.AND P3, PT, R5.reuse, R19, PT ;  /* 0x000000130500720c */ /* 0x040fe20003f64070 */
[C---:B------:R-:W-:Y:S02]  /*37b0*/  IMAD R20, R5.reuse, R22, R20 ;  /* 0x0000001605147224 */ /* 0x040fe400078e0214 */
[----:B------:R-:W-:Y:S02]  /*37c0*/  IMAD.MOV R23, RZ, RZ, -R23 ;  /* 0x000000ffff177224 */ /* 0x000fe400078e0a17 */
[C---:B------:R-:W-:Y:S02]  /*37d0*/  VIADD R3, R28.reuse, 0x1ca ;  /* 0x000001ca1c037836 */ /* 0x040fe40000000000 */
[----:B0-----:R-:W-:Y:S02]  /*37e0*/  IMAD.MOV.U32 R0, RZ, RZ, R12 ;  /* 0x000000ffff007224 */ /* 0x001fe400078e000c */
[C---:B------:R-:W-:Y:S01]  /*37f0*/  IMAD R11, R5.reuse, R23, R11 ;  /* 0x00000017050b7224 */ /* 0x040fe200078e020b */
[----:B------:R-:W-:Y:S01]  /*3800*/  IABS R2, R3 ;  /* 0x0000000300027213 */ /* 0x000fe20000000000 */
[----:B------:R-:W-:Y:S01]  /*3810*/  @!P0 IMAD.MOV R0, RZ, RZ, -R0 ;  /* 0x000000ffff008224 */ /* 0x000fe200078e0a00 */
[----:B------:R-:W-:Y:S01]  /*3820*/  ISETP.GT.U32.AND P0, PT, R5, R20, PT ;  /* 0x000000140500720c */ /* 0x000fe20003f04070 */
[----:B------:R-:W-:-:S02]  /*3830*/  VIADD R18, R28, 0x1c9 ;  /* 0x000001c91c127836 */ /* 0x000fc40000000000 */
[--C-:B------:R-:W-:Y:S01]  /*3840*/  @!P6 IMAD.IADD R17, R17, 0x1, -R5.reuse ;  /* 0x000000011111e824 */ /* 0x100fe200078e0a05 */
[----:B------:R-:W-:Y:S01]  /*3850*/  ISETP.GT.U32.AND P6, PT, R5, R11, PT ;  /* 0x0000000b0500720c */ /* 0x000fe20003fc4070 */
[--C-:B------:R-:W-:Y:S01]  /*3860*/  @!P1 IMAD.IADD R4, R4, 0x1, -R5.reuse ;  /* 0x0000000104049824 */ /* 0x100fe200078e0a05 */
[----:B------:R-:W-:Y:S01]  /*3870*/  IABS R12, R18 ;  /* 0x00000012000c7213 */ /* 0x000fe20000000000 */
[----:B------:R-:W-:Y:S01]  /*3880*/  @!P5 IMAD.IADD R15, R15, 0x1, -R5 ;  /* 0x000000010f0fd824 */ /* 0x000fe200078e0a05 */
[----:B------:R-:W-:Y:S01]  /*3890*/  ISETP.GE.AND P1, PT, R13, RZ, PT ;  /* 0x000000ff0d00720c */ /* 0x000fe20003f26270 */
[----:B------:R0:W-:Y:S01]  /*38a0*/  STL [R1+0x4d4], R0 ;  /* 0x0004d40001007387 */ /* 0x0001e20000100800 */
[----:B------:R-:W-:Y:S01]  /*38b0*/  ISETP.GE.AND P5, PT, R6, RZ, PT ;  /* 0x000000ff0600720c */ /* 0x000fe20003fa6270 */
[----:B------:R-:W-:-:S04]  /*38c0*/  IMAD.HI.U32 R6, R9, R2, RZ ;  /* 0x0000000209067227 */ /* 0x000fc800078e00ff */
[----:B------:R-:W-:Y:S02]  /*38d0*/  IMAD.MOV.U32 R10, RZ, RZ, R4 ;  /* 0x000000ffff0a7224 */ /* 0x000fe400078e0004 */
[----:B------:R-:W-:Y:S01]  /*38e0*/  @!P3 IMAD.IADD R19, R19, 0x1, -R5 ;  /* 0x000000011313b824 */ /* 0x000fe200078e0a05 */
[----:B------:R-:W-:Y:S01]  /*38f0*/  ISETP.GE.AND P3, PT, R8, RZ, PT ;  /* 0x000000ff0800720c */ /* 0x000fe20003f66270 */
[----:B0-----:R-:W-:Y:S02]  /*3900*/  IMAD.MOV.U32 R0, RZ, RZ, R17 ;  /* 0x000000ffff007224 */ /* 0x001fe400078e0011 */
[----:B------:R-:W-:Y:S01]  /*3910*/  @!P0 IMAD.IADD R20, R20, 0x1, -R5 ;  /* 0x0000000114148824 */ /* 0x000fe200078e0a05 */
[----:B------:R-:W-:Y:S01]  /*3920*/  ISETP.GE.AND P0, PT, R16, RZ, PT ;  /* 0x000000ff1000720c */ /* 0x000fe20003f06270 */
[----:B------:R-:W-:-:S04]  /*3930*/  IMAD.HI.U32 R8, R9, R12, RZ ;  /* 0x0000000c09087227 */ /* 0x000fc800078e00ff */
[----:B------:R-:W-:Y:S02]  /*3940*/  IMAD.MOV R6, RZ, RZ, -R6 ;  /* 0x000000ffff067224 */ /* 0x000fe400078e0a06 */
[----:B------:R-:W-:Y:S01]  /*3950*/  @!P2 IMAD.MOV R10, RZ, RZ, -R10 ;  /* 0x000000ffff0aa224 */ /* 0x000fe200078e0a0a */
[----:B------:R-:W-:Y:S01]  /*3960*/  ISETP.GT.U32.AND P2, PT, R5, R20, PT ;  /* 0x000000140500720c */ /* 0x000fe20003f44070 */
[----:B------:R-:W-:Y:S02]  /*3970*/  @!P4 IMAD.MOV R0, RZ, RZ, -R0 ;  /* 0x000000ffff00c224 */ /* 0x000fe400078e0a00 */
[----:B------:R-:W-:Y:S01]  /*3980*/  IMAD.MOV R8, RZ, RZ, -R8 ;  /* 0x000000ffff087224 */ /* 0x000fe200078e0a08 */
[----:B------:R-:W-:Y:S01]  /*3990*/  STL [R1+0x4f4], R10 ;  /* 0x0004f40a01007387 */ /* 0x000fe20000100800 */
[----:B------:R-:W-:Y:S01]  /*39a0*/  @!P6 IMAD.IADD R11, R11, 0x1, -R5 ;  /* 0x000000010b0be824 */ /* 0x000fe200078e0a05 */
[----:B------:R-:W-:Y:S01]  /*39b0*/  ISETP.GE.AND P6, PT, R3, RZ, PT ;  /* 0x000000ff0300720c */ /* 0x000fe20003fc6270 */
[C---:B------:R-:W-:Y:S01]  /*39c0*/  IMAD R2, R5.reuse, R6, R2 ;  /* 0x0000000605027224 */ /* 0x040fe200078e0202 */
[----:B------:R0:W-:Y:S01]  /*39d0*/  STL [R1+0x500], R0 ;  /* 0x0005000001007387 */ /* 0x0001e20000100800 */
[----:B------:R-:W-:Y:S01]  /*39e0*/  IMAD.MOV.U32 R4, RZ, RZ, R15 ;  /* 0x000000ffff047224 */ /* 0x000fe200078e000f */
[C---:B------:R-:W-:Y:S01]  /*39f0*/  ISETP.GT.U32.AND P4, PT, R5.reuse, R11, PT ;  /* 0x0000000b0500720c */ /* 0x040fe20003f84070 */
[----:B------:R-:W-:-:S02]  /*3a00*/  IMAD R8, R5, R8, R12 ;  /* 0x0000000805087224 */ /* 0x000fc400078e020c */
[----:B------:R-:W-:Y:S01]  /*3a10*/  @!P1 IMAD.MOV R4, RZ, RZ, -R4 ;  /* 0x000000ffff049224 */ /* 0x000fe200078e0a04 */
[C---:B------:R-:W-:Y:S01]  /*3a20*/  ISETP.GT.U32.AND P1, PT, R5.reuse, R2, PT ;  /* 0x000000020500720c */ /* 0x040fe20003f24070 */
[----:B------:R-:W-:Y:S01]  /*3a30*/  @!P2 IMAD.IADD R20, R20, 0x1, -R5 ;  /* 0x000000011414a824 */ /* 0x000fe200078e0a05 */
[----:B------:R-:W-:Y:S01]  /*3a40*/  ISETP.GE.AND P2, PT, R18, RZ, PT ;  /* 0x000000ff1200720c */ /* 0x000fe20003f46270 */
[C---:B------:R-:W-:Y:S01]  /*3a50*/  VIADD R3, R28.reuse, 0x1c7 ;  /* 0x000001c71c037836 */ /* 0x040fe20000000000 */
[----:B------:R1:W-:Y:S01]  /*3a60*/  STL [R1+0x514], R4 ;  /* 0x0005140401007387 */ /* 0x0003e20000100800 */
[----:B0-----:R-:W-:Y:S02]  /*3a70*/  IMAD.MOV.U32 R0, RZ, RZ, R19 ;  /* 0x000000ffff007224 */ /* 0x001fe400078e0013 */
[----:B------:R-:W-:Y:S01]  /*3a80*/  VIADD R16, R28, 0x1c6 ;  /* 0x000001c61c107836 */ /* 0x000fe20000000000 */
[----:B------:R-:W-:Y:S01]  /*3a90*/  IABS R6, R3 ;  /* 0x0000000300067213 */ /* 0x000fe20000000000 */
[----:B------:R-:W-:Y:S01]  /*3aa0*/  @!P5 IMAD.MOV R0, RZ, RZ, -R0 ;  /* 0x000000ffff00d224 */ /* 0x000fe200078e0a00 */
[----:B------:R-:W-:Y:S01]  /*3ab0*/  ISETP.GT.U32.AND P5, PT, R5, R8, PT ;  /* 0x000000080500720c */ /* 0x000fe20003fa4070 */
[----:B------:R-:W-:-:S02]  /*3ac0*/  @!P4 IMAD.IADD R11, R11, 0x1, -R5 ;  /* 0x000000010b0bc824 */ /* 0x000fc400078e0a05 */
[----:B------:R-:W-:Y:S01]  /*3ad0*/  @!P1 IMAD.IADD R2, R2, 0x1, -R5 ;  /* 0x0000000102029824 */ /* 0x000fe200078e0a05 */
[----:B------:R0:W-:Y:S01]  /*3ae0*/  STL [R1+0x538], R0 ;  /* 0x0005380001007387 */ /* 0x0001e20000100800 */
[----:B-1----:R-:W-:Y:S01]  /*3af0*/  VIADD R4, R28, 0x1c8 ;  /* 0x000001c81c047836 */ /* 0x002fe20000000000 */
[----:B------:R-:W-:Y:S01]  /*3b00*/  ISETP.GE.AND P1, PT, R3, RZ, PT ;  /* 0x000000ff0300720c */ /* 0x000fe20003f26270 */
[----:B------:R-:W-:-:S03]  /*3b10*/  IMAD.HI.U32 R3, R9, R6, RZ ;  /* 0x0000000609037227 */ /* 0x000fc600078e00ff */
[----:B------:R-:W-:Y:S01]  /*3b20*/  IABS R12, R4 ;  /* 0x00000004000c7213 */ /* 0x000fe20000000000 */
[----:B------:R-:W-:Y:S01]  /*3b30*/  IMAD.MOV R3, RZ, RZ, -R3 ;  /* 0x000000ffff037224 */ /* 0x000fe200078e0a03 */
[----:B------:R-:W-:Y:S01]  /*3b40*/  ISETP.GE.AND P4, PT, R4, RZ, PT ;  /* 0x000000ff0400720c */ /* 0x000fe20003f86270 */
[----:B------:R-:W-:Y:S01]  /*3b50*/  @!P5 IMAD.IADD R8, R8, 0x1, -R5 ;  /* 0x000000010808d824 */ /* 0x000fe200078e0a05 */
[C---:B------:R-:W-:Y:S01]  /*3b60*/  ISETP.GT.U32.AND P5, PT, R5.reuse, R2, PT ;  /* 0x000000020500720c */ /* 0x040fe20003fa4070 */
[----:B0-----:R-:W-:Y:S02]  /*3b70*/  IMAD.MOV.U32 R0, RZ, RZ, R20 ;  /* 0x000000ffff007224 */ /* 0x001fe400078e0014 */
[----:B------:R-:W-:Y:S02]  /*3b80*/  IMAD.MOV.U32 R4, RZ, RZ, R12 ;  /* 0x000000ffff047224 */ /* 0x000fe400078e000c */
[----:B------:R-:W-:Y:S01]  /*3b90*/  @!P3 IMAD.MOV R0, RZ, RZ, -R0 ;  /* 0x000000ffff00b224 */ /* 0x000fe200078e0a00 */
[----:B------:R-:W-:Y:S01]  /*3ba0*/  ISETP.GT.U32.AND P3, PT, R5, R8, PT ;  /* 0x000000080500720c */ /* 0x000fe20003f64070 */
[----:B------:R-:W-:-:S03]  /*3bb0*/  IMAD.HI.U32 R12, R9, R4, RZ ;  /* 0x00000004090c7227 */ /* 0x000fc600078e00ff */
[----:B------:R0:W-:Y:S01]  /*3bc0*/  STL [R1+0x544], R0 ;  /* 0x0005440001007387 */ /* 0x0001e20000100800 */
[----:B------:R-:W-:Y:S02]  /*3bd0*/  IMAD R6, R5, R3, R6 ;  /* 0x0000000305067224 */ /* 0x000fe400078e0206 */
[--C-:B------:R-:W-:Y:S02]  /*3be0*/  @!P5 IMAD.IADD R2, R2, 0x1, -R5.reuse ;  /* 0x000000010202d824 */ /* 0x100fe400078e0a05 */
[----:B------:R-:W-:Y:S02]  /*3bf0*/  VIADD R15, R28, 0x1c5 ;  /* 0x000001c51c0f7836 */ /* 0x000fe40000000000 */
[----:B------:R-:W-:Y:S02]  /*3c00*/  IMAD.MOV.U32 R10, RZ, RZ, R2 ;  /* 0x000000ffff0a7224 */ /* 0x000fe400078e0002 */
[----:B------:R-:W-:Y:S01]  /*3c10*/  @!P3 IMAD.IADD R8, R8, 0x1, -R5 ;  /* 0x000000010808b824 */ /* 0x000fe200078e0a05 */
[----:B------:R-:W-:Y:S01]  /*3c20*/  ISETP.GE.AND P3, PT, R15, RZ, PT ;  /* 0x000000ff0f00720c */ /* 0x000fe20003f66270 */
[----:B0-----:R-:W-:Y:S01]  /*3c30*/  IMAD.MOV.U32 R0, RZ, RZ, R11 ;  /* 0x000000ffff007224 */ /* 0x001fe200078e000b */
[----:B------:R-:W-:Y:S01]  /*3c40*/  IABS R15, R15 ;  /* 0x0000000f000f7213 */ /* 0x000fe20000000000 */
[----:B------:R-:W-:-:S02]  /*3c50*/  IMAD.MOV R11, RZ, RZ, -R12 ;  /* 0x000000ffff0b7224 */ /* 0x000fc400078e0a0c */
[----:B------:R-:W-:Y:S01]  /*3c60*/  @!P6 IMAD.MOV R10, RZ, RZ, -R10 ;  /* 0x000000ffff0ae224 */ /* 0x000fe200078e0a0a */
[C---:B------:R-:W-:Y:S01]  /*3c70*/  ISETP.GT.U32.AND P6, PT, R5.reuse, R6, PT ;  /* 0x000000060500720c */ /* 0x040fe20003fc4070 */
[C---:B------:R-:W-:Y:S02]  /*3c80*/  IMAD R4, R5.reuse, R11, R4 ;  /* 0x0000000b05047224 */ /* 0x040fe400078e0204 */
[----:B------:R-:W-:Y:S01]  /*3c90*/  @!P0 IMAD.MOV R0, RZ, RZ, -R0 ;  /* 0x000000ffff008224 */ /* 0x000fe200078e0a00 */
[----:B------:R-:W-:Y:S01]  /*3ca0*/  ISETP.GE.AND P0, PT, R16, RZ, PT ;  /* 0x000000ff1000720c */ /* 0x000fe20003f06270 */
[C---:B------:R-:W-:Y:S01]  /*3cb0*/  VIADD R11, R28.reuse, 0x1c4 ;  /* 0x000001c41c0b7836 */ /* 0x040fe20000000000 */
[----:B------:R-:W-:Y:S01]  /*3cc0*/  ISETP.GT.U32.AND P5, PT, R5, R4, PT ;  /* 0x000000040500720c */ /* 0x000fe20003fa4070 */
[----:B------:R-:W-:Y:S01]  /*3cd0*/  VIADD R3, R28, 0x1c3 ;  /* 0x000001c31c037836 */ /* 0x000fe20000000000 */
[----:B------:R-:W-:Y:S01]  /*3ce0*/  IABS R16, R16 ;  /* 0x0000001000107213 */ /* 0x000fe20000000000 */
[----:B------:R0:W-:Y:S01]  /*3cf0*/  STL [R1+0x54c], R0 ;  /* 0x00054c0001007387 */ /* 0x0001e20000100800 */
[----:B------:R-:W-:-:S03]  /*3d00*/  IMAD.HI.U32 R2, R9, R15, RZ ;  /* 0x0000000f09027227 */ /* 0x000fc600078e00ff */
[----:B------:R-:W-:Y:S01]  /*3d10*/  STL [R1+0x564], R10 ;  /* 0x0005640a01007387 */ /* 0x000fe20000100800 */
[----:B------:R-:W-:-:S04]  /*3d20*/  IMAD.HI.U32 R12, R9, R16, RZ ;  /* 0x00000010090c7227 */ /* 0x000fc800078e00ff */
[----:B------:R-:W-:Y:S02]  /*3d30*/  IMAD.MOV R12, RZ, RZ, -R12 ;  /* 0x000000ffff0c7224 */ /* 0x000fe400078e0a0c */
[--C-:B------:R-:W-:Y:S02]  /*3d40*/  @!P5 IMAD.IADD R4, R4, 0x1, -R5.reuse ;  /* 0x000000010404d824 */ /* 0x100fe400078e0a05 */
[----:B0-----:R-:W-:Y:S01]  /*3d50*/  IMAD.MOV.U32 R0, RZ, RZ, R8 ;  /* 0x000000ffff007224 */ /* 0x001fe200078e0008 */
[----:B------:R-:W-:Y:S01]  /*3d60*/  IABS R8, R3 ;  /* 0x0000000300087213 */ /* 0x000fe20000000000 */
[----:B------:R-:W-:Y:S01]  /*3d70*/  @!P6 IMAD.IADD R6, R6, 0x1, -R5 ;  /* 0x000000010606e824 */ /* 0x000fe200078e0a05 */
[----:B------:R-:W-:Y:S01]  /*3d80*/  ISETP.GT.U32.AND P5, PT, R5, R4, PT ;  /* 0x000000040500720c */ /* 0x000fe20003fa4070 */
[----:B------:R-:W-:Y:S01]  /*3d90*/  @!P2 IMAD.MOV R0, RZ, RZ, -R0 ;  /* 0x000000ffff00a224 */ /* 0x000fe200078e0a00 */
[----:B------:R-:W-:Y:S01]  /*3da0*/  ISETP.GE.AND P2, PT, R11, RZ, PT ;  /* 0x000000ff0b00720c */ /* 0x000fe20003f46270 */
[----:B------:R-:W-:Y:S01]  /*3db0*/  IMAD R16, R5, R12, R16 ;  /* 0x0000000c05107224 */ /* 0x000fe200078e0210 */
[----:B------:R-:W-:Y:S01]  /*3dc0*/  IABS R11, R11 ;  /* 0x0000000b000b7213 */ /* 0x000fe20000000000 */
[----:B------:R-:W-:Y:S01]  /*3dd0*/  IMAD.HI.U32 R12, R9, R8, RZ ;  /* 0x00000008090c7227 */ /* 0x000fe200078e00ff */
[----:B------:R-:W-:Y:S01]  /*3de0*/  ISETP.GT.U32.AND P6, PT, R5, R6, PT ;  /* 0x000000060500720c */ /* 0x000fe20003fc4070 */
[----:B------:R0:W-:Y:S02]  /*3df0*/  STL [R1+0x574], R0 ;  /* 0x0005740001007387 */ /* 0x0001e40000100800 */
[----:B------:R-:W-:-:S04]  /*3e00*/  IMAD.HI.U32 R13, R9, R11, RZ ;  /* 0x0000000b090d7227 */ /* 0x000fc800078e00ff */
[----:B------:R-:W-:Y:S01]  /*3e10*/  @!P5 IMAD.IADD R4, R4, 0x1, -R5 ;  /* 0x000000010404d824 */ /* 0x000fe200078e0a05 */
[C---:B------:R-:W-:Y:S01]  /*3e20*/  ISETP.GT.U32.AND P5, PT, R5.reuse, R16, PT ;  /* 0x000000100500720c */ /* 0x040fe20003fa4070 */
[----:B------:R-:W-:Y:S02]  /*3e30*/  IMAD.MOV R13, RZ, RZ, -R13 ;  /* 0x000000ffff0d7224 */ /* 0x000fe400078e0a0d */
[----:B------:R-:W-:Y:S02]  /*3e40*/  IMAD.MOV R2, RZ, RZ, -R2 ;  /* 0x000000ffff027224 */ /* 0x000fe400078e0a02 */
[----:B------:R-:W-:Y:S02]  /*3e50*/  IMAD.MOV R12, RZ, RZ, -R12 ;  /* 0x000000ffff0c7224 */ /* 0x000fe400078e0a0c */
[C---:B------:R-:W-:Y:S02]  /*3e60*/  IMAD R11, R5.reuse, R13, R11 ;  /* 0x0000000d050b7224 */ /* 0x040fe400078e020b */
[----:B------:R-:W-:-:S02]  /*3e70*/  IMAD R15, R5, R2, R15 ;  /* 0x00000002050f7224 */ /* 0x000fc400078e020f */
[----:B0-----:R-:W-:Y:S02]  /*3e80*/  IMAD.MOV.U32 R0, RZ, RZ, R4 ;  /* 0x000000ffff007224 */ /* 0x001fe400078e0004 */
[C---:B------:R-:W-:Y:S02]  /*3e90*/  IMAD R8, R5.reuse, R12, R8 ;  /* 0x0000000c05087224 */ /* 0x040fe400078e0208 */
[--C-:B------:R-:W-:Y:S01]  /*3ea0*/  @!P6 IMAD.IADD R6, R6, 0x1, -R5.reuse ;  /* 0x000000010606e824 */ /* 0x100fe200078e0a05 */
[C---:B------:R-:W-:Y:S01]  /*3eb0*/  ISETP.GT.U32.AND P6, PT, R5.reuse, R11, PT ;  /* 0x0000000b0500720c */ /* 0x040fe20003fc4070 */
[----:B------:R-:W-:Y:S01]  /*3ec0*/  @!P4 IMAD.MOV R0, RZ, RZ, -R0 ;  /* 0x000000ffff00c224 */ /* 0x000fe200078e0a00 */
[C---:B------:R-:W-:Y:S01]  /*3ed0*/  ISETP.GT.U32.AND P4, PT, R5.reuse, R15, PT ;  /* 0x0000000f0500720c */ /* 0x040fe20003f84070 */
[----:B------:R-:W-:Y:S01]  /*3ee0*/  @!P5 IMAD.IADD R16, R16, 0x1, -R5 ;  /* 0x000000011010d824 */ /* 0x000fe200078e0a05 */
[----:B------:R-:W-:Y:S01]  /*3ef0*/  ISETP.GT.U32.AND P5, PT, R5, R8, PT ;  /* 0x000000080500720c */ /* 0x000fe20003fa4070 */
[C---:B------:R-:W-:Y:S01]  /*3f00*/  VIADD R20, R28.reuse, 0x1c2 ;  /* 0x000001c21c147836 */ /* 0x040fe20000000000 */
[----:B------:R0:W-:Y:S01]  /*3f10*/  STL [R1+0x590], R0 ;  /* 0x0005900001007387 */ /* 0x0001e20000100800 */
[----:B------:R-:W-:-:S02]  /*3f20*/  VIADD R18, R28, 0x1c1 ;  /* 0x000001c11c127836 */ /* 0x000fc40000000000 */
[C---:B------:R-:W-:Y:S01]  /*3f30*/  VIADD R17, R28.reuse, 0x1c0 ;  /* 0x000001c01c117836 */ /* 0x040fe20000000000 */
[----:B------:R-:W-:Y:S01]  /*3f40*/  IABS R2, R20 ;  /* 0x0000001400027213 */ /* 0x000fe20000000000 */
[----:B------:R-:W-:Y:S01]  /*3f50*/  VIADD R21, R28, 0x1a4 ;  /* 0x000001a41c157836 */ /* 0x000fe20000000000 */
[----:B------:R-:W-:Y:S01]  /*3f60*/  IABS R14, R18 ;  /* 0x00000012000e7213 */ /* 0x000fe20000000000 */
[--C-:B------:R-:W-:Y:S01]  /*3f70*/  @!P6 IMAD.IADD R11, R11, 0x1, -R5.reuse ;  /* 0x000000010b0be824 */ /* 0x100fe200078e0a05 */
[----:B------:R-:W-:Y:S01]  /*3f80*/  IABS R13, R17 ;  /* 0x00000011000d7213 */ /* 0x000fe20000000000 */
[--C-:B------:R-:W-:Y:S01]  /*3f90*/  @!P4 IMAD.IADD R15, R15, 0x1, -R5.reuse ;  /* 0x000000010f0fc824 */ /* 0x100fe200078e0a05 */
[C---:B------:R-:W-:Y:S01]  /*3fa0*/  ISETP.GT.U32.AND P4, PT, R5.reuse, R16, PT ;  /* 0x000000100500720c */ /* 0x040fe20003f84070 */
[----:B------:R-:W-:Y:S01]  /*3fb0*/  @!P5 IMAD.IADD R8, R8, 0x1, -R5 ;  /* 0x000000010808d824 */ /* 0x000fe200078e0a05 */
[C---:B------:R-:W-:Y:S01]  /*3fc0*/  ISETP.GT.U32.AND P5, PT, R5.reuse, R11, PT ;  /* 0x0000000b0500720c */ /* 0x040fe20003fa4070 */
[----:B0-----:R-:W-:Y:S01]  /*3fd0*/  IMAD.MOV.U32 R0, RZ, RZ, R6 ;  /* 0x000000ffff007224 */ /* 0x001fe200078e0006 */
[----:B------:R-:W-:Y:S01]  /*3fe0*/  ISETP.GT.U32.AND P6, PT, R5, R15, PT ;  /* 0x0000000f0500720c */ /* 0x000fe20003fc4070 */
[----:B------:R-:W-:-:S04]  /*3ff0*/  IMAD.HI.U32 R4, R9, R2, RZ ;  /* 0x0000000209047227 */ /* 0x000fc800078e00ff */
[----:B------:R-:W-:-:S04]  /*4000*/  IMAD.HI.U32 R6, R9, R14, RZ ;  /* 0x0000000e09067227 */ /* 0x000fc800078e00ff */
[----:B------:R-:W-:Y:S02]  /*4010*/  IMAD.MOV R4, RZ, RZ, -R4 ;  /* 0x000000ffff047224 */ /* 0x000fe400078e0a04 */
[----:B------:R-:W-:Y:S02]  /*4020*/  IMAD.MOV R6, RZ, RZ, -R6 ;  /* 0x000000ffff067224 */ /* 0x000fe400078e0a06 */
[----:B------:R-:W-:Y:S01]  /*4030*/  @!P1 IMAD.MOV R0, RZ, RZ, -R0 ;  /* 0x000000ffff009224 */ /* 0x000fe200078e0a00 */
[C---:B------:R-:W-:Y:S01]  /*4040*/  ISETP.GT.U32.AND P1, PT, R5.reuse, R8, PT ;  /* 0x000000080500720c */ /* 0x040fe20003f24070 */
[C---:B------:R-:W-:Y:S02]  /*4050*/  IMAD R2, R5.reuse, R4, R2 ;  /* 0x0000000405027224 */ /* 0x040fe400078e0202 */
[C---:B------:R-:W-:Y:S01]  /*4060*/  IMAD R14, R5.reuse, R6, R14 ;  /* 0x00000006050e7224 */ /* 0x040fe200078e020e */
[----:B------:R0:W-:Y:S01]  /*4070*/  STL [R1+0x598], R0 ;  /* 0x0005980001007387 */ /* 0x0001e20000100800 */
[--C-:B------:R-:W-:Y:S01]  /*4080*/  @!P4 IMAD.IADD R16, R16, 0x1, -R5.reuse ;  /* 0x000000011010c824 */ /* 0x100fe200078e0a05 */
[----:B------:R-:W-:Y:S01]  /*4090*/  ISETP.GT.U32.AND P4, PT, R5, R2, PT ;  /* 0x000000020500720c */ /* 0x000fe20003f84070 */
[----:B------:R-:W-:Y:S01]  /*40a0*/  @!P5 IMAD.IADD R11, R11, 0x1, -R5 ;  /* 0x000000010b0bd824 */ /* 0x000fe200078e0a05 */
[----:B------:R-:W-:Y:S01]  /*40b0*/  ISETP.GT.U32.AND P5, PT, R5, R14, PT ;  /* 0x0000000e0500720c */ /* 0x000fe20003fa4070 */
[----:B------:R-:W-:-:S02]  /*40c0*/  VIADD R4, R28, 0x1bf ;  /* 0x000001bf1c047836 */ /* 0x000fc40000000000 */
[--C-:B------:R-:W-:Y:S01]  /*40d0*/  @!P6 IMAD.IADD R15, R15, 0x1, -R5.reuse ;  /* 0x000000010f0fe824 */ /* 0x100fe200078e0a05 */
[----:B------:R-:W-:Y:S01]  /*40e0*/  ISETP.GE.AND P6, PT, R3, RZ, PT ;  /* 0x000000ff0300720c */ /* 0x000fe20003fc6270 */
[----:B------:R-:W-:Y:S01]  /*40f0*/  VIADD R3, R28, 0x1be ;  /* 0x000001be1c037836 */ /* 0x000fe20000000000 */
[----:B------:R-:W-:Y:S01]  /*4100*/  IABS R12, R4 ;  /* 0x00000004000c7213 */ /* 0x000fe20000000000 */
[----:B------:R-:W-:Y:S01]  /*4110*/  @!P1 IMAD.IADD R8, R8, 0x1, -R5 ;  /* 0x0000000108089824 */ /* 0x000fe200078e0a05 */
[----:B------:R-:W-:Y:S01]  /*4120*/  ISETP.GE.AND P1, PT, R20, RZ, PT ;  /* 0x000000ff1400720c */ /* 0x000fe20003f26270 */
[----:B------:R-:W-:Y:S01]  /*4130*/  IMAD.MOV.U32 R10, RZ, RZ, R16 ;  /* 0x000000ffff0a7224 */ /* 0x000fe200078e0010 */
[----:B------:R-:W-:Y:S01]  /*4140*/  IABS R20, R3 ;  /* 0x0000000300147213 */ /* 0x000fe20000000000 */
[----:B0-----:R-:W-:Y:S02]  /*4150*/  IMAD.MOV.U32 R0, RZ, RZ, R15 ;  /* 0x000000ffff007224 */ /* 0x001fe400078e000f */
[----:B------:R-:W-:-:S04]  /*4160*/  IMAD.HI.U32 R6, R9, R12, RZ ;  /* 0x0000000c09067227 */ /* 0x000fc800078e00ff */
[--C-:B------:R-:W-:Y:S01]  /*4170*/  @!P4 IMAD.IADD R2, R2, 0x1, -R5.reuse ;  /* 0x000000010202c824 */ /* 0x100fe200078e0a05 */
[----:B------:R-:W-:Y:S01]  /*4180*/  ISETP.GE.AND P4, PT, R18, RZ, PT ;  /* 0x000000ff1200720c */ /* 0x000fe20003f86270 */
[----:B------:R-:W-:Y:S02]  /*4190*/  @!P5 IMAD.IADD R14, R14, 0x1, -R5 ;  /* 0x000000010e0ed824 */ /* 0x000fe400078e0a05 */
[----:B------:R-:W-:Y:S01]  /*41a0*/  @!P0 IMAD.MOV R10, RZ, RZ, -R10 ;  /* 0x000000ffff0a8224 */ /* 0x000fe200078e0a0a */
[C---:B------:R-:W-:Y:S01]  /*41b0*/  ISETP.GT.U32.AND P0, PT, R5.reuse, R2, PT ;  /* 0x000000020500720c */ /* 0x040fe20003f04070 */
[----:B------:R-:W-:Y:S01]  /*41c0*/  IMAD.MOV.U32 R18, RZ, RZ, R20 ;  /* 0x000000ffff127224 */ /* 0x000fe200078e0014 */
[----:B------:R-:W-:Y:S01]  /*41d0*/  ISETP.GT.U32.AND P5, PT, R5, R14, PT ;  /* 0x0000000e0500720c */ /* 0x000fe20003fa4070 */
[----:B------:R-:W-:Y:S01]  /*41e0*/  @!P3 IMAD.MOV R0, RZ, RZ, -R0 ;  /* 0x000000ffff00b224 */ /* 0x000fe200078e0a00 */
[----:B------:R-:W-:Y:S01]  /*41f0*/  STL [R1+0x5ac], R10 ;  /* 0x0005ac0a01007387 */ /* 0x000fe20000100800 */
[----:B------:R-:W-:-:S02]  /*4200*/  IMAD.MOV R6, RZ, RZ, -R6 ;  /* 0x000000ffff067224 */ /* 0x000fc400078e0a06 */
[----:B------:R-:W-:Y:S01]  /*4210*/  IMAD.HI.U32 R16, R9, R18, RZ ;  /* 0x0000001209107227 */ /* 0x000fe200078e00ff */
[----:B------:R0:W-:Y:S03]  /*4220*/  STL [R1+0x5c8], R0 ;  /* 0x0005c80001007387 */ /* 0x0001e60000100800 */
[----:B------:R-:W-:Y:S02]  /*4230*/  IMAD R12, R5, R6, R12 ;  /* 0x00000006050c7224 */ /* 0x000fe400078e020c */
[----:B------:R-:W-:Y:S02]  /*4240*/  IMAD.MOV R16, RZ, RZ, -R16 ;  /* 0x000000ffff107224 */ /* 0x000fe400078e0a10 */
[----:B------:R-:W-:-:S04]  /*4250*/  IMAD.HI.U32 R19, R9, R13, RZ ;  /* 0x0000000d09137227 */ /* 0x000fc800078e00ff */
[----:B0-----:R-:W-:Y:S02]  /*4260*/  IMAD.MOV.U32 R0, RZ, RZ, R8 ;  /* 0x000000ffff007224 */ /* 0x001fe400078e0008 */
[----:B------:R-:W-:Y:S02]  /*4270*/  IMAD.MOV.U32 R10, RZ, RZ, R11 ;  /* 0x000000ffff0a7224 */ /* 0x000fe400078e000b */
[----:B------:R-:W-:Y:S01]  /*4280*/  @!P6 IMAD.MOV R0, RZ, RZ, -R0 ;  /* 0x000000ffff00e224 */ /* 0x000fe200078e0a00 */
[C---:B------:R-:W-:Y:S01]  /*4290*/  ISETP.GT.U32.AND P6, PT, R5.reuse, R12, PT ;  /* 0x0000000c0500720c */ /* 0x040fe20003fc4070 */
[C---:B------:R-:W-:Y:S02]  /*42a0*/  IMAD R11, R5.reuse, R16, R18 ;  /* 0x00000010050b7224 */ /* 0x040fe400078e0212 */
[----:B------:R-:W-:Y:S02]  /*42b0*/  IMAD.MOV R19, RZ, RZ, -R19 ;  /* 0x000000ffff137224 */ /* 0x000fe400078e0a13 */
[----:B------:R-:W-:Y:S01]  /*42c0*/  @!P5 IMAD.IADD R14, R14, 0x1, -R5 ;  /* 0x000000010e0ed824 */ /* 0x000fe200078e0a05 */
[C---:B------:R-:W-:Y:S01]  /*42d0*/  ISETP.GT.U32.AND P5, PT, R5.reuse, R11, PT ;  /* 0x0000000b0500720c */ /* 0x040fe20003fa4070 */
[----:B------:R-:W-:-:S02]  /*42e0*/  IMAD R13, R5, R19, R13 ;  /* 0x00000013050d7224 */ /* 0x000fc400078e020d */
[----:B------:R-:W-:Y:S01]  /*42f0*/  @!P2 IMAD.MOV R10, RZ, RZ, -R10 ;  /* 0x000000ffff0aa224 */ /* 0x000fe200078e0a0a */
[----:B------:R-:W-:Y:S01]  /*4300*/  ISETP.GE.AND P2, PT, R17, RZ, PT ;  /* 0x000000ff1100720c */ /* 0x000fe20003f46270 */
[--C-:B------:R-:W-:Y:S01]  /*4310*/  @!P0 IMAD.IADD R2, R2, 0x1, -R5.reuse ;  /* 0x0000000102028824 */ /* 0x100fe200078e0a05 */
[----:B------:R-:W-:Y:S01]  /*4320*/  ISETP.GT.U32.AND P3, PT, R5, R13, PT ;  /* 0x0000000d0500720c */ /* 0x000fe20003f64070 */
[--C-:B------:R-:W-:Y:S01]  /*4330*/  @!P6 IMAD.IADD R12, R12, 0x1, -R5.reuse ;  /* 0x000000010c0ce824 */ /* 0x100fe200078e0a05 */
[----:B------:R-:W-:Y:S01]  /*4340*/  STL [R1+0x5cc], R10 ;  /* 0x0005cc0a01007387 */ /* 0x000fe20000100800 */
[----:B------:R-:W-:Y:S01]  /*4350*/  ISETP.GE.AND P0, PT, R4, RZ, PT ;  /* 0x000000ff0400720c */ /* 0x000fe20003f06270 */
[----:B------:R-:W-:Y:S02]  /*4360*/  VIADD R4, R28, 0x1bc ;  /* 0x000001bc1c047836 */ /* 0x000fe40000000000 */
[----:B------:R0:W-:Y:S01]  /*4370*/  STL [R1+0x5d4], R0 ;  /* 0x0005d40001007387 */ /* 0x0001e20000100800 */
[----:B------:R-:W-:-:S02]  /*4380*/  @!P5 IMAD.IADD R11, R11, 0x1, -R5 ;  /* 0x000000010b0bd824 */ /* 0x000fc400078e0a05 */
[C---:B------:R-:W-:Y:S01]  /*4390*/  VIADD R6, R28.reuse, 0x1bd ;  /* 0x000001bd1c067836 */ /* 0x040fe20000000000 */
[----:B------:R-:W-:Y:S01]  /*43a0*/  IABS R17, R4 ;  /* 0x0000000400117213 */ /* 0x000fe20000000000 */
[C---:B------:R-:W-:Y:S01]  /*43b0*/  VIADD R15, R28.reuse, 0x1ba ;  /* 0x000001ba1c0f7836 */ /* 0x040fe20000000000 */
[----:B------:R-:W-:Y:S01]  /*43c0*/  ISETP.GT.U32.AND P5, PT, R5, R11, PT ;  /* 0x0000000b0500720c */ /* 0x000fe20003fa4070 */
[----:B------:R-:W-:Y:S01]  /*43d0*/  @!P3 IMAD.IADD R13, R13, 0x1, -R5 ;  /* 0x000000010d0db824 */ /* 0x000fe200078e0a05 */
[----:B------:R-:W-:Y:S01]  /*43e0*/  IABS R8, R6 ;  /* 0x0000000600087213 */ /* 0x000fe20000000000 */
[----:B------:R-:W-:Y:S01]  /*43f0*/  VIADD R16, R28, 0x1bb ;  /* 0x000001bb1c107836 */ /* 0x000fe20000000000 */
[----:B------:R-:W-:Y:S01]  /*4400*/  ISETP.GE.AND P3, PT, R3, RZ, PT ;  /* 0x000000ff0300720c */ /* 0x000fe20003f66270 */
[----:B0-----:R-:W-:Y:S01]  /*4410*/  IMAD.MOV.U32 R0, RZ, RZ, R2 ;  /* 0x000000ffff007224 */ /* 0x001fe200078e0002 */
[----:B------:R-:W-:Y:S01]  /*4420*/  ISETP.GT.U32.AND P6, PT, R5, R13, PT ;  /* 0x0000000d0500720c */ /* 0x000fe20003fc4070 */
[----:B------:R-:W-:Y:S01]  /*4430*/  IMAD.HI.U32 R2, R9, R17, RZ ;  /* 0x0000001109027227 */ /* 0x000fe200078e00ff */
[----:B------:R-:W-:-:S03]  /*4440*/  IABS R3, R16 ;  /* 0x0000001000037213 */ /* 0x000fc60000000000 */
[----:B------:R-:W-:Y:S01]  /*4450*/  @!P1 IMAD.MOV R0, RZ, RZ, -R0 ;  /* 0x000000ffff009224 */ /* 0x000fe200078e0a00 */
[----:B------:R-:W-:Y:S01]  /*4460*/  ISETP.GT.U32.AND P1, PT, R5, R12, PT ;  /* 0x0000000c0500720c */ /* 0x000fe20003f24070 */
[----:B------:R-:W-:Y:S02]  /*4470*/  IMAD.MOV R19, RZ, RZ, -R2 ;  /* 0x000000ffff137224 */ /* 0x000fe400078e0a02 */
[----:B------:R-:W-:Y:S01]  /*4480*/  IMAD.HI.U32 R18, R9, R8, RZ ;  /* 0x0000000809127227 */ /* 0x000fe200078e00ff */
[----:B------:R0:W-:Y:S03]  /*4490*/  STL [R1+0x600], R0 ;  /* 0x0006000001007387 */ /* 0x0001e60000100800 */
[----:B------:R-:W-:Y:S02]  /*44a0*/  IMAD.MOV R18, RZ, RZ, -R18 ;  /* 0x000000ffff127224 */ /* 0x000fe400078e0a12 */
[----:B------:R-:W-:-:S02]  /*44b0*/  @!P5 IMAD.IADD R11, R11, 0x1, -R5 ;  /* 0x000000010b0bd824 */ /* 0x000fc400078e0a05 */
[C---:B------:R-:W-:Y:S01]  /*44c0*/  IMAD R8, R5.reuse, R18, R8 ;  /* 0x0000001205087224 */ /* 0x040fe200078e0208 */
[----:B------:R-:W-:Y:S01]  /*44d0*/  IABS R18, R15 ;  /* 0x0000000f00127213 */ /* 0x000fe20000000000 */
[----:B------:R-:W-:Y:S01]  /*44e0*/  @!P1 IMAD.IADD R12, R12, 0x1, -R5 ;  /* 0x000000010c0c9824 */ /* 0x000fe200078e0a05 */
[----:B------:R-:W-:Y:S01]  /*44f0*/  ISETP.GE.AND P1, PT, R6, RZ, PT ;  /* 0x000000ff0600720c */ /* 0x000fe20003f26270 */
[----:B------:R-:W-:Y:S02]  /*4500*/  IMAD R6, R5, R19, R17 ;  /* 0x0000001305067224 */ /* 0x000fe400078e0211 */
[----:B------:R-:W-:Y:S01]  /*4510*/  @!P6 IMAD.IADD R13, R13, 0x1, -R5 ;  /* 0x000000010d0de824 */ /* 0x000fe200078e0a05 */
[C---:B------:R-:W-:Y:S01]  /*4520*/  ISETP.GT.U32.AND P6, PT, R5.reuse, R8, PT ;  /* 0x000000080500720c */ /* 0x040fe20003fc4070 */
[----:B------:R-:W-:Y:S01]  /*4530*/  VIADD R17, R28, 0x1b9 ;  /* 0x000001b91c117836 */ /* 0x000fe20000000000 */
[----:B------:R-:W-:Y:S01]  /*4540*/  ISETP.GT.U32.AND P5, PT, R5, R6, PT ;  /* 0x000000060500720c */ /* 0x000fe20003fa4070 */
[----:B------:R-:W-:-:S02]  /*4550*/  IMAD.MOV.U32 R2, RZ, RZ, R18 ;  /* 0x000000ffff027224 */ /* 0x000fc400078e0012 */
[----:B------:R-:W-:Y:S01]  /*4560*/  IMAD.MOV.U32 R10, RZ, RZ, R14 ;  /* 0x000000ffff0a7224 */ /* 0x000fe200078e000e */
[----:B------:R-:W-:Y:S01]  /*4570*/  IABS R18, R17 ;  /* 0x0000001100127213 */ /* 0x000fe20000000000 */
[----:B0-----:R-:W-:Y:S02]  /*4580*/  IMAD.MOV.U32 R0, RZ, RZ, R13 ;  /* 0x000000ffff007224 */ /* 0x001fe400078e000d */
[----:B------:R-:W-:-:S04]  /*4590*/  IMAD.HI.U32 R20, R9, R3, RZ ;  /* 0x0000000309147227 */ /* 0x000fc800078e00ff */
[--C-:B------:R-:W-:Y:S01]  /*45a0*/  @!P6 IMAD.IADD R8, R8, 0x1, -R5.reuse ;  /* 0x000000010808e824 */ /* 0x100fe200078e0a05 */
[----:B------:R-:W-:Y:S01]  /*45b0*/  ISETP.GE.AND P6, PT, R4, RZ, PT ;  /* 0x000000ff0400720c */ /* 0x000fe20003fc6270 */
[----:B------:R-:W-:Y:S02]  /*45c0*/  @!P5 IMAD.IADD R6, R6, 0x1, -R5 ;  /* 0x000000010606d824 */ /* 0x000fe400078e0a05 */
[----:B------:R-:W-:-:S03]  /*45d0*/  IMAD.HI.U32 R14, R9, R18, RZ ;  /* 0x00000012090e7227 */ /* 0x000fc600078e00ff */
[C---:B------:R-:W-:Y:S01]  /*45e0*/  ISETP.GT.U32.AND P5, PT, R5.reuse, R6, PT ;  /* 0x000000060500720c */ /* 0x040fe20003fa4070 */
[----:B------:R-:W-:Y:S01]  /*45f0*/  @!P4 IMAD.MOV R10, RZ, RZ, -R10 ;  /* 0x000000ffff0ac224 */ /* 0x000fe200078e0a0a */
[----:B------:R-:W-:Y:S01]  /*4600*/  ISETP.GT.U32.AND P4, PT, R5, R8, PT ;  /* 0x000000080500720c */ /* 0x000fe20003f84070 */
[----:B------:R-:W-:Y:S02]  /*4610*/  IMAD.MOV R14, RZ, RZ, -R14 ;  /* 0x000000ffff0e7224 */ /* 0x000fe400078e0a0e */
[----:B------:R-:W-:Y:S01]  /*4620*/  @!P2 IMAD.MOV R0, RZ, RZ, -R0 ;  /* 0x000000ffff00a224 */ /* 0x000fe200078e0a00 */
[----:B------:R0:W-:Y:S01]  /*4630*/  STL [R1+0x610], R10 ;  /* 0x0006100a01007387 */ /* 0x0001e20000100800 */
[----:B------:R-:W-:-:S03]  /*4640*/  IMAD.HI.U32 R19, R9, R2, RZ ;  /* 0x0000000209137227 */ /* 0x000fc600078e00ff */
[----:B------:R1:W-:Y:S01]  /*4650*/  STL [R1+0x61c], R0 ;  /* 0x00061c0001007387 */ /* 0x0003e20000100800 */
[----:B------:R-:W-:Y:S02]  /*4660*/  IMAD.MOV R20, RZ, RZ, -R20 ;  /* 0x000000ffff147224 */ /* 0x000fe400078e0a14 */
[C---:B------:R-:W-:Y:S02]  /*4670*/  IMAD R18, R5.reuse, R14, R18 ;  /* 0x0000000e05127224 */ /* 0x040fe400078e0212 */
[----:B------:R-:W-:Y:S02]  /*4680*/  IMAD.MOV R19, RZ, RZ, -R19 ;  /* 0x000000ffff137224 */ /* 0x000fe400078e0a13 */
[C---:B------:R-:W-:Y:S02]  /*4690*/  IMAD R3, R5.reuse, R20, R3 ;  /* 0x0000001405037224 */ /* 0x040fe400078e0203 */
[----:B0-----:R-:W-:Y:S02]  /*46a0*/  IMAD.MOV.U32 R10, RZ, RZ, R12 ;  /* 0x000000ffff0a7224 */ /* 0x001fe400078e000c */
[----:B-1----:R-:W-:Y:S01]  /*46b0*/  IMAD.MOV.U32 R0, RZ, RZ, R11 ;  /* 0x000000ffff007224 */ /* 0x002fe200078e000b */
[C---:B------:R-:W-:Y:S01]  /*46c0*/  ISETP.GT.U32.AND P2, PT, R5.reuse, R3, PT ;  /* 0x000000030500720c */ /* 0x040fe20003f44070 */
[----:B------:R-:W-:Y:S01]  /*46d0*/  @!P5 IMAD.IADD R6, R6, 0x1, -R5 ;  /* 0x000000010606d824 */ /* 0x000fe200078e0a05 */
[C---:B------:R-:W-:Y:S01]  /*46e0*/  ISETP.GT.U32.AND P5, PT, R5.reuse, R18, PT ;  /* 0x000000120500720c */ /* 0x040fe20003fa4070 */
[----:B------:R-:W-:-:S02]  /*46f0*/  IMAD R2, R5, R19, R2 ;  /* 0x0000001305027224 */ /* 0x000fc400078e0202 */
[----:B------:R-:W-:Y:S01]  /*4700*/  @!P0 IMAD.MOV R10, RZ, RZ, -R10 ;  /* 0x000000ffff0a8224 */ /* 0x000fe200078e0a0a */
[----:B------:R-:W-:Y:S01]  /*4710*/  ISETP.GE.AND P0, PT, R16, RZ, PT ;  /* 0x000000ff1000720c */ /* 0x000fe20003f06270 */
[----:B------:R-:W-:Y:S01]  /*4720*/  @!P3 IMAD.MOV R0, RZ, RZ, -R0 ;  /* 0x000000ffff00b224 */ /* 0x000fe200078e0a00 */
[----:B------:R-:W-:Y:S01]  /*4730*/  ISETP.GT.U32.AND P3, PT, R5, R2, PT ;  /* 0x000000020500720c */ /* 0x000fe20003f64070 */
[--C-:B------:R-:W-:Y:S01]  /*4740*/  @!P4 IMAD.IADD R8, R8, 0x1, -R5.reuse ;  /* 0x000000010808c824 */ /* 0x100fe200078e0a05 */
[----:B------:R-:W-:Y:S01]  /*4750*/  STL [R1+0x638], R10 ;  /* 0x0006380a01007387 */ /* 0x000fe20000100800 */
[C---:B------:R-:W-:Y:S01]  /*4760*/  VIADD R13, R28.reuse, 0x1b7 ;  /* 0x000001b71c0d7836 */ /* 0x040fe20000000000 */
[----:B------:R-:W-:Y:S01]  /*4770*/  ISETP.GE.AND P4, PT, R15, RZ, PT ;  /* 0x000000ff0f00720c */ /* 0x000fe20003f86270 */
[----:B------:R-:W-:Y:S01]  /*4780*/  VIADD R4, R28, 0x1b8 ;  /* 0x000001b81c047836 */ /* 0x000fe20000000000 */
[----:B------:R0:W-:Y:S01]  /*4790*/  STL [R1+0x650], R0 ;  /* 0x0006500001007387 */ /* 0x0001e20000100800 */
[--C-:B------:R-:W-:Y:S01]  /*47a0*/  @!P5 IMAD.IADD R18, R18, 0x1, -R5.reuse ;  /* 0x000000011212d824 */ /* 0x100fe200078e0a05 */
[----:B------:R-:W-:Y:S01]  /*47b0*/  IABS R15, R13 ;  /* 0x0000000d000f7213 */ /* 0x000fe20000000000 */
[--C-:B------:R-:W-:Y:S01]  /*47c0*/  @!P2 IMAD.IADD R3, R3, 0x1, -R5.reuse ;  /* 0x000000010303a824 */ /* 0x100fe200078e0a05 */
[----:B------:R-:W-:Y:S01]  /*47d0*/  IABS R19, R4 ;  /* 0x0000000400137213 */ /* 0x000fe20000000000 */
[----:B------:R-:W-:Y:S01]  /*47e0*/  VIADD R12, R28, 0x1b6 ;  /* 0x000001b61c0c7836 */ /* 0x000fe20000000000 */
[C---:B------:R-:W-:Y:S01]  /*47f0*/  ISETP.GT.U32.AND P5, PT, R5.reuse, R18, PT ;  /* 0x000000120500720c */ /* 0x040fe20003fa4070 */
[----:B------:R-:W-:Y:S01]  /*4800*/  @!P3 IMAD.IADD R2, R2, 0x1, -R5 ;  /* 0x000000010202b824 */ /* 0x000fe200078e0a05 */
[----:B------:R-:W-:Y:S01]  /*4810*/  ISETP.GT.U32.AND P3, PT, R5, R3, PT ;  /* 0x000000030500720c */ /* 0x000fe20003f64070 */
[----:B------:R-:W-:Y:S01]  /*4820*/  IMAD.HI.U32 R11, R9, R19, RZ ;  /* 0x00000013090b7227 */ /* 0x000fe200078e00ff */
[----:B------:R-:W-:-:S02]  /*4830*/  IABS R14, R12 ;  /* 0x0000000c000e7213 */ /* 0x000fc40000000000 */
[----:B------:R-:W-:Y:S01]  /*4840*/  ISETP.GE.AND P2, PT, R17, RZ, PT ;  /* 0x000000ff1100720c */ /* 0x000fe20003f46270 */
[----:B0-----:R-:W-:Y:S02]  /*4850*/  IMAD.MOV.U32 R0, RZ, RZ, R8 ;  /* 0x000000ffff007224 */ /* 0x001fe400078e0008 */
[----:B------:R-:W-:Y:S02]  /*4860*/  IMAD.MOV R11, RZ, RZ, -R11 ;  /* 0x000000ffff0b7224 */ /* 0x000fe400078e0a0b */
[----:B------:R-:W-:Y:S01]  /*4870*/  @!P1 IMAD.MOV R0, RZ, RZ, -R0 ;  /* 0x000000ffff009224 */ /* 0x000fe200078e0a00 */
[C---:B------:R-:W-:Y:S01]  /*4880*/  ISETP.GT.U32.AND P1, PT, R5.reuse, R2, PT ;  /* 0x000000020500720c */ /* 0x040fe20003f24070 */
[----:B------:R-:W-:Y:S02]  /*4890*/  IMAD R11, R5, R11, R19 ;  /* 0x0000000b050b7224 */ /* 0x000fe400078e0213 */
[--C-:B------:R-:W-:Y:S01]  /*48a0*/  @!P5 IMAD.IADD R18, R18, 0x1, -R5.reuse ;  /* 0x000000011212d824 */ /* 0x100fe200078e0a05 */
[----:B------:R0:W-:Y:S01]  /*48b0*/  STL [R1+0x658], R0 ;  /* 0x0006580001007387 */ /* 0x0001e20000100800 */
[----:B------:R-:W-:Y:S01]  /*48c0*/  @!P3 IMAD.IADD R3, R3, 0x1, -R5 ;  /* 0x000000010303b824 */ /* 0x000fe200078e0a05 */
[----:B------:R-:W-:Y:S01]  /*48d0*/  ISETP.GT.U32.AND P3, PT, R5, R11, PT ;  /* 0x0000000b0500720c */ /* 0x000fe20003f64070 */
[----:B------:R-:W-:-:S04]  /*48e0*/  IMAD.HI.U32 R16, R9, R14, RZ ;  /* 0x0000000e09107227 */ /* 0x000fc800078e00ff */
[----:B------:R-:W-:Y:S02]  /*48f0*/  IMAD.MOV R16, RZ, RZ, -R16 ;  /* 0x000000ffff107224 */ /* 0x000fe400078e0a10 */
[----:B------:R-:W-:Y:S01]  /*4900*/  @!P1 IMAD.IADD R2, R2, 0x1, -R5 ;  /* 0x0000000102029824 */ /* 0x000fe200078e0a05 */
[----:B------:R-:W-:Y:S01]  /*4910*/  ISETP.GE.AND P1, PT, R13, RZ, PT ;  /* 0x000000ff0d00720c */ /* 0x000fe20003f26270 */
[----:B0-----:R-:W-:Y:S02]  /*4920*/  IMAD.MOV.U32 R0, RZ, RZ, R6 ;  /* 0x000000ffff007224 */ /* 0x001fe400078e0006 */
[----:B------:R-:W-:-:S04]  /*4930*/  IMAD.HI.U32 R6, R9, R15, RZ ;  /* 0x0000000f09067227 */ /* 0x000fc800078e00ff */
[----:B------:R-:W-:Y:S02]  /*4940*/  IMAD.MOV R6, RZ, RZ, -R6 ;  /* 0x000000ffff067224 */ /* 0x000fe400078e0a06 */
[----:B------:R-:W-:Y:S01]  /*4950*/  @!P6 IMAD.MOV R0, RZ, RZ, -R0 ;  /* 0x000000ffff00e224 */ /* 0x000fe200078e0a00 */
[----:B------:R-:W-:Y:S01]  /*4960*/  ISETP.GE.AND P6, PT, R4, RZ, PT ;  /* 0x000000ff0400720c */ /* 0x000fe20003fc6270 */
[C---:B------:R-:W-:Y:S02]  /*4970*/  IMAD R15, R5.reuse, R6, R15 ;  /* 0x00000006050f7224 */ /* 0x040fe400078e020f */
[C---:B------:R-:W-:Y:S01]  /*4980*/  VIADD R4, R28.reuse, 0x1b5 ;  /* 0x000001b51c047836 */ /* 0x040fe20000000000 */
[----:B------:R0:W-:Y:S01]  /*4990*/  STL [R1+0x66c], R0 ;  /* 0x00066c0001007387 */ /* 0x0001e20000100800 */
[----:B------:R-:W-:Y:S01]  /*49a0*/  VIADD R6, R28, 0x1b4 ;  /* 0x000001b41c067836 */ /* 0x000fe20000000000 */
[----:B------:R-:W-:Y:S01]  /*49b0*/  ISETP.GT.U32.AND P5, PT, R5, R15, PT ;  /* 0x0000000f0500720c */ /* 0x000fe20003fa4070 */
[----:B------:R-:W-:Y:S01]  /*49c0*/  @!P3 IMAD.IADD R11, R11, 0x1, -R5 ;  /* 0x000000010b0bb824 */ /* 0x000fe200078e0a05 */
[----:B------:R-:W-:Y:S01]  /*49d0*/  IABS R13, R4 ;  /* 0x00000004000d7213 */ /* 0x000fe20000000000 */
[----:B------:R-:W-:Y:S01]  /*49e0*/  IMAD R14, R5, R16, R14 ;  /* 0x00000010050e7224 */ /* 0x000fe200078e020e */
[----:B------:R-:W-:Y:S01]  /*49f0*/  IABS R8, R6 ;  /* 0x0000000600087213 */ /* 0x000fe20000000000 */
[----:B------:R-:W-:Y:S01]  /*4a00*/  IMAD.MOV.U32 R10, RZ, RZ, R2 ;  /* 0x000000ffff0a7224 */ /* 0x000fe200078e0002 */
[----:B------:R-:W-:Y:S01]  /*4a10*/  ISETP.GE.AND P3, PT, R12, RZ, PT ;  /* 0x000000ff0c00720c */ /* 0x000fe20003f66270 */
[----:B------:R-:W-:-:S02]  /*4a20*/  VIADD R17, R28, 0x1b0 ;  /* 0x000001b01c117836 */ /* 0x000fc40000000000 */
[----:B0-----:R-:W-:Y:S02]  /*4a30*/  IMAD.MOV.U32 R0, RZ, RZ, R3 ;  /* 0x000000ffff007224 */ /* 0x001fe400078e0003 */
[----:B------:R-:W-:Y:S02]  /*4a40*/  IMAD.MOV.U32 R3, RZ, RZ, R13 ;  /* 0x000000ffff037224 */ /* 0x000fe400078e000d */
[----:B------:R-:W-:Y:S02]  /*4a50*/  @!P5 IMAD.IADD R15, R15, 0x1, -R5 ;  /* 0x000000010f0fd824 */ /* 0x000fe400078e0a05 */
[----:B------:R-:W-:Y:S01]  /*4a60*/  @!P0 IMAD.MOV R0, RZ, RZ, -R0 ;  /* 0x000000ffff008224 */ /* 0x000fe200078e0a00 */
[----:B------:R-:W-:Y:S01]  /*4a70*/  ISETP.GT.U32.AND P0, PT, R5, R11, PT ;  /* 0x0000000b0500720c */ /* 0x000fe20003f04070 */
[----:B------:R-:W-:Y:S01]  /*4a80*/  IMAD.HI.U32 R12, R9, R3, RZ ;  /* 0x00000003090c7227 */ /* 0x000fe200078e00ff */
[C---:B------:R-:W-:Y:S02]  /*4a90*/  ISETP.GT.U32.AND P5, PT, R5.reuse, R15, PT ;  /* 0x0000000f0500720c */ /* 0x040fe40003fa4070 */
[----:B------:R0:W-:Y:S01]  /*4aa0*/  STL [R1+0x668], R0 ;  /* 0x0006680001007387 */ /* 0x0001e20000100800 */
[----:B------:R-:W-:Y:S01]  /*4ab0*/  @!P4 IMAD.MOV R10, RZ, RZ, -R10 ;  /* 0x000000ffff0ac224 */ /* 0x000fe200078e0a0a */
[----:B------:R-:W-:Y:S01]  /*4ac0*/  ISETP.GT.U32.AND P4, PT, R5, R14, PT ;  /* 0x0000000e0500720c */ /* 0x000fe20003f84070 */
[----:B------:R-:W-:-:S03]  /*4ad0*/  IMAD.HI.U32 R2, R9, R8, RZ ;  /* 0x0000000809027227 */ /* 0x000fc600078e00ff */
[----:B------:R1:W-:Y:S01]  /*4ae0*/  STL [R1+0x690], R10 ;  /* 0x0006900a01007387 */ /* 0x0003e20000100800 */
[----:B------:R-:W-:Y:S02]  /*4af0*/  IMAD.MOV R12, RZ, RZ, -R12 ;  /* 0x000000ffff0c7224 */ /* 0x000fe400078e0a0c */
[--C-:B------:R-:W-:Y:S01]  /*4b00*/  @!P0 IMAD.IADD R11, R11, 0x1, -R5.reuse ;  /* 0x000000010b0b8824 */ /* 0x100fe200078e0a05 */
[----:B------:R-:W-:Y:S01]  /*4b10*/  ISETP.GE.AND P0, PT, R6, RZ, PT ;  /* 0x000000ff0600720c */ /* 0x000fe20003f06270 */
[----:B0-----:R-:W-:Y:S02]  /*4b20*/  IMAD.MOV.U32 R0, RZ, RZ, R18 ;  /* 0x000000ffff007224 */ /* 0x001fe400078e0012 */
[----:B------:R-:W-:Y:S02]  /*4b30*/  @!P5 IMAD.IADD R15, R15, 0x1, -R5 ;  /* 0x000000010f0fd824 */ /* 0x000fe400078e0a05 */
[----:B------:R-:W-:Y:S01]  /*4b40*/  @!P2 IMAD.MOV R0, RZ, RZ, -R0 ;  /* 0x000000ffff00a224 */ /* 0x000fe200078e0a00 */
[----:B------:R-:W-:Y:S01]  /*4b50*/  ISETP.GE.AND P2, PT, R4, RZ, PT ;  /* 0x000000ff0400720c */ /* 0x000fe20003f46270 */
[----:B------:R-:W-:-:S02]  /*4b60*/  IMAD.MOV R4, RZ, RZ, -R2 ;  /* 0x000000ffff047224 */ /* 0x000fc400078e0a02 */
[C---:B------:R-:W-:Y:S01]  /*4b70*/  IMAD R2, R5.reuse, R12, R3 ;  /* 0x0000000c05027224 */ /* 0x040fe200078e0203 */
[----:B------:R0:W-:Y:S01]  /*4b80*/  STL [R1+0x698], R0 ;  /* 0x0006980001007387 */ /* 0x0001e20000100800 */
[----:B------:R-:W-:Y:S02]  /*4b90*/  @!P4 IMAD.IADD R14, R14, 0x1, -R5 ;  /* 0x000000010e0ec824 */ /* 0x000fe400078e0a05 */
[C---:B------:R-:W-:Y:S01]  /*4ba0*/  IMAD R8, R5.reuse, R4, R8 ;  /* 0x0000000405087224 */ /* 0x040fe200078e0208 */
[C---:B------:R-:W-:Y:S01]  /*4bb0*/  ISETP.GT.U32.AND P5, PT, R5.reuse, R2, PT ;  /* 0x000000020500720c */ /* 0x040fe20003fa4070 */
[----:B-1----:R-:W-:Y:S01]  /*4bc0*/  IMAD.MOV.U32 R10, RZ, RZ, R11 ;  /* 0x000000ffff0a7224 */ /* 0x002fe200078e000b */
[C---:B------:R-:W-:Y:S01]  /*4bd0*/  ISETP.GT.U32.AND P4, PT, R5.reuse, R14, PT ;  /* 0x0000000e0500720c */ /* 0x040fe20003f84070 */
[C---:B------:R-:W-:Y:S02]  /*4be0*/  VIADD R13, R28.reuse, 0x1b3 ;  /* 0x000001b31c0d7836 */ /* 0x040fe40000000000 */
[----:B------:R-:W-:Y:S01]  /*4bf0*/  @!P6 IMAD.MOV R10, RZ, RZ, -R10 ;  /* 0x000000ffff0ae224 */ /* 0x000fe200078e0a0a */
[----:B------:R-:W-:Y:S01]  /*4c00*/  ISETP.GT.U32.AND P6, PT, R5, R8, PT ;  /* 0x000000080500720c */ /* 0x000fe20003fc4070 */
[----:B0-----:R-:W-:Y:S01]  /*4c10*/  IMAD.MOV.U32 R0, RZ, RZ, R15 ;  /* 0x000000ffff007224 */ /* 0x001fe200078e000f */
[----:B------:R-:W-:Y:S01]  /*4c20*/  IABS R6, R13 ;  /* 0x0000000d00067213 */ /* 0x000fe20000000000 */
[----:B------:R-:W-:Y:S01]  /*4c30*/  VIADD R4, R28, 0x1b2 ;  /* 0x000001b21c047836 */ /* 0x000fe20000000000 */
[----:B------:R-:W-:Y:S01]  /*4c40*/  STL [R1+0x6a0], R10 ;  /* 0x0006a00a01007387 */ /* 0x000fe20000100800 */
[----:B------:R-:W-:Y:S01]  /*4c50*/  @!P1 IMAD.MOV R0, RZ, RZ, -R0 ;  /* 0x000000ffff009224 */ /* 0x000fe200078e0a00 */
[----:B------:R-:W-:Y:S01]  /*4c60*/  ISETP.GE.AND P1, PT, R13, RZ, PT ;  /* 0x000000ff0d00720c */ /* 0x000fe20003f26270 */
[--C-:B------:R-:W-:Y:S01]  /*4c70*/  @!P5 IMAD.IADD R2, R2, 0x1, -R5.reuse ;  /* 0x000000010202d824 */ /* 0x100fe200078e0a05 */
[----:B------:R-:W-:Y:S01]  /*4c80*/  IABS R12, R4 ;  /* 0x00000004000c7213 */ /* 0x000fe20000000000 */
[----:B------:R-:W-:Y:S01]  /*4c90*/  @!P4 IMAD.IADD R14, R14, 0x1, -R5 ;  /* 0x000000010e0ec824 */ /* 0x000fe200078e0a05 */
[----:B------:R0:W-:Y:S01]  /*4ca0*/  STL [R1+0x6ac], R0 ;  /* 0x0006ac0001007387 */ /* 0x0001e20000100800 */
[----:B------:R-:W-:Y:S01]  /*4cb0*/  IMAD.HI.U32 R15, R9, R6, RZ ;  /* 0x00000006090f7227 */ /* 0x000fe200078e00ff */
[----:B------:R-:W-:-:S02]  /*4cc0*/  ISETP.GT.U32.AND P5, PT, R5, R2, PT ;  /* 0x000000020500720c */ /* 0x000fc40003fa4070 */
[----:B------:R-:W-:Y:S01]  /*4cd0*/  ISETP.GE.AND P4, PT, R4, RZ, PT ;  /* 0x000000ff0400720c */ /* 0x000fe20003f86270 */
[----:B------:R-:W-:Y:S02]  /*4ce0*/  @!P6 IMAD.IADD R8, R8, 0x1, -R5 ;  /* 0x000000010808e824 */ /* 0x000fe400078e0a05 */
[----:B------:R-:W-:Y:S02]  /*4cf0*/  VIADD R3, R28, 0x1b1 ;  /* 0x000001b11c037836 */ /* 0x000fe40000000000 */
[----:B------:R-:W-:Y:S01]  /*4d00*/  IMAD.HI.U32 R4, R9, R12, RZ ;  /* 0x0000000c09047227 */ /* 0x000fe200078e00ff */
[----:B------:R-:W-:Y:S02]  /*4d10*/  ISETP.GT.U32.AND P6, PT, R5, R8, PT ;  /* 0x000000080500720c */ /* 0x000fe40003fc4070 */
[----:B------:R-:W-:Y:S01]  /*4d20*/  IABS R11, R3 ;  /* 0x00000003000b7213 */ /* 0x000fe20000000000 */
[----:B0-----:R-:W-:Y:S02]  /*4d30*/  IMAD.MOV.U32 R0, RZ, RZ, R14 ;  /* 0x000000ffff007224 */ /* 0x001fe400078e000e */
[----:B------:R-:W-:-:S02]  /*4d40*/  IMAD.MOV R15, RZ, RZ, -R15 ;  /* 0x000000ffff0f7224 */ /* 0x000fc400078e0a0f */
[----:B------:R-:W-:Y:S01]  /*4d50*/  @!P3 IMAD.MOV R0, RZ, RZ, -R0 ;  /* 0x000000ffff00b224 */ /* 0x000fe200078e0a00 */
[----:B------:R-:W-:Y:S01]  /*4d60*/  ISETP.GE.AND P3, PT, R3, RZ, PT ;  /* 0x000000ff0300720c */ /* 0x000fe20003f66270 */
[----:B------:R-:W-:Y:S02]  /*4d70*/  IMAD.MOV R4, RZ, RZ, -R4 ;  /* 0x000000ffff047224 */ /* 0x000fe400078e0a04 */
[----:B------:R-:W-:Y:S01]  /*4d80*/  @!P5 IMAD.IADD R2, R2, 0x1, -R5 ;  /* 0x000000010202d824 */ /* 0x000fe200078e0a05 */
[----:B------:R0:W-:Y:S01]  /*4d90*/  STL [R1+0x6d4], R0 ;  /* 0x0006d40001007387 */ /* 0x0001e20000100800 */
[C---:B------:R-:W-:Y:S02]  /*4da0*/  IMAD R6, R5.reuse, R15, R6 ;  /* 0x0000000f05067224 */ /* 0x040fe400078e0206 */
[----:B------:R-:W-:Y:S02]  /*4db0*/  IMAD R12, R5, R4, R12 ;  /* 0x00000004050c7224 */ /* 0x000fe400078e020c */
[----:B------:R-:W-:Y:S01]  /*4dc0*/  IMAD.HI.U32 R13, R9, R11, RZ ;  /* 0x0000000b090d7227 */ /* 0x000fe200078e00ff */
[----:B------:R-:W-:-:S03]  /*4dd0*/  ISETP.GT.U32.AND P5, PT, R5, R6, PT ;  /* 0x000000060500720c */ /* 0x000fc60003fa4070 */
[----:B------:R-:W-:Y:S02]  /*4de0*/  IMAD.MOV R13, RZ, RZ, -R13 ;  /* 0x000000ffff0d7224 */ /* 0x000fe400078e0a0d */
[----:B0-----:R-:W-:Y:S02]  /*4df0*/  IMAD.MOV.U32 R0, RZ, RZ, R2 ;  /* 0x000000ffff007224 */ /* 0x001fe400078e0002 */
[----:B------:R-:W-:Y:S01]  /*4e00*/  @!P6 IMAD.IADD R8, R8, 0x1, -R5 ;  /* 0x000000010808e824 */ /* 0x000fe200078e0a05 */
[----:B------:R-:W-:Y:S01]  /*4e10*/  ISETP.GE.AND P6, PT, R17, RZ, PT ;  /* 0x000000ff1100720c */ /* 0x000fe20003fc6270 */
[----:B------:R-:W-:Y:S01]  /*4e20*/  @!P2 IMAD.MOV R0, RZ, RZ, -R0 ;  /* 0x000000ffff00a224 */ /* 0x000fe200078e0a00 */
[C---:B------:R-:W-:Y:S01]  /*4e30*/  ISETP.GT.U32.AND P2, PT, R5.reuse, R12, PT ;  /* 0x0000000c0500720c */ /* 0x040fe20003f44070 */
[----:B------:R-:W-:Y:S01]  /*4e40*/  IMAD R11, R5, R13, R11 ;  /* 0x0000000d050b7224 */ /* 0x000fe200078e020b */
[----:B------:R-:W-:Y:S01]  /*4e50*/  IABS R17, R17 ;  /* 0x0000001100117213 */ /* 0x000fe20000000000 */
[----:B------:R-:W-:Y:S01]  /*4e60*/  @!P5 IMAD.IADD R6, R6, 0x1, -R5 ;  /* 0x000000010606d824 */ /* 0x000fe200078e0a05 */
[----:B------:R0:W-:Y:S01]  /*4e70*/  STL [R1+0x6e8], R0 ;  /* 0x0006e80001007387 */ /* 0x0001e20000100800 */
[----:B------:R-:W-:-:S02]  /*4e80*/  VIADD R15, R28, 0x1af ;  /* 0x000001af1c0f7836 */ /* 0x000fc40000000000 */
[----:B------:R-:W-:Y:S01]  /*4e90*/  VIADD R4, R28, 0x1ae ;  /* 0x000001ae1c047836 */ /* 0x000fe20000000000 */
[----:B------:R-:W-:Y:S01]  /*4ea0*/  ISETP.GT.U32.AND P5, PT, R5, R6, PT ;  /* 0x000000060500720c */ /* 0x000fe20003fa4070 */
[----:B------:R-:W-:Y:S01]  /*4eb0*/  IMAD.HI.U32 R18, R9, R17, RZ ;  /* 0x0000001109127227 */ /* 0x000fe200078e00ff */
[----:B------:R-:W-:Y:S02]  /*4ec0*/  IABS R16, R15 ;  /* 0x0000000f00107213 */ /* 0x000fe40000000000 */
[----:B------:R-:W-:Y:S01]  /*4ed0*/  IABS R3, R4 ;  /* 0x0000000400037213 */ /* 0x000fe20000000000 */
[--C-:B------:R-:W-:Y:S02]  /*4ee0*/  @!P2 IMAD.IADD R12, R12, 0x1, -R5.reuse ;  /* 0x000000010c0ca824 */ /* 0x100fe400078e0a05 */
[----:B0-----:R-:W-:Y:S02]  /*4ef0*/  IMAD.MOV.U32 R0, RZ, RZ, R8 ;  /* 0x000000ffff007224 */ /* 0x001fe400078e0008 */
[----:B------:R-:W-:Y:S01]  /*4f00*/  VIADD R13, R28, 0x1ad ;  /* 0x000001ad1c0d7836 */ /* 0x000fe20000000000 */
[C---:B------:R-:W-:Y:S01]  /*4f10*/  ISETP.GT.U32.AND P2, PT, R5.reuse, R12, PT ;  /* 0x0000000c0500720c */ /* 0x040fe20003f44070 */
[----:B------:R-:W-:Y:S01]  /*4f20*/  @!P0 IMAD.MOV R0, RZ, RZ, -R0 ;  /* 0x000000ffff008224 */ /* 0x000fe200078e0a00 */
[----:B------:R-:W-:Y:S01]  /*4f30*/  ISETP.GT.U32.AND P0, PT, R5, R11, PT ;  /* 0x0000000b0500720c */ /* 0x000fe20003f04070 */
[----:B------:R-:W-:Y:S01]  /*4f40*/  IMAD.MOV R18, RZ, RZ, -R18 ;  /* 0x000000ffff127224 */ /* 0x000fe200078e0a12 */
[----:B------:R-:W-:Y:S01]  /*4f50*/  IABS R2, R13 ;  /* 0x0000000d00027213 */ /* 0x000fe20000000000 */
[----:B------:R-:W-:Y:S01]  /*4f60*/  IMAD.HI.U32 R14, R9, R16, RZ ;  /* 0x00000010090e7227 */ /* 0x000fe200078e00ff */
[----:B------:R0:W-:Y:S03]  /*4f70*/  STL [R1+0x6f4], R0 ;  /* 0x0006f40001007387 */ /* 0x0001e60000100800 */
[----:B------:R-:W-:Y:S01]  /*4f80*/  @!P5 IMAD.IADD R6, R6, 0x1, -R5 ;  /* 0x000000010606d824 */ /* 0x000fe200078e0a05 */
[----:B------:R-:W-:Y:S01]  /*4f90*/  ISETP.GE.AND P5, PT, R15, RZ, PT ;  /* 0x000000ff0f00720c */ /* 0x000fe20003fa6270 */
[----:B------:R-:W-:-:S04]  /*4fa0*/  IMAD.HI.U32 R8, R9, R3, RZ ;  /* 0x0000000309087227 */ /* 0x000fc800078e00ff */
[----:B------:R-:W-:Y:S02]  /*4fb0*/  @!P0 IMAD.IADD R11, R11, 0x1, -R5 ;  /* 0x000000010b0b8824 */ /* 0x000fe400078e0a05 */
[C---:B------:R-:W-:Y:S02]  /*4fc0*/  IMAD R15, R5.reuse, R18, R17 ;  /* 0x00000012050f7224 */ /* 0x040fe400078e0211 */
[----:B------:R-:W-:Y:S01]  /*4fd0*/  @!P2 IMAD.IADD R12, R12, 0x1, -R5 ;  /* 0x000000010c0ca824 */ /* 0x000fe200078e0a05 */
[C---:B------:R-:W-:Y:S01]  /*4fe0*/  ISETP.GT.U32.AND P0, PT, R5.reuse, R11, PT ;  /* 0x0000000b0500720c */ /* 0x040fe20003f04070 */
[----:B------:R-:W-:Y:S01]  /*4ff0*/  IMAD.MOV R14, RZ, RZ, -R14 ;  /* 0x000000ffff0e7224 */ /* 0x000fe200078e0a0e */
[----:B------:R-:W-:Y:S01]  /*5000*/  ISETP.GT.U32.AND P2, PT, R5, R15, PT ;  /* 0x0000000f0500720c */ /* 0x000fe20003f44070 */
[----:B------:R-:W-:Y:S02]  /*5010*/  IMAD.MOV.U32 R10, RZ, RZ, R6 ;  /* 0x000000ffff0a7224 */ /* 0x000fe400078e0006 */
[----:B------:R-:W-:-:S02]  /*5020*/  IMAD.MOV R8, RZ, RZ, -R8 ;  /* 0x000000ffff087224 */ /* 0x000fc400078e0a08 */
[----:B0-----:R-:W-:Y:S02]  /*5030*/  IMAD.MOV.U32 R0, RZ, RZ, R12 ;  /* 0x000000ffff007224 */ /* 0x001fe400078e000c */
[----:B------:R-:W-:Y:S02]  /*5040*/  IMAD R16, R5, R14, R16 ;  /* 0x0000000e05107224 */ /* 0x000fe400078e0210 */
[----:B------:R-:W-:-:S04]  /*5050*/  IMAD.HI.U32 R14, R9, R2, RZ ;  /* 0x00000002090e7227 */ /* 0x000fc800078e00ff */
[----:B------:R-:W-:Y:S01]  /*5060*/  @!P1 IMAD.MOV R10, RZ, RZ, -R10 ;  /* 0x000000ffff0a9224 */ /* 0x000fe200078e0a0a */
[C---:B------:R-:W-:Y:S01]  /*5070*/  ISETP.GT.U32.AND P1, PT, R5.reuse, R16, PT ;  /* 0x000000100500720c */ /* 0x040fe20003f24070 */
[----:B------:R-:W-:Y:S01]  /*5080*/  @!P4 IMAD.MOV R0, RZ, RZ, -R0 ;  /* 0x000000ffff00c224 */ /* 0x000fe200078e0a00 */
[----:B------:R-:W-:Y:S01]  /*5090*/  ISETP.GE.AND P4, PT, R4, RZ, PT ;  /* 0x000000ff0400720c */ /* 0x000fe20003f86270 */
[----:B------:R-:W-:Y:S01]  /*50a0*/  IMAD R3, R5, R8, R3 ;  /* 0x0000000805037224 */ /* 0x000fe200078e0203 */
[----:B------:R-:W-:Y:S01]  /*50b0*/  STL [R1+0x6fc], R10 ;  /* 0x0006fc0a01007387 */ /* 0x000fe20000100800 */
[----:B------:R-:W-:Y:S02]  /*50c0*/  IMAD.MOV R6, RZ, RZ, -R14 ;  /* 0x000000ffff067224 */ /* 0x000fe400078e0a0e */
[----:B------:R-:W-:Y:S01]  /*50d0*/  @!P0 IMAD.IADD R11, R11, 0x1, -R5 ;  /* 0x000000010b0b8824 */ /* 0x000fe200078e0a05 */
[----:B------:R0:W-:Y:S01]  /*50e0*/  STL [R1+0x71c], R0 ;  /* 0x00071c0001007387 */ /* 0x0001e20000100800 */
[C---:B------:R-:W-:Y:S01]  /*50f0*/  ISETP.GT.U32.AND P0, PT, R5.reuse, R3, PT ;  /* 0x000000030500720c */ /* 0x040fe20003f04070 */
[----:B------:R-:W-:-:S02]  /*5100*/  IMAD R2, R5, R6, R2 ;  /* 0x0000000605027224 */ /* 0x000fc400078e0202 */
[--C-:B------:R-:W-:Y:S02]  /*5110*/  @!P2 IMAD.IADD R15, R15, 0x1, -R5.reuse ;  /* 0x000000010f0fa824 */ /* 0x100fe400078e0a05 */
[----:B------:R-:W-:Y:S02]  /*5120*/  VIADD R4, R28, 0x1ac ;  /* 0x000001ac1c047836 */ /* 0x000fe40000000000 */
[----:B------:R-:W-:Y:S01]  /*5130*/  @!P1 IMAD.IADD R16, R16, 0x1, -R5 ;  /* 0x0000000110109824 */ /* 0x000fe200078e0a05 */
[C---:B------:R-:W-:Y:S01]  /*5140*/  ISETP.GT.U32.AND P2, PT, R5.reuse, R15, PT ;  /* 0x0000000f0500720c */ /* 0x040fe20003f44070 */
[----:B0-----:R-:W-:Y:S01]  /*5150*/  IMAD.MOV.U32 R0, RZ, RZ, R11 ;  /* 0x000000ffff007224 */ /* 0x001fe200078e000b */
[----:B------:R-:W-:Y:S01]  /*5160*/  IABS R14, R4 ;  /* 0x00000004000e7213 */ /* 0x000fe20000000000 */
[----:B------:R-:W-:Y:S01]  /*5170*/  VIADD R6, R28, 0x1ab ;  /* 0x000001ab1c067836 */ /* 0x000fe20000000000 */
[C---:B------:R-:W-:Y:S01]  /*5180*/  ISETP.GT.U32.AND P1, PT, R5.reuse, R16, PT ;  /* 0x000000100500720c */ /* 0x040fe20003f24070 */
[----:B------:R-:W-:Y:S01]  /*5190*/  @!P3 IMAD.MOV R0, RZ, RZ, -R0 ;  /* 0x000000ffff00b224 */ /* 0x000fe200078e0a00 */
[----:B------:R-:W-:Y:S01]  /*51a0*/  ISETP.GT.U32.AND P3, PT, R5, R2, PT ;  /* 0x000000020500720c */ /* 0x000fe20003f64070 */
[--C-:B------:R-:W-:Y:S01]  /*51b0*/  @!P0 IMAD.IADD R3, R3, 0x1, -R5.reuse ;  /* 0x0000000103038824 */ /* 0x100fe200078e0a05 */
[----:B------:R-:W-:Y:S01]  /*51c0*/  IABS R11, R6 ;  /* 0x00000006000b7213 */ /* 0x000fe20000000000 */
[----:B------:R-:W-:Y:S01]  /*51d0*/  IMAD.HI.U32 R17, R9, R14, RZ ;  /* 0x0000000e09117227 */ /* 0x000fe200078e00ff */
[----:B------:R0:W-:Y:S02]  /*51e0*/  STL [R1+0x730], R0 ;  /* 0x0007300001007387 */ /* 0x0001e40000100800 */
[----:B------:R-:W-:Y:S01]  /*51f0*/  ISETP.GT.U32.AND P0, PT, R5, R3, PT ;  /* 0x000000030500720c */ /* 0x000fe20003f04070 */
[----:B------:R-:W-:Y:S01]  /*5200*/  @!P2 IMAD.IADD R15, R15, 0x1, -R5 ;  /* 0x000000010f0fa824 */ /* 0x000fe200078e0a05 */
[----:B------:R-:W-:Y:S01]  /*5210*/  ISETP.GE.AND P2, PT, R13, RZ, PT ;  /* 0x000000ff0d00720c */ /* 0x000fe20003f46270 */
[----:B------:R-:W-:-:S02]  /*5220*/  IMAD.MOV R17, RZ, RZ, -R17 ;  /* 0x000000ffff117224 */ /* 0x000fc400078e0a11 */
[----:B------:R-:W-:-:S04]  /*5230*/  IMAD.HI.U32 R13, R9, R11, RZ ;  /* 0x0000000b090d7227 */ /* 0x000fc800078e00ff */
[----:B------:R-:W-:Y:S02]  /*5240*/  @!P3 IMAD.IADD R2, R2, 0x1, -R5 ;  /* 0x000000010202b824 */ /* 0x000fe400078e0a05 */
[----:B------:R-:W-:Y:S02]  /*5250*/  VIADD R8, R28, 0x1aa ;  /* 0x000001aa1c087836 */ /* 0x000fe40000000000 */
[C---:B------:R-:W-:Y:S01]  /*5260*/  IMAD R14, R5.reuse, R17, R14 ;  /* 0x00000011050e7224 */ /* 0x040fe200078e020e */
[----:B------:R-:W-:Y:S01]  /*5270*/  ISETP.GT.U32.AND P3, PT, R5, R2, PT ;  /* 0x000000020500720c */ /* 0x000fe20003f64070 */
[----:B------:R-:W-:Y:S01]  /*5280*/  IMAD.MOV R13, RZ, RZ, -R13 ;  /* 0x000000ffff0d7224 */ /* 0x000fe200078e0a0d */
[----:B------:R-:W-:Y:S01]  /*5290*/  IABS R12, R8 ;  /* 0x00000008000c7213 */ /* 0x000fe20000000000 */
[--C-:B------:R-:W-:Y:S01]  /*52a0*/  @!P0 IMAD.IADD R3, R3, 0x1, -R5.reuse ;  /* 0x0000000103038824 */ /* 0x100fe200078e0a05 */
[----:B------:R-:W-:Y:S01]  /*52b0*/  ISETP.GE.AND P0, PT, R8, RZ, PT ;  /* 0x000000ff0800720c */ /* 0x000fe20003f06270 */
[----:B------:R-:W-:Y:S01]  /*52c0*/  @!P1 IMAD.IADD R16, R16, 0x1, -R5 ;  /* 0x0000000110109824 */ /* 0x000fe200078e0a05 */
[C---:B------:R-:W-:Y:S01]  /*52d0*/  ISETP.GT.U32.AND P1, PT, R5.reuse, R14, PT ;  /* 0x0000000e0500720c */ /* 0x040fe20003f24070 */
[----:B------:R-:W-:-:S02]  /*52e0*/  IMAD R8, R5, R13, R11 ;  /* 0x0000000d05087224 */ /* 0x000fc400078e020b */
[----:B------:R-:W-:Y:S02]  /*52f0*/  IMAD.MOV.U32 R10, RZ, RZ, R15 ;  /* 0x000000ffff0a7224 */ /* 0x000fe400078e000f */
[----:B0-----:R-:W-:Y:S01]  /*5300*/  IMAD.MOV.U32 R0, RZ, RZ, R16 ;  /* 0x000000ffff007224 */ /* 0x001fe200078e0010 */
[----:B------:R-:W-:Y:S01]  /*5310*/  IABS R16, R21 ;  /* 0x0000001500107213 */ /* 0x000fe20000000000 */
[--C-:B------:R-:W-:Y:S01]  /*5320*/  @!P3 IMAD.IADD R2, R2, 0x1, -R5.reuse ;  /* 0x000000010202b824 */ /* 0x100fe200078e0a05 */
[----:B------:R-:W-:Y:S01]  /*5330*/  ISETP.GT.U32.AND P3, PT, R5, R8, PT ;  /* 0x000000080500720c */ /* 0x000fe20003f64070 */
[----:B------:R-:W-:Y:S01]  /*5340*/  @!P6 IMAD.MOV R10, RZ, RZ, -R10 ;  /* 0x000000ffff0ae224 */ /* 0x000fe200078e0a0a */
[----:B------:R-:W-:Y:S01]  /*5350*/  ISETP.GE.AND P6, PT, R4, RZ, PT ;  /* 0x000000ff0400720c */ /* 0x000fe20003fc6270 */
[----:B------:R-:W-:Y:S02]  /*5360*/  VIADD R4, R28, 0x1a9 ;  /* 0x000001a91c047836 */ /* 0x000fe40000000000 */
[----:B------:R-:W-:Y:S01]  /*5370*/  @!P1 IMAD.IADD R14, R14, 0x1, -R5 ;  /* 0x000000010e0e9824 */ /* 0x000fe200078e0a05 */
[----:B------:R0:W-:Y:S01]  /*5380*/  STL [R1+0x740], R10 ;  /* 0x0007400a01007387 */ /* 0x0001e20000100800 */
[----:B------:R-:W-:Y:S01]  /*5390*/  IMAD.HI.U32 R15, R9, R12, RZ ;  /* 0x0000000c090f7227 */ /* 0x000fe200078e00ff */
[----:B------:R-:W-:-:S02]  /*53a0*/  IABS R11, R4 ;  /* 0x00000004000b7213 */ /* 0x000fc40000000000 */
[C---:B------:R-:W-:Y:S01]  /*53b0*/  ISETP.GT.U32.AND P1, PT, R5.reuse, R14, PT ;  /* 0x0000000e0500720c */ /* 0x040fe20003f24070 */
[----:B------:R-:W-:Y:S01]  /*53c0*/  @!P5 IMAD.MOV R0, RZ, RZ, -R0 ;  /* 0x000000ffff00d224 */ /* 0x000fe200078e0a00 */
[----:B------:R-:W-:Y:S01]  /*53d0*/  ISETP.GE.AND P5, PT, R6, RZ, PT ;  /* 0x000000ff0600720c */ /* 0x000fe20003fa6270 */
[----:B------:R-:W-:Y:S02]  /*53e0*/  @!P3 IMAD.IADD R8, R8, 0x1, -R5 ;  /* 0x000000010808b824 */ /* 0x000fe400078e0a05 */
[----:B------:R-:W-:Y:S01]  /*53f0*/  IMAD.MOV R15, RZ, RZ, -R15 ;  /* 0x000000ffff0f7224 */ /* 0x000fe200078e0a0f */
[----:B------:R1:W-:Y:S01]  /*5400*/  STL [R1+0x750], R0 ;  /* 0x0007500001007387 */ /* 0x0003e20000100800 */
[----:B0-----:R-:W-:Y:S01]  /*5410*/  IMAD.MOV.U32 R10, RZ, RZ, R3 ;  /* 0x000000ffff0a7224 */ /* 0x001fe200078e0003 */
[----:B------:R-:W-:Y:S01]  /*5420*/  ISETP.GT.U32.AND P3, PT, R5, R8, PT ;  /* 0x000000080500720c */ /* 0x000fe20003f64070 */
[----:B------:R-:W-:Y:S02]  /*5430*/  VIADD R3, R28, 0x1a8 ;  /* 0x000001a81c037836 */ /* 0x000fe40000000000 */
[----:B------:R-:W-:-:S03]  /*5440*/  IMAD.HI.U32 R6, R9, R11, RZ ;  /* 0x0000000b09067227 */ /* 0x000fc600078e00ff */
[----:B------:R-:W-:Y:S01]  /*5450*/  IABS R22, R3 ;  /* 0x0000000300167213 */ /* 0x000fe20000000000 */
[C---:B------:R-:W-:Y:S02]  /*5460*/  IMAD R12, R5.reuse, R15, R12 ;  /* 0x0000000f050c7224 */ /* 0x040fe400078e020c */
[----:B------:R-:W-:Y:S02]  /*5470*/  IMAD.MOV R6, RZ, RZ, -R6 ;  /* 0x000000ffff067224 */ /* 0x000fe400078e0a06 */
[----:B------:R-:W-:Y:S01]  /*5480*/  @!P1 IMAD.IADD R14, R14, 0x1, -R5 ;  /* 0x000000010e0e9824 */ /* 0x000fe200078e0a05 */
[C---:B------:R-:W-:Y:S01]  /*5490*/  ISETP.GT.U32.AND P1, PT, R5.reuse, R12, PT ;  /* 0x0000000c0500720c */ /* 0x040fe20003f24070 */
[----:B------:R-:W-:Y:S02]  /*54a0*/  IMAD R11, R5, R6, R11 ;  /* 0x00000006050b7224 */ /* 0x000fe400078e020b */
[----:B-1----:R-:W-:Y:S02]  /*54b0*/  IMAD.MOV.U32 R0, RZ, RZ, R2 ;  /* 0x000000ffff007224 */ /* 0x002fe400078e0002 */
[----:B------:R-:W-:-:S04]  /*54c0*/  IMAD.HI.U32 R2, R9, R22, RZ ;  /* 0x0000001609027227 */ /* 0x000fc800078e00ff */
[----:B------:R-:W-:Y:S01]  /*54d0*/  @!P4 IMAD.MOV R10, RZ, RZ, -R10 ;  /* 0x000000ffff0ac224 */ /* 0x000fe200078e0a0a */
[----:B------:R-:W-:Y:S01]  /*54e0*/  ISETP.GE.AND P4, PT, R4, RZ, PT ;  /* 0x000000ff0400720c */ /* 0x000fe20003f86270 */
[--C-:B------:R-:W-:Y:S01]  /*54f0*/  @!P3 IMAD.IADD R8, R8, 0x1, -R5.reuse ;  /* 0x000000010808b824 */ /* 0x100fe200078e0a05 */
[----:B------:R-:W-:Y:S01]  /*5500*/  ISETP.GT.U32.AND P3, PT, R5, R11, PT ;  /* 0x0000000b0500720c */ /* 0x000fe20003f64070 */
[----:B------:R-:W-:Y:S01]  /*5510*/  IMAD.MOV R2, RZ, RZ, -R2 ;  /* 0x000000ffff027224 */ /* 0x000fe200078e0a02 */
[----:B------:R0:W-:Y:S01]  /*5520*/  STL [R1+0x77c], R10 ;  /* 0x00077c0a01007387 */ /* 0x0001e20000100800 */
[----:B------:R-:W-:Y:S01]  /*5530*/  @!P2 IMAD.MOV R0, RZ, RZ, -R0 ;  /* 0x000000ffff00a224 */ /* 0x000fe200078e0a00 */
[----:B------:R-:W-:Y:S01]  /*5540*/  ISETP.GE.AND P2, PT, R3, RZ, PT ;  /* 0x000000ff0300720c */ /* 0x000fe20003f46270 */
[----:B------:R-:W-:Y:S02]  /*5550*/  IMAD R22, R5, R2, R22 ;  /* 0x0000000205167224 */ /* 0x000fe400078e0216 */
[----:B------:R-:W-:Y:S01]  /*5560*/  @!P1 IMAD.IADD R12, R12, 0x1, -R5 ;  /* 0x000000010c0c9824 */ /* 0x000fe200078e0a05 */
[----:B------:R1:W-:Y:S01]  /*5570*/  STL [R1+0x780], R0 ;  /* 0x0007800001007387 */ /* 0x0003e20000100800 */
[----:B------:R-:W-:-:S02]  /*5580*/  VIADD R3, R28, 0x1a7 ;  /* 0x000001a71c037836 */ /* 0x000fc40000000000 */
[----:B------:R-:W-:Y:S01]  /*5590*/  VIADD R4, R28, 0x1a6 ;  /* 0x000001a61c047836 */ /* 0x000fe20000000000 */
[----:B------:R-:W-:Y:S01]  /*55a0*/  ISETP.GT.U32.AND P1, PT, R5, R12, PT ;  /* 0x0000000c0500720c */ /* 0x000fe20003f24070 */
[----:B0-----:R-:W-:Y:S01]  /*55b0*/  IMAD.MOV.U32 R10, RZ, RZ, R14 ;  /* 0x000000ffff0a7224 */ /* 0x001fe200078e000e */
[----:B------:R-:W-:Y:S01]  /*55c0*/  IABS R13, R3 ;  /* 0x00000003000d7213 */ /* 0x000fe20000000000 */
[----:B------:R-:W-:Y:S01]  /*55d0*/  @!P3 IMAD.IADD R11, R11, 0x1, -R5 ;  /* 0x000000010b0bb824 */ /* 0x000fe200078e0a05 */
[----:B------:R-:W-:Y:S01]  /*55e0*/  IABS R17, R4 ;  /* 0x0000000400117213 */ /* 0x000fe20000000000 */
[----:B------:R-:W-:Y:S01]  /*55f0*/  @!P6 IMAD.MOV R10, RZ, RZ, -R10 ;  /* 0x000000ffff0ae224 */ /* 0x000fe200078e0a0a */
[----:B------:R-:W-:Y:S01]  /*5600*/  ISETP.GT.U32.AND P6, PT, R5, R22, PT ;  /* 0x000000160500720c */ /* 0x000fe20003fc4070 */
[----:B------:R-:W-:Y:S01]  /*5610*/  IMAD.HI.U32 R6, R9, R13, RZ ;  /* 0x0000000d09067227 */ /* 0x000fe200078e00ff */
[----:B------:R-:W-:Y:S02]  /*5620*/  ISETP.GT.U32.AND P3, PT, R5, R11, PT ;  /* 0x0000000b0500720c */ /* 0x000fe40003f64070 */
[----:B------:R-:W-:Y:S01]  /*5630*/  STL [R1+0x788], R10 ;  /* 0x0007880a01007387 */ /* 0x000fe20000100800 */
[----:B------:R-:W-:-:S02]  /*5640*/  IMAD.MOV R6, RZ, RZ, -R6 ;  /* 0x000000ffff067224 */ /* 0x000fc400078e0a06 */
[----:B------:R-:W-:Y:S02]  /*5650*/  VIADD R20, R28, 0x1a5 ;  /* 0x000001a51c147836 */ /* 0x000fe40000000000 */
[----:B------:R-:W-:Y:S01]  /*5660*/  @!P1 IMAD.IADD R12, R12, 0x1, -R5 ;  /* 0x000000010c0c9824 */ /* 0x000fe200078e0a05 */
[----:B------:R-:W-:Y:S01]  /*5670*/  ISETP.GE.AND P1, PT, R4, RZ, PT ;  /* 0x000000ff0400720c */ /* 0x000fe20003f26270 */
[----:B------:R-:W-:Y:S01]  /*5680*/  IMAD R13, R5, R6, R13 ;  /* 0x00000006050d7224 */ /* 0x000fe200078e020d */
[----:B------:R-:W-:Y:S01]  /*5690*/  IABS R4, R20 ;  /* 0x0000001400047213 */ /* 0x000fe20000000000 */
[----:B------:R-:W-:Y:S02]  /*56a0*/  @!P6 IMAD.IADD R22, R22, 0x1, -R5 ;  /* 0x000000011616e824 */ /* 0x000fe400078e0a05 */
[----:B------:R-:W-:-:S03]  /*56b0*/  IMAD.HI.U32 R2, R9, R17, RZ ;  /* 0x0000001109027227 */ /* 0x000fc600078e00ff */
[----:B------:R-:W-:Y:S01]  /*56c0*/  ISETP.GT.U32.AND P6, PT, R5, R22, PT ;  /* 0x000000160500720c */ /* 0x000fe20003fc4070 */
[----:B------:R-:W-:Y:S01]  /*56d0*/  @!P3 IMAD.IADD R11, R11, 0x1, -R5 ;  /* 0x000000010b0bb824 */ /* 0x000fe200078e0a05 */
[----:B------:R-:W-:Y:S01]  /*56e0*/  ISETP.GT.U32.AND P3, PT, R5, R13, PT ;  /* 0x0000000d0500720c */ /* 0x000fe20003f64070 */
[----:B-1----:R-:W-:Y:S02]  /*56f0*/  IMAD.MOV.U32 R0, RZ, RZ, R8 ;  /* 0x000000ffff007224 */ /* 0x002fe400078e0008 */
[----:B------:R-:W-:Y:S02]  /*5700*/  IMAD.MOV R2, RZ, RZ, -R2 ;  /* 0x000000ffff027224 */ /* 0x000fe400078e0a02 */
[----:B------:R-:W-:-:S04]  /*5710*/  IMAD.HI.U32 R8, R9, R4, RZ ;  /* 0x0000000409087227 */ /* 0x000fc800078e00ff */
[C---:B------:R-:W-:Y:S02]  /*5720*/  IMAD R17, R5.reuse, R2, R17 ;  /* 0x0000000205117224 */ /* 0x040fe400078e0211 */
[----:B------:R-:W-:Y:S02]  /*5730*/  IMAD.MOV R8, RZ, RZ, -R8 ;  /* 0x000000ffff087224 */ /* 0x000fe400078e0a08 */
[----:B------:R-:W-:Y:S01]  /*5740*/  @!P6 IMAD.IADD R22, R22, 0x1, -R5 ;  /* 0x000000011616e824 */ /* 0x000fe200078e0a05 */
[C---:B------:R-:W-:Y:S01]  /*5750*/  ISETP.GT.U32.AND P6, PT, R5.reuse, R17, PT ;  /* 0x000000110500720c */ /* 0x040fe20003fc4070 */
[----:B------:R-:W-:Y:S02]  /*5760*/  IMAD R4, R5, R8, R4 ;  /* 0x0000000805047224 */ /* 0x000fe400078e0204 */
[----:B------:R-:W-:Y:S01]  /*5770*/  @!P5 IMAD.MOV R0, RZ, RZ, -R0 ;  /* 0x000000ffff00d224 */ /* 0x000fe200078e0a00 */
[----:B------:R-:W-:Y:S01]  /*5780*/  ISETP.GE.AND P5, PT, R3, RZ, PT ;  /* 0x000000ff0300720c */ /* 0x000fe20003fa6270 */
[----:B------:R-:W-:-:S03]  /*5790*/  IMAD.HI.U32 R24, R9, R16, RZ ;  /* 0x0000001009187227 */ /* 0x000fc600078e00ff */
[----:B------:R0:W-:Y:S01]  /*57a0*/  STL [R1+0x7a0], R0 ;  /* 0x0007a00001007387 */ /* 0x0001e20000100800 */
[--C-:B------:R-:W-:Y:S01]  /*57b0*/  @!P3 IMAD.IADD R13, R13, 0x1, -R5.reuse ;  /* 0x000000010d0db824 */ /* 0x100fe200078e0a05 */
[C---:B------:R-:W-:Y:S01]  /*57c0*/  ISETP.GT.U32.AND P3, PT, R5.reuse, R4, PT ;  /* 0x000000040500720c */ /* 0x040fe20003f64070 */
[----:B------:R-:W-:Y:S02]  /*57d0*/  IMAD.MOV R24, RZ, RZ, -R24 ;  /* 0x000000ffff187224 */ /* 0x000fe400078e0a18 */
[C---:B------:R-:W-:Y:S02]  /*57e0*/  VIADD R3, R28.reuse, 0x1a3 ;  /* 0x000001a31c037836 */ /* 0x040fe40000000000 */
[----:B------:R-:W-:Y:S02]  /*57f0*/  VIADD R19, R28, 0x1a2 ;  /* 0x000001a21c137836 */ /* 0x000fe40000000000 */
[----:B------:R-:W-:Y:S01]  /*5800*/  IMAD R16, R5, R24, R16 ;  /* 0x0000001805107224 */ /* 0x000fe200078e0210 */
[----:B------:R-:W-:Y:S01]  /*5810*/  IABS R18, R3 ;  /* 0x0000000300127213 */ /* 0x000fe20000000000 */
[----:B0-----:R-:W-:Y:S01]  /*5820*/  IMAD.MOV.U32 R0, RZ, RZ, R12 ;  /* 0x000000ffff007224 */ /* 0x001fe200078e000c */
[----:B------:R-:W-:Y:S01]  /*5830*/  IABS R6, R19 ;  /* 0x0000001300067213 */ /* 0x000fe20000000000 */
[----:B------:R-:W-:Y:S01]  /*5840*/  @!P6 IMAD.IADD R17, R17, 0x1, -R5 ;  /* 0x000000011111e824 */ /* 0x000fe200078e0a05 */
[----:B------:R-:W-:Y:S01]  /*5850*/  ISETP.GT.U32.AND P6, PT, R5, R16, PT ;  /* 0x000000100500720c */ /* 0x000fe20003fc4070 */
[----:B------:R-:W-:-:S02]  /*5860*/  @!P0 IMAD.MOV R0, RZ, RZ, -R0 ;  /* 0x000000ffff008224 */ /* 0x000fc400078e0a00 */
[----:B------:R-:W-:Y:S01]  /*5870*/  @!P3 IMAD.IADD R4, R4, 0x1, -R5 ;  /* 0x000000010404b824 */ /* 0x000fe200078e0a05 */
[----:B------:R-:W-:Y:S01]  /*5880*/  ISETP.GT.U32.AND P3, PT, R5, R13, PT ;  /* 0x0000000d0500720c */ /* 0x000fe20003f64070 */
[----:B------:R-:W-:Y:S01]  /*5890*/  IMAD.HI.U32 R23, R9, R18, RZ ;  /* 0x0000001209177227 */ /* 0x000fe200078e00ff */
[----:B------:R0:W-:Y:S01]  /*58a0*/  STL [R1+0x7ac], R0 ;  /* 0x0007ac0001007387 */ /* 0x0001e20000100800 */
[----:B------:R-:W-:Y:S02]  /*58b0*/  ISETP.GT.U32.AND P0, PT, R5, R17, PT ;  /* 0x000000110500720c */ /* 0x000fe40003f04070 */
[----:B------:R-:W-:Y:S02]  /*58c0*/  VIADD R14, R28, 0x1a1 ;  /* 0x000001a11c0e7836 */ /* 0x000fe40000000000 */
[----:B------:R-:W-:-:S03]  /*58d0*/  IMAD.HI.U32 R8, R9, R6, RZ ;  /* 0x0000000609087227 */ /* 0x000fc600078e00ff */
[----:B------:R-:W-:Y:S01]  /*58e0*/  IABS R2, R14 ;  /* 0x0000000e00027213 */ /* 0x000fe20000000000 */
[----:B------:R-:W-:Y:S02]  /*58f0*/  IMAD.MOV R23, RZ, RZ, -R23 ;  /* 0x000000ffff177224 */ /* 0x000fe400078e0a17 */
[----:B0-----:R-:W-:Y:S02]  /*5900*/  IMAD.MOV.U32 R0, RZ, RZ, R11 ;  /* 0x000000ffff007224 */ /* 0x001fe400078e000b */
[----:B------:R-:W-:Y:S02]  /*5910*/  IMAD.MOV R24, RZ, RZ, -R8 ;  /* 0x000000ffff187224 */ /* 0x000fe400078e0a08 */
[----:B------:R-:W-:Y:S02]  /*5920*/  @!P4 IMAD.MOV R0, RZ, RZ, -R0 ;  /* 0x000000ffff00c224 */ /* 0x000fe400078e0a00 */
[C---:B------:R-:W-:Y:S02]  /*5930*/  IMAD R8, R5.reuse, R23, R18 ;  /* 0x0000001705087224 */ /* 0x040fe400078e0212 */
[C---:B------:R-:W-:Y:S01]  /*5940*/  IMAD R6, R5.reuse, R24, R6 ;  /* 0x0000001805067224 */ /* 0x040fe200078e0206 */
[----:B------:R0:W-:Y:S01]  /*5950*/  STL [R1+0x7c0], R0 ;  /* 0x0007c00001007387 */ /* 0x0001e20000100800 */
[----:B------:R-:W-:Y:S01]  /*5960*/  @!P6 IMAD.IADD R16, R16, 0x1, -R5 ;  /* 0x000000011010e824 */ /* 0x000fe200078e0a05 */
[----:B------:R-:W-:Y:S01]  /*5970*/  ISETP.GT.U32.AND P6, PT, R5, R4, PT ;  /* 0x000000040500720c */ /* 0x000fe20003fc4070 */
[----:B------:R-:W-:-:S03]  /*5980*/  IMAD.HI.U32 R15, R9, R2, RZ ;  /* 0x00000002090f7227 */ /* 0x000fc600078e00ff */
[----:B------:R-:W-:Y:S01]  /*5990*/  ISETP.GT.U32.AND P4, PT, R5, R16, PT ;  /* 0x000000100500720c */ /* 0x000fe20003f84070 */
[----:B------:R-:W-:Y:S01]  /*59a0*/  @!P3 IMAD.IADD R13, R13, 0x1, -R5 ;  /* 0x000000010d0db824 */ /* 0x000fe200078e0a05 */
[C---:B------:R-:W-:Y:S01]  /*59b0*/  ISETP.GT.U32.AND P3, PT, R5.reuse, R6, PT ;  /* 0x000000060500720c */ /* 0x040fe20003f64070 */
[----:B------:R-:W-:Y:S02]  /*59c0*/  IMAD.MOV R18, RZ, RZ, -R15 ;  /* 0x000000ffff127224 */ /* 0x000fe400078e0a0f */
[----:B0-----:R-:W-:Y:S02]  /*59d0*/  IMAD.MOV.U32 R0, RZ, RZ, R22 ;  /* 0x000000ffff007224 */ /* 0x001fe400078e0016 */
[C---:B------:R-:W-:Y:S02]  /*59e0*/  IMAD R2, R5.reuse, R18, R2 ;  /* 0x0000001205027224 */ /* 0x040fe400078e0202 */
[----:B------:R-:W-:Y:S01]  /*59f0*/  @!P2 IMAD.MOV R0, RZ, RZ, -R0 ;  /* 0x000000ffff00a224 */ /* 0x000fe200078e0a00 */
[----:B------:R-:W-:Y:S01]  /*5a00*/  ISETP.GT.U32.AND P2, PT, R5, R8, PT ;  /* 0x000000080500720c */ /* 0x000fe20003f44070 */
[----:B------:R-:W-:-:S02]  /*5a10*/  VIADD R15, R28, 0x1a0 ;  /* 0x000001a01c0f7836 */ /* 0x000fc40000000000 */
[----:B------:R-:W-:Y:S01]  /*5a20*/  VIADD R12, R28, 0x19f ;  /* 0x0000019f1c0c7836 */ /* 0x000fe20000000000 */
[----:B------:R0:W-:Y:S01]  /*5a30*/  STL [R1+0x7d4], R0 ;  /* 0x0007d40001007387 */ /* 0x0001e20000100800 */
[--C-:B------:R-:W-:Y:S01]  /*5a40*/  @!P0 IMAD.IADD R17, R17, 0x1, -R5.reuse ;  /* 0x0000000111118824 */ /* 0x100fe200078e0a05 */
[----:B------:R-:W-:Y:S01]  /*5a50*/  IABS R18, R15 ;  /* 0x0000000f00127213 */ /* 0x000fe20000000000 */
[----:B------:R-:W-:Y:S01]  /*5a60*/  @!P6 IMAD.IADD R4, R4, 0x1, -R5 ;  /* 0x000000010404e824 */ /* 0x000fe200078e0a05 */
[----:B------:R-:W-:Y:S01]  /*5a70*/  ISETP.GT.U32.AND P6, PT, R5, R2, PT ;  /* 0x000000020500720c */ /* 0x000fe20003fc4070 */
[----:B------:R-:W-:Y:S01]  /*5a80*/  IMAD.MOV.U32 R10, RZ, RZ, R13 ;  /* 0x000000ffff0a7224 */ /* 0x000fe200078e000d */
[----:B------:R-:W-:Y:S01]  /*5a90*/  IABS R11, R12 ;  /* 0x0000000c000b7213 */ /* 0x000fe20000000000 */
[--C-:B------:R-:W-:Y:S01]  /*5aa0*/  @!P3 IMAD.IADD R6, R6, 0x1, -R5.reuse ;  /* 0x000000010606b824 */ /* 0x100fe200078e0a05 */
[----:B------:R-:W-:Y:S01]  /*5ab0*/  ISETP.GE.AND P0, PT, R20, RZ, PT ;  /* 0x000000ff1400720c */ /* 0x000fe20003f06270 */
[----:B------:R-:W-:Y:S01]  /*5ac0*/  @!P2 IMAD.IADD R8, R8, 0x1, -R5 ;  /* 0x000000010808a824 */ /* 0x000fe200078e0a05 */
[----:B------:R-:W-:Y:S01]  /*5ad0*/  ISETP.GE.AND P2, PT, R3, RZ, PT ;  /* 0x000000ff0300720c */ /* 0x000fe20003f46270 */
[----:B0-----:R-:W-:Y:S01]  /*5ae0*/  IMAD.MOV.U32 R0, RZ, RZ, R17 ;  /* 0x000000ffff007224 */ /* 0x001fe200078e0011 */
[----:B------:R-:W-:Y:S01]  /*5af0*/  ISETP.GE.AND P3, PT, R19, RZ, PT ;  /* 0x000000ff1300720c */ /* 0x000fe20003f66270 */
[----:B------:R-:W-:Y:S01]  /*5b00*/  @!P4 IMAD.IADD R16, R16, 0x1, -R5 ;  /* 0x000000011010c824 */ /* 0x000fe200078e0a05 */
[----:B------:R-:W-:Y:S01]  /*5b10*/  ISETP.GE.AND P4, PT, R21, RZ, PT ;  /* 0x000000ff1500720c */ /* 0x000fe20003f86270 */
[----:B------:R-:W-:Y:S01]  /*5b20*/  @!P5 IMAD.MOV R10, RZ, RZ, -R10 ;  /* 0x000000ffff0ad224 */ /* 0x000fe200078e0a0a */
[C---:B------:R-:W-:Y:S01]  /*5b30*/  ISETP.GT.U32.AND P5, PT, R5.reuse, R8, PT ;  /* 0x000000080500720c */ /* 0x040fe20003fa4070 */
[----:B------:R-:W-:Y:S01]  /*5b40*/  @!P1 IMAD.MOV R0, RZ, RZ, -R0 ;  /* 0x000000ffff009224 */ /* 0x000fe200078e0a00 */
[----:B------:R-:W-:Y:S01]  /*5b50*/  ISETP.GT.U32.AND P1, PT, R5, R6, PT ;  /* 0x000000060500720c */ /* 0x000fe20003f24070 */
[C---:B------:R-:W-:Y:S01]  /*5b60*/  IMAD.HI.U32 R22, R9.reuse, R18, RZ ;  /* 0x0000001209167227 */ /* 0x040fe200078e00ff */
[----:B------:R0:W-:Y:S03]  /*5b70*/  STL [R1+0x7d0], R10 ;  /* 0x0007d00a01007387 */ /* 0x0001e60000100800 */
[----:B------:R-:W-:Y:S01]  /*5b80*/  IMAD.HI.U32 R20, R9, R11, RZ ;  /* 0x0000000b09147227 */ /* 0x000fe200078e00ff */
[----:B------:R1:W-:Y:S03]  /*5b90*/  STL [R1+0x7f0], R0 ;  /* 0x0007f00001007387 */ /* 0x0003e60000100800 */
[----:B------:R-:W-:-:S02]  /*5ba0*/  IMAD.MOV R22, RZ, RZ, -R22 ;  /* 0x000000ffff167224 */ /* 0x000fc400078e0a16 */
[----:B------:R-:W-:Y:S02]  /*5bb0*/  IMAD.MOV R20, RZ, RZ, -R20 ;  /* 0x000000ffff147224 */ /* 0x000fe400078e0a14 */
[----:B------:R-:W-:Y:S02]  /*5bc0*/  @!P6 IMAD.IADD R2, R2, 0x1, -R5 ;  /* 0x000000010202e824 */ /* 0x000fe400078e0a05 */
[----:B0-----:R-:W-:Y:S02]  /*5bd0*/  IMAD.MOV.U32 R10, RZ, RZ, R4 ;  /* 0x000000ffff0a7224 */ /* 0x001fe400078e0004 */
[----:B-1----:R-:W-:Y:S01]  /*5be0*/  IMAD.MOV.U32 R0, RZ, RZ, R16 ;  /* 0x000000ffff007224 */ /* 0x002fe200078e0010 */
[C---:B------:R-:W-:Y:S01]  /*5bf0*/  ISETP.GT.U32.AND P6, PT, R5.reuse, R2, PT ;  /* 0x000000020500720c */ /* 0x040fe20003fc4070 */
[C---:B------:R-:W-:Y:S02]  /*5c00*/  IMAD R3, R5.reuse, R22, R18 ;  /* 0x0000001605037224 */ /* 0x040fe400078e0212 */
[----:B------:R-:W-:-:S02]  /*5c10*/  IMAD R11, R5, R20, R11 ;  /* 0x00000014050b7224 */ /* 0x000fc400078e020b */
[----:B------:R-:W-:Y:S02]  /*5c20*/  VIADD R13, R28, 0x19e ;  /* 0x0000019e1c0d7836 */ /* 0x000fe40000000000 */
[----:B------:R-:W-:Y:S01]  /*5c30*/  @!P0 IMAD.MOV R10, RZ, RZ, -R10 ;  /* 0x000000ffff0a8224 */ /* 0x000fe200078e0a0a */
[C---:B------:R-:W-:Y:S01]  /*5c40*/  ISETP.GT.U32.AND P0, PT, R5.reuse, R3, PT ;  /* 0x000000030500720c */ /* 0x040fe20003f04070 */
[----:B------:R-:W-:Y:S01]  /*5c50*/  @!P4 IMAD.MOV R0, RZ, RZ, -R0 ;  /* 0x000000ffff00c224 */ /* 0x000fe200078e0a00 */
[----:B------:R-:W-:Y:S01]  /*5c60*/  ISETP.GE.AND P4, PT, R14, RZ, PT ;  /* 0x000000ff0e00720c */ /* 0x000fe20003f86270 */
[--C-:B------:R-:W-:Y:S01]  /*5c70*/  @!P5 IMAD.IADD R8, R8, 0x1, -R5.reuse ;  /* 0x000000010808d824 */ /* 0x100fe200078e0a05 */
[----:B------:R-:W-:Y:S01]  /*5c80*/  IABS R14, R13 ;  /* 0x0000000d000e7213 */ /* 0x000fe20000000000 */
[----:B------:R-:W-:Y:S01]  /*5c90*/  @!P1 IMAD.IADD R6, R6, 0x1, -R5 ;  /* 0x0000000106069824 */ /* 0x000fe200078e0a05 */
[----:B------:R-:W-:Y:S01]  /*5ca0*/  ISETP.GT.U32.AND P5, PT, R5, R11, PT ;  /* 0x0000000b0500720c */ /* 0x000fe20003fa4070 */
[----:B------:R0:W-:Y:S01]  /*5cb0*/  STL [R1+0x7ec], R10 ;  /* 0x0007ec0a01007387 */ /* 0x0001e20000100800 */
[----:B------:R-:W-:Y:S01]  /*5cc0*/  ISETP.GE.AND P1, PT, R15, RZ, PT ;  /* 0x000000ff0f00720c */ /* 0x000fe20003f26270 */
[----:B------:R-:W-:-:S02]  /*5cd0*/  IMAD.HI.U32 R15, R9, R14, RZ ;  /* 0x0000000e090f7227 */ /* 0x000fc400078e00ff */
[----:B------:R1:W-:Y:S02]  /*5ce0*/  STL [R1+0x7e8], R0 ;  /* 0x0007e80001007387 */ /* 0x0003e40000100800 */
[----:B------:R-:W-:Y:S02]  /*5cf0*/  VIADD R4, R28, 0x19d ;  /* 0x0000019d1c047836 */ /* 0x000fe40000000000 */
[----:B------:R-:W-:Y:S01]  /*5d00*/  @!P6 IMAD.IADD R2, R2, 0x1, -R5 ;  /* 0x000000010202e824 */ /* 0x000fe200078e0a05 */
[----:B------:R-:W-:Y:S01]  /*5d10*/  ISETP.GE.AND P6, PT, R12, RZ, PT ;  /* 0x000000ff0c00720c */ /* 0x000fe20003fc6270 */
[----:B0-----:R-:W-:Y:S01]  /*5d20*/  IMAD.MOV.U32 R10, RZ, RZ, R8 ;  /* 0x000000ffff0a7224 */ /* 0x001fe200078e0008 */
[----:B------:R-:W-:Y:S01]  /*5d30*/  IABS R17, R4 ;  /* 0x0000000400117213 */ /* 0x000fe20000000000 */
[----:B------:R-:W-:Y:S02]  /*5d40*/  IMAD.MOV R15, RZ, RZ, -R15 ;  /* 0x000000ffff0f7224 */ /* 0x000fe400078e0a0f */
[----:B-1----:R-:W-:-:S02]  /*5d50*/  IMAD.MOV.U32 R0, RZ, RZ, R6 ;  /* 0x000000ffff007224 */ /* 0x002fc400078e0006 */
[----:B------:R-:W-:Y:S02]  /*5d60*/  @!P2 IMAD.MOV R10, RZ, RZ, -R10 ;  /* 0x000000ffff0aa224 */ /* 0x000fe400078e0a0a */
[----:B------:R-:W-:Y:S01]  /*5d70*/  @!P3 IMAD.MOV R0, RZ, RZ, -R0 ;  /* 0x000000ffff00b224 */ /* 0x000fe200078e0a00 */
[----:B------:R-:W-:Y:S01]  /*5d80*/  ISETP.GE.AND P3, PT, R4, RZ, PT ;  /* 0x000000ff0400720c */ /* 0x000fe20003f66270 */
[--C-:B------:R-:W-:Y:S01]  /*5d90*/  @!P0 IMAD.IADD R3, R3, 0x1, -R5.reuse ;  /* 0x0000000103038824 */ /* 0x100fe200078e0a05 */
[----:B------:R-:W-:Y:S01]  /*5da0*/  STL [R1+0x7e4], R10 ;  /* 0x0007e40a01007387 */ /* 0x000fe20000100800 */
[----:B------:R-:W-:Y:S01]  /*5db0*/  @!P5 IMAD.IADD R11, R11, 0x1, -R5 ;  /* 0x000000010b0bd824 */ /* 0x000fe200078e0a05 */
[----:B------:R-:W-:Y:S01]  /*5dc0*/  ISETP.GE.AND P0, PT, R13, RZ, PT ;  /* 0x000000ff0d00720c */ /* 0x000fe20003f06270 */
[C---:B------:R-:W-:Y:S01]  /*5dd0*/  IMAD R14, R5.reuse, R15, R14 ;  /* 0x0000000f050e7224 */ /* 0x040fe200078e020e */
[----:B------:R0:W-:Y:S01]  /*5de0*/  STL [R1+0x7e0], R0 ;  /* 0x0007e00001007387 */ /* 0x0001e20000100800 */
[----:B------:R-:W-:Y:S01]  /*5df0*/  ISETP.GT.U32.AND P2, PT, R5, R3, PT ;  /* 0x000000030500720c */ /* 0x000fe20003f44070 */
[----:B------:R-:W-:Y:S01]  /*5e00*/  IMAD.HI.U32 R12, R9, R17, RZ ;  /* 0x00000011090c7227 */ /* 0x000fe200078e00ff */
[----:B------:R-:W-:-:S03]  /*5e10*/  ISETP.GT.U32.AND P5, PT, R5, R11, PT ;  /* 0x0000000b0500720c */ /* 0x000fc60003fa4070 */
[----:B------:R-:W-:Y:S02]  /*5e20*/  IMAD.MOV R12, RZ, RZ, -R12 ;  /* 0x000000ffff0c7224 */ /* 0x000fe400078e0a0c */
[C---:B------:R-:W-:Y:S02]  /*5e30*/  VIADD R15, R28.reuse, 0x19c ;  /* 0x0000019c1c0f7836 */ /* 0x040fe40000000000 */
[----:B0-----:R-:W-:Y:S02]  /*5e40*/  IMAD.MOV.U32 R0, RZ, RZ, R2 ;  /* 0x000000ffff007224 */ /* 0x001fe400078e0002 */
[C---:B------:R-:W-:Y:S02]  /*5e50*/  IMAD R17, R5.reuse, R12, R17 ;  /* 0x0000000c05117224 */ /* 0x040fe400078e0211 */
[----:B------:R-:W-:Y:S01]  /*5e60*/  @!P4 IMAD.MOV R0, RZ, RZ, -R0 ;  /* 0x000000ffff00c224 */ /* 0x000fe200078e0a00 */
[----:B------:R-:W-:Y:S01]  /*5e70*/  ISETP.GT.U32.AND P4, PT, R5, R14, PT ;  /* 0x0000000e0500720c */ /* 0x000fe20003f84070 */
[--C-:B------:R-:W-:Y:S01]  /*5e80*/  @!P2 IMAD.IADD R3, R3, 0x1, -R5.reuse ;  /* 0x000000010303a824 */ /* 0x100fe200078e0a05 */
[----:B------:R-:W-:Y:S01]  /*5e90*/  ISETP.GE.AND P2, PT, R15, RZ, PT ;  /* 0x000000ff0f00720c */ /* 0x000fe20003f46270 */
[----:B------:R-:W-:Y:S01]  /*5ea0*/  @!P5 IMAD.IADD R11, R11, 0x1, -R5 ;  /* 0x000000010b0bd824 */ /* 0x000fe200078e0a05 */
[----:B------:R-:W-:Y:S01]  /*5eb0*/  IABS R15, R15 ;  /* 0x0000000f000f7213 */ /* 0x000fe20000000000 */
[----:B------:R0:W-:Y:S01]  /*5ec0*/  STL [R1+0x7dc], R0 ;  /* 0x0007dc0001007387 */ /* 0x0001e20000100800 */
[----:B------:R-:W-:Y:S01]  /*5ed0*/  ISETP.GT.U32.AND P5, PT, R5, R17, PT ;  /* 0x000000110500720c */ /* 0x000fe20003fa4070 */
[----:B------:R-:W-:-:S02]  /*5ee0*/  VIADD R6, R28, 0x19a ;  /* 0x0000019a1c067836 */ /* 0x000fc40000000000 */
[----:B------:R-:W-:-:S03]  /*5ef0*/  IMAD.HI.U32 R8, R9, R15, RZ ;  /* 0x0000000f09087227 */ /* 0x000fc600078e00ff */
[----:B------:R-:W-:Y:S01]  /*5f00*/  IABS R13, R6 ;  /* 0x00000006000d7213 */ /* 0x000fe20000000000 */
[----:B------:R-:W-:Y:S02]  /*5f10*/  @!P4 IMAD.IADD R14, R14, 0x1, -R5 ;  /* 0x000000010e0ec824 */ /* 0x000fe400078e0a05 */
[----:B0-----:R-:W-:Y:S02]  /*5f20*/  IMAD.MOV.U32 R0, RZ, RZ, R3 ;  /* 0x000000ffff007224 */ /* 0x001fe400078e0003 */
[----:B------:R-:W-:Y:S01]  /*5f30*/  VIADD R2, R28, 0x19b ;  /* 0x0000019b1c027836 */ /* 0x000fe20000000000 */
[----:B------:R-:W-:Y:S01]  /*5f40*/  ISETP.GT.U32.AND P4, PT, R5, R14, PT ;  /* 0x0000000e0500720c */ /* 0x000fe20003f84070 */
[----:B------:R-:W-:Y:S02]  /*5f50*/  @!P1 IMAD.MOV R0, RZ, RZ, -R0 ;  /* 0x000000ffff009224 */ /* 0x000fe400078e0a00 */
[----:B------:R-:W-:Y:S01]  /*5f60*/  IMAD.MOV R8, RZ, RZ, -R8 ;  /* 0x000000ffff087224 */ /* 0x000fe200078e0a08 */
[----:B------:R-:W-:Y:S01]  /*5f70*/  IABS R4, R2 ;  /* 0x0000000200047213 */ /* 0x000fe20000000000 */
[----:B------:R-:W-:Y:S01]  /*5f80*/  @!P5 IMAD.IADD R17, R17, 0x1, -R5 ;  /* 0x000000011111d824 */ /* 0x000fe200078e0a05 */
[----:B------:R0:W-:Y:S01]  /*5f90*/  STL [R1+0x7d8], R0 ;  /* 0x0007d80001007387 */ /* 0x0001e20000100800 */
[----:B------:R-:W-:Y:S01]  /*5fa0*/  IMAD R15, R5, R8, R15 ;  /* 0x00000008050f7224 */ /* 0x000fe200078e020f */
[----:B------:R-:W-:Y:S01]  /*5fb0*/  ISETP.GE.AND P1, PT, R2, RZ, PT ;  /* 0x000000ff0200720c */ /* 0x000fe20003f26270 */
[----:B------:R-:W-:Y:S01]  /*5fc0*/  IMAD.HI.U32 R2, R9, R13, RZ ;  /* 0x0000000d09027227 */ /* 0x000fe200078e00ff */
[----:B------:R-:W-:-:S03]  /*5fd0*/  ISETP.GT.U32.AND P5, PT, R5, R17, PT ;  /* 0x000000110500720c */ /* 0x000fc60003fa4070 */
[----:B------:R-:W-:Y:S01]  /*5fe0*/  @!P4 IMAD.IADD R14, R14, 0x1, -R5 ;  /* 0x000000010e0ec824 */ /* 0x000fe200078e0a05 */
[----:B------:R-:W-:Y:S01]  /*5ff0*/  ISETP.GT.U32.AND P4, PT, R5, R15, PT ;  /* 0x0000000f0500720c */ /* 0x000fe20003f84070 */
[----:B------:R-:W-:-:S04]  /*6000*/  IMAD.HI.U32 R3, R9, R4, RZ ;  /* 0x0000000409037227 */ /* 0x000fc800078e00ff */
[----:B0-----:R-:W-:Y:S02]  /*6010*/  IMAD.MOV.U32 R0, RZ, RZ, R11 ;  /* 0x000000ffff007224 */ /* 0x001fe400078e000b */
[----:B------:R-:W-:Y:S02]  /*6020*/  IMAD.MOV R3, RZ, RZ, -R3 ;  /* 0x000000ffff037224 */ /* 0x000fe400078e0a03 */
[----:B------:R-:W-:Y:S01]  /*6030*/  @!P6 IMAD.MOV R0, RZ, RZ, -R0 ;  /* 0x000000ffff00e224 */ /* 0x000fe200078e0a00 */
[----:B------:R-:W-:Y:S01]  /*6040*/  ISETP.GE.AND P6, PT, R6, RZ, PT ;  /* 0x000000ff0600720c */ /* 0x000fe20003fc6270 */
[----:B------:R-:W-:Y:S02]  /*6050*/  IMAD.MOV R6, RZ, RZ, -R2 ;  /* 0x000000ffff067224 */ /* 0x000fe400078e0a02 */
[C---:B------:R-:W-:Y:S01]  /*6060*/  IMAD R4, R5.reuse, R3, R4 ;  /* 0x0000000305047224 */ /* 0x040fe200078e0204 */
[----:B------:R0:W-:Y:S01]  /*6070*/  STL [R1+0x7cc], R0 ;  /* 0x0007cc0001007387 */ /* 0x0001e20000100800 */
[----:B------:R-:W-:-:S02]  /*6080*/  IMAD R13, R5, R6, R13 ;  /* 0x00000006050d7224 */ /* 0x000fc400078e020d */
[--C-:B------:R-:W-:Y:S01]  /*6090*/  @!P5 IMAD.IADD R17, R17, 0x1, -R5.reuse ;  /* 0x000000011111d824 */ /* 0x100fe200078e0a05 */
[----:B------:R-:W-:Y:S01]  /*60a0*/  ISETP.GT.U32.AND P5, PT, R5, R4, PT ;  /* 0x000000040500720c */ /* 0x000fe20003fa4070 */
[----:B------:R-:W-:Y:S02]  /*60b0*/  @!P4 IMAD.IADD R15, R15, 0x1, -R5 ;  /* 0x000000010f0fc824 */ /* 0x000fe400078e0a05 */
[C---:B------:R-:W-:Y:S02]  /*60c0*/  VIADD R2, R28.reuse, 0x199 ;  /* 0x000001991c027836 */ /* 0x040fe40000000000 */
[C---:B------:R-:W-:Y:S01]  /*60d0*/  VIADD R11, R28.reuse, 0x197 ;  /* 0x000001971c0b7836 */ /* 0x040fe20000000000 */
[C---:B------:R-:W-:Y:S01]  /*60e0*/  ISETP.GT.U32.AND P4, PT, R5.reuse, R15, PT ;  /* 0x0000000f0500720c */ /* 0x040fe20003f84070 */
[----:B0-----:R-:W-:Y:S01]  /*60f0*/  IMAD.MOV.U32 R0, RZ, RZ, R14 ;  /* 0x000000ffff007224 */ /* 0x001fe200078e000e */
[----:B------:R-:W-:Y:S01]  /*6100*/  IABS R6, R2 ;  /* 0x0000000200067213 */ /* 0x000fe20000000000 */
[----:B------:R-:W-:Y:S01]  /*6110*/  VIADD R16, R28, 0x198 ;  /* 0x000001981c107836 */ /* 0x000fe20000000000 */
[----:B------:R-:W-:Y:S01]  /*6120*/  IABS R12, R11 ;  /* 0x0000000b000c7213 */ /* 0x000fe20000000000 */
[----:B------:R-:W-:Y:S01]  /*6130*/  @!P0 IMAD.MOV R0, RZ, RZ, -R0 ;  /* 0x000000ffff008224 */ /* 0x000fe200078e0a00 */
[----:B------:R-:W-:Y:S01]  /*6140*/  ISETP.GT.U32.AND P0, PT, R5, R13, PT ;  /* 0x0000000d0500720c */ /* 0x000fe20003f04070 */
[----:B------:R-:W-:Y:S01]  /*6150*/  IMAD.HI.U32 R14, R9, R6, RZ ;  /* 0x00000006090e7227 */ /* 0x000fe200078e00ff */
[----:B------:R-:W-:-:S02]  /*6160*/  IABS R18, R16 ;  /* 0x0000001000127213 */ /* 0x000fc40000000000 */
[----:B------:R0:W-:Y:S01]  /*6170*/  STL [R1+0x7c8], R0 ;  /* 0x0007c80001007387 */ /* 0x0001e20000100800 */
[----:B------:R-:W-:Y:S02]  /*6180*/  VIADD R3, R28, 0x196 ;  /* 0x000001961c037836 */ /* 0x000fe40000000000 */
[--C-:B------:R-:W-:Y:S02]  /*6190*/  @!P5 IMAD.IADD R4, R4, 0x1, -R5.reuse ;  /* 0x000000010404d824 */ /* 0x100fe400078e0a05 */
[----:B------:R-:W-:Y:S01]  /*61a0*/  IMAD.MOV R14, RZ, RZ, -R14 ;  /* 0x000000ffff0e7224 */ /* 0x000fe200078e0a0e */
[----:B------:R-:W-:Y:S01]  /*61b0*/  IABS R8, R3 ;  /* 0x0000000300087213 */ /* 0x000fe20000000000 */
[--C-:B------:R-:W-:Y:S01]  /*61c0*/  @!P4 IMAD.IADD R15, R15, 0x1, -R5.reuse ;  /* 0x000000010f0fc824 */ /* 0x100fe200078e0a05 */
[----:B------:R-:W-:Y:S01]  /*61d0*/  ISETP.GT.U32.AND P5, PT, R5, R4, PT ;  /* 0x000000040500720c */ /* 0x000fe20003fa4070 */
[----:B------:R-:W-:Y:S02]  /*61e0*/  @!P0 IMAD.IADD R13, R13, 0x1, -R5 ;  /* 0x000000010d0d8824 */ /* 0x000fe400078e0a05 */
[----:B0-----:R-:W-:-:S02]  /*61f0*/  IMAD.MOV.U32 R0, RZ, RZ, R17 ;  /* 0x000000ffff007224 */ /* 0x001fc400078e0011 */
[----:B------:R-:W-:Y:S01]  /*6200*/  IMAD.HI.U32 R17, R9, R18, RZ ;  /* 0x0000001209117227 */ /* 0x000fe200078e00ff */
[----:B------:R-:W-:-:S03]  /*6210*/  ISETP.GT.U32.AND P0, PT, R5, R13, PT ;  /* 0x0000000d0500720c */ /* 0x000fc60003f04070 */
[----:B------:R-:W-:Y:S01]  /*6220*/  @!P3 IMAD.MOV R0, RZ, RZ, -R0 ;  /* 0x000000ffff00b224 */ /* 0x000fe200078e0a00 */
[----:B------:R-:W-:Y:S01]  /*6230*/  ISETP.GE.AND P3, PT, R2, RZ, PT ;  /* 0x000000ff0200720c */ /* 0x000fe20003f66270 */
[----:B------:R-:W-:Y:S02]  /*6240*/  IMAD R2, R5, R14, R6 ;  /* 0x0000000e05027224 */ /* 0x000fe400078e0206 */
[----:B------:R-:W-:Y:S01]  /*6250*/  IMAD.HI.U32 R6, R9, R12, RZ ;  /* 0x0000000c09067227 */ /* 0x000fe200078e00ff */
[----:B------:R0:W-:Y:S02]  /*6260*/  STL [R1+0x7c4], R0 ;  /* 0x0007c40001007387 */ /* 0x0001e40000100800 */
[----:B------:R-:W-:Y:S01]  /*6270*/  ISETP.GT.U32.AND P4, PT, R5, R2, PT ;  /* 0x000000020500720c */ /* 0x000fe20003f84070 */
[----:B------:R-:W-:-:S04]  /*6280*/  IMAD.HI.U32 R14, R9, R8, RZ ;  /* 0x00000008090e7227 */ /* 0x000fc800078e00ff */
[----:B------:R-:W-:Y:S02]  /*6290*/  IMAD.MOV R6, RZ, RZ, -R6 ;  /* 0x000000ffff067224 */ /* 0x000fe400078e0a06 */
[----:B------:R-:W-:Y:S02]  /*62a0*/  IMAD.MOV R17, RZ, RZ, -R17 ;  /* 0x000000ffff117224 */ /* 0x000fe400078e0a11 */
[----:B0-----:R-:W-:Y:S02]  /*62b0*/  IMAD.MOV.U32 R0, RZ, RZ, R15 ;  /* 0x000000ffff007224 */ /* 0x001fe400078e000f */
[----:B------:R-:W-:Y:S02]  /*62c0*/  IMAD.MOV R14, RZ, RZ, -R14 ;  /* 0x000000ffff0e7224 */ /* 0x000fe400078e0a0e */
[----:B------:R-:W-:Y:S02]  /*62d0*/  @!P2 IMAD.MOV R0, RZ, RZ, -R0 ;  /* 0x000000ffff00a224 */ /* 0x000fe400078e0a00 */
[----:B------:R-:W-:-:S02]  /*62e0*/  IMAD R12, R5, R6, R12 ;  /* 0x00000006050c7224 */ /* 0x000fc400078e020c */
[--C-:B------:R-:W-:Y:S01]  /*62f0*/  @!P0 IMAD.IADD R13, R13, 0x1, -R5.reuse ;  /* 0x000000010d0d8824 */ /* 0x100fe200078e0a05 */
[----:B------:R0:W-:Y:S01]  /*6300*/  STL [R1+0x7bc], R0 ;  /* 0x0007bc0001007387 */ /* 0x0001e20000100800 */
[----:B------:R-:W-:Y:S01]  /*6310*/  VIADD R6, R28, 0x195 ;  /* 0x000001951c067836 */ /* 0x000fe20000000000 */
[C---:B------:R-:W-:Y:S01]  /*6320*/  ISETP.GT.U32.AND P0, PT, R5.reuse, R12, PT ;  /* 0x0000000c0500720c */ /* 0x040fe20003f04070 */
[----:B------:R-:W-:Y:S01]  /*6330*/  @!P5 IMAD.IADD R4, R4, 0x1, -R5 ;  /* 0x000000010404d824 */ /* 0x000fe200078e0a05 */
[----:B------:R-:W-:Y:S01]  /*6340*/  ISETP.GE.AND P5, PT, R16, RZ, PT ;  /* 0x000000ff1000720c */ /* 0x000fe20003fa6270 */
[C---:B------:R-:W-:Y:S02]  /*6350*/  IMAD R18, R5.reuse, R17, R18 ;  /* 0x0000001105127224 */ /* 0x040fe400078e0212 */
[C---:B------:R-:W-:Y:S01]  /*6360*/  IMAD R8, R5.reuse, R14, R8 ;  /* 0x0000000e05087224 */ /* 0x040fe200078e0208 */
[----:B------:R-:W-:Y:S01]  /*6370*/  IABS R14, R6 ;  /* 0x00000006000e7213 */ /* 0x000fe20000000000 */
[----:B------:R-:W-:Y:S01]  /*6380*/  IMAD.MOV.U32 R10, RZ, RZ, R4 ;  /* 0x000000ffff0a7224 */ /* 0x000fe200078e0004 */
[----:B------:R-:W-:Y:S01]  /*6390*/  ISETP.GT.U32.AND P2, PT, R5, R18, PT ;  /* 0x000000120500720c */ /* 0x000fe20003f44070 */
[----:B0-----:R-:W-:-:S02]  /*63a0*/  IMAD.MOV.U32 R0, RZ, RZ, R13 ;  /* 0x000000ffff007224 */ /* 0x001fc400078e000d */
[--C-:B------:R-:W-:Y:S02]  /*63b0*/  @!P4 IMAD.IADD R2, R2, 0x1, -R5.reuse ;  /* 0x000000010202c824 */ /* 0x100fe400078e0a05 */
[----:B------:R-:W-:Y:S01]  /*63c0*/  @!P6 IMAD.MOV R0, RZ, RZ, -R0 ;  /* 0x000000ffff00e224 */ /* 0x000fe200078e0a00 */
[C---:B------:R-:W-:Y:S01]  /*63d0*/  ISETP.GT.U32.AND P6, PT, R5.reuse, R8, PT ;  /* 0x000000080500720c */ /* 0x040fe20003fc4070 */
[----:B------:R-:W-:Y:S01]  /*63e0*/  IMAD.MOV.U32 R4, RZ, RZ, R14 ;  /* 0x000000ffff047224 */ /* 0x000fe200078e000e */
[----:B------:R-:W-:Y:S01]  /*63f0*/  ISETP.GT.U32.AND P4, PT, R5, R2, PT ;  /* 0x000000020500720c */ /* 0x000fe20003f84070 */
[----:B------:R-:W-:Y:S01]  /*6400*/  @!P1 IMAD.MOV R10, RZ, RZ, -R10 ;  /* 0x000000ffff0a9224 */ /* 0x000fe200078e0a0a */
[----:B------:R-:W-:Y:S01]  /*6410*/  ISETP.GE.AND P1, PT, R11, RZ, PT ;  /* 0x000000ff0b00720c */ /* 0x000fe20003f26270 */
[----:B------:R-:W-:Y:S02]  /*6420*/  VIADD R11, R28, 0x194 ;  /* 0x000001941c0b7836 */ /* 0x000fe40000000000 */
[----:B------:R-:W-:Y:S01]  /*6430*/  IMAD.HI.U32 R13, R9, R4, RZ ;  /* 0x00000004090d7227 */ /* 0x000fe200078e00ff */
[----:B------:R-:W-:Y:S02]  /*6440*/  STL [R1+0x7b8], R10 ;  /* 0x0007b80a01007387 */ /* 0x000fe40000100800 */
[----:B------:R-:W-:Y:S01]  /*6450*/  IABS R17, R11 ;  /* 0x0000000b00117213 */ /* 0x000fe20000000000 */
[----:B------:R-:W-:Y:S01]  /*6460*/  @!P0 IMAD.IADD R12, R12, 0x1, -R5 ;  /* 0x000000010c0c8824 */ /* 0x000fe200078e0a05 */
[----:B------:R0:W-:Y:S01]  /*6470*/  STL [R1+0x7b4], R0 ;  /* 0x0007b40001007387 */ /* 0x0001e20000100800 */
[----:B------:R-:W-:-:S02]  /*6480*/  IMAD.MOV R13, RZ, RZ, -R13 ;  /* 0x000000ffff0d7224 */ /* 0x000fc400078e0a0d */
[--C-:B------:R-:W-:Y:S01]  /*6490*/  @!P2 IMAD.IADD R18, R18, 0x1, -R5.reuse ;  /* 0x000000011212a824 */ /* 0x100fe200078e0a05 */
[----:B------:R-:W-:Y:S01]  /*64a0*/  ISETP.GE.AND P2, PT, R6, RZ, PT ;  /* 0x000000ff0600720c */ /* 0x000fe20003f46270 */
[----:B------:R-:W-:Y:S01]  /*64b0*/  @!P6 IMAD.IADD R8, R8, 0x1, -R5 ;  /* 0x000000010808e824 */ /* 0x000fe200078e0a05 */
[C---:B------:R-:W-:Y:S01]  /*64c0*/  ISETP.GT.U32.AND P6, PT, R5.reuse, R12, PT ;  /* 0x0000000c0500720c */ /* 0x040fe20003fc4070 */
[C---:B------:R-:W-:Y:S01]  /*64d0*/  IMAD R4, R5.reuse, R13, R4 ;  /* 0x0000000d05047224 */ /* 0x040fe200078e0204 */
[----:B------:R-:W-:Y:S01]  /*64e0*/  ISETP.GT.U32.AND P0, PT, R5, R18, PT ;  /* 0x000000120500720c */ /* 0x000fe20003f04070 */
[----:B------:R-:W-:-:S04]  /*64f0*/  IMAD.HI.U32 R13, R9, R17, RZ ;  /* 0x00000011090d7227 */ /* 0x000fc800078e00ff */
[----:B------:R-:W-:Y:S01]  /*6500*/  @!P4 IMAD.IADD R2, R2, 0x1, -R5 ;  /* 0x000000010202c824 */ /* 0x000fe200078e0a05 */
[----:B------:R-:W-:Y:S01]  /*6510*/  ISETP.GE.AND P4, PT, R3, RZ, PT ;  /* 0x000000ff0300720c */ /* 0x000fe20003f86270 */
[----:B------:R-:W-:Y:S02]  /*6520*/  IMAD.MOV R13, RZ, RZ, -R13 ;  /* 0x000000ffff0d7224 */ /* 0x000fe400078e0a0d */
[----:B0-----:R-:W-:Y:S02]  /*6530*/  IMAD.MOV.U32 R0, RZ, RZ, R2 ;  /* 0x000000ffff007224 */ /* 0x001fe400078e0002 */
[C---:B------:R-:W-:Y:S02]  /*6540*/  IMAD R17, R5.reuse, R13, R17 ;  /* 0x0000000d05117224 */ /* 0x040fe400078e0211 */
[----:B------:R-:W-:Y:S01]  /*6550*/  @!P3 IMAD.MOV R0, RZ, RZ, -R0 ;  /* 0x000000ffff00b224 */ /* 0x000fe200078e0a00 */
[C---:B------:R-:W-:Y:S01]  /*6560*/  ISETP.GT.U32.AND P3, PT, R5.reuse, R8, PT ;  /* 0x000000080500720c */ /* 0x040fe20003f64070 */
[--C-:B------:R-:W-:Y:S01]  /*6570*/  @!P6 IMAD.IADD R12, R12, 0x1, -R5.reuse ;  /* 0x000000010c0ce824 */ /* 0x100fe200078e0a05 */
[C---:B------:R-:W-:Y:S01]  /*6580*/  ISETP.GT.U32.AND P6, PT, R5.reuse, R17, PT ;  /* 0x000000110500720c */ /* 0x040fe20003fc4070 */
[----:B------:R-:W-:Y:S01]  /*6590*/  VIADD R6, R28, 0x193 ;  /* 0x000001931c067836 */ /* 0x000fe20000000000 */
[----:B------:R0:W-:Y:S01]  /*65a0*/  STL [R1+0x7b0], R0 ;  /* 0x0007b00001007387 */ /* 0x0001e20000100800 */
[----:B------:R-:W-:Y:S01]  /*65b0*/  @!P0 IMAD.IADD R18, R18, 0x1, -R5 ;  /* 0x0000000112128824 */ /* 0x000fe200078e0a05 */
[----:B------:R-:W-:Y:S01]  /*65c0*/  ISETP.GT.U32.AND P0, PT, R5, R4, PT ;  /* 0x000000040500720c */ /* 0x000fe20003f04070 */
[C---:B------:R-:W-:Y:S01]  /*65d0*/  VIADD R3, R28.reuse, 0x192 ;  /* 0x000001921c037836 */ /* 0x040fe20000000000 */
[----:B------:R-:W-:Y:S01]  /*65e0*/  IABS R16, R6 ;  /* 0x0000000600107213 */ /* 0x000fe20000000000 */
[----:B------:R-:W-:-:S02]  /*65f0*/  VIADD R2, R28, 0x191 ;  /* 0x000001911c027836 */ /* 0x000fc40000000000 */
[----:B------:R-:W-:Y:S01]  /*6600*/  IMAD.MOV.U32 R10, RZ, RZ, R12 ;  /* 0x000000ffff0a7224 */ /* 0x000fe200078e000c */
[----:B------:R-:W-:Y:S01]  /*6610*/  IABS R15, R3 ;  /* 0x00000003000f7213 */ /* 0x000fe20000000000 */
[----:B------:R-:W-:Y:S01]  /*6620*/  IMAD.HI.U32 R13, R9, R16, RZ ;  /* 0x00000010090d7227 */ /* 0x000fe200078e00ff */
[----:B------:R-:W-:-:S03]  /*6630*/  IABS R14, R2 ;  /* 0x00000002000e7213 */ /* 0x000fc60000000000 */
[--C-:B------:R-:W-:Y:S01]  /*6640*/  @!P3 IMAD.IADD R8, R8, 0x1, -R5.reuse ;  /* 0x000000010808b824 */ /* 0x100fe200078e0a05 */
[----:B------:R-:W-:Y:S01]  /*6650*/  ISETP.GE.AND P3, PT, R11, RZ, PT ;  /* 0x000000ff0b00720c */ /* 0x000fe20003f66270 */
[----:B0-----:R-:W-:Y:S02]  /*6660*/  IMAD.MOV.U32 R0, RZ, RZ, R18 ;  /* 0x000000ffff007224 */ /* 0x001fe400078e0012 */
[----:B------:R-:W-:Y:S02]  /*6670*/  @!P6 IMAD.IADD R17, R17, 0x1, -R5 ;  /* 0x000000011111e824 */ /* 0x000fe400078e0a05 */
[----:B------:R-:W-:-:S03]  /*6680*/  IMAD.HI.U32 R11, R9, R15, RZ ;  /* 0x0000000f090b7227 */ /* 0x000fc600078e00ff */
[----:B------:R-:W-:Y:S01]  /*6690*/  ISETP.GT.U32.AND P6, PT, R5, R17, PT ;  /* 0x000000110500720c */ /* 0x000fe20003fc4070 */
[----:B------:R-:W-:Y:S02]  /*66a0*/  IMAD.MOV R13, RZ, RZ, -R13 ;  /* 0x000000ffff0d7224 */ /* 0x000fe400078e0a0d */
[----:B------:R-:W-:Y:S01]  /*66b0*/  @!P0 IMAD.IADD R4, R4, 0x1, -R5 ;  /* 0x0000000104048824 */ /* 0x000fe200078e0a05 */
[----:B------:R-:W-:Y:S01]  /*66c0*/  ISETP.GE.AND P0, PT, R6, RZ, PT ;  /* 0x000000ff0600720c */ /* 0x000fe20003f06270 */
[----:B------:R-:W-:Y:S02]  /*66d0*/  @!P5 IMAD.MOV R0, RZ, RZ, -R0 ;  /* 0x000000ffff00d224 */ /* 0x000fe400078e0a00 */
[----:B------:R-:W-:Y:S01]  /*66e0*/  IMAD.HI.U32 R6, R9, R14, RZ ;  /* 0x0000000e09067227 */ /* 0x000fe200078e00ff */
[----:B------:R-:W-:Y:S02]  /*66f0*/  ISETP.GT.U32.AND P5, PT, R5, R4, PT ;  /* 0x000000040500720c */ /* 0x000fe40003fa4070 */
[----:B------:R0:W-:Y:S01]  /*6700*/  STL [R1+0x7a8], R0 ;  /* 0x0007a80001007387 */ /* 0x0001e20000100800 */
[----:B------:R-:W-:-:S02]  /*6710*/  IMAD.MOV R11, RZ, RZ, -R11 ;  /* 0x000000ffff0b7224 */ /* 0x000fc400078e0a0b */
[C---:B------:R-:W-:Y:S02]  /*6720*/  IMAD R16, R5.reuse, R13, R16 ;  /* 0x0000000d05107224 */ /* 0x040fe400078e0210 */
[----:B------:R-:W-:Y:S02]  /*6730*/  IMAD.MOV R6, RZ, RZ, -R6 ;  /* 0x000000ffff067224 */ /* 0x000fe400078e0a06 */
[C---:B------:R-:W-:Y:S02]  /*6740*/  IMAD R15, R5.reuse, R11, R15 ;  /* 0x0000000b050f7224 */ /* 0x040fe400078e020f */
[----:B------:R-:W-:Y:S01]  /*6750*/  @!P1 IMAD.MOV R10, RZ, RZ, -R10 ;  /* 0x000000ffff0a9224 */ /* 0x000fe200078e0a0a */
[C---:B------:R-:W-:Y:S01]  /*6760*/  ISETP.GT.U32.AND P1, PT, R5.reuse, R16, PT ;  /* 0x000000100500720c */ /* 0x040fe20003f24070 */
[----:B0-----:R-:W-:Y:S02]  /*6770*/  IMAD.MOV.U32 R0, RZ, RZ, R8 ;  /* 0x000000ffff007224 */ /* 0x001fe400078e0008 */
[C---:B------:R-:W-:Y:S01]  /*6780*/  IMAD R14, R5.reuse, R6, R14 ;  /* 0x00000006050e7224 */ /* 0x040fe200078e020e */
[----:B------:R0:W-:Y:S01]  /*6790*/  STL [R1+0x7a4], R10 ;  /* 0x0007a40a01007387 */ /* 0x0001e20000100800 */
[----:B------:R-:W-:Y:S01]  /*67a0*/  @!P4 IMAD.MOV R0, RZ, RZ, -R0 ;  /* 0x000000ffff00c224 */ /* 0x000fe200078e0a00 */
[----:B------:R-:W-:Y:S01]  /*67b0*/  ISETP.GT.U32.AND P4, PT, R5, R15, PT ;  /* 0x0000000f0500720c */ /* 0x000fe20003f84070 */
[----:B------:R-:W-:Y:S01]  /*67c0*/  @!P6 IMAD.IADD R17, R17, 0x1, -R5 ;  /* 0x000000011111e824 */ /* 0x000fe200078e0a05 */
[----:B------:R-:W-:Y:S01]  /*67d0*/  ISETP.GT.U32.AND P6, PT, R5, R14, PT ;  /* 0x0000000e0500720c */ /* 0x000fe20003fc4070 */
[C---:B------:R-:W-:Y:S01]  /*67e0*/  VIADD R13, R28.reuse, 0x190 ;  /* 0x000001901c0d7836 */ /* 0x040fe20000000000 */
[----:B------:R1:W-:Y:S01]  /*67f0*/  STL [R1+0x79c], R0 ;  /* 0x00079c0001007387 */ /* 0x0003e20000100800 */
[----:B------:R-:W-:-:S02]  /*6800*/  VIADD R8, R28, 0x18f ;  /* 0x0000018f1c087836 */ /* 0x000fc40000000000 */
[--C-:B------:R-:W-:Y:S01]  /*6810*/  @!P1 IMAD.IADD R16, R16, 0x1, -R5.reuse ;  /* 0x0000000110109824 */ /* 0x100fe200078e0a05 */
[----:B------:R-:W-:Y:S01]  /*6820*/  IABS R6, R13 ;  /* 0x0000000d00067213 */ /* 0x000fe20000000000 */
[----:B------:R-:W-:Y:S01]  /*6830*/  @!P5 IMAD.IADD R4, R4, 0x1, -R5 ;  /* 0x000000010404d824 */ /* 0x000fe200078e0a05 */
[----:B------:R-:W-:Y:S01]  /*6840*/  ISETP.GE.AND P5, PT, R3, RZ, PT ;  /* 0x000000ff0300720c */ /* 0x000fe20003fa6270 */
[----:B0-----:R-:W-:Y:S01]  /*6850*/  IMAD.MOV.U32 R10, RZ, RZ, R17 ;  /* 0x000000ffff0a7224 */ /* 0x001fe200078e0011 */
[----:B------:R-:W-:Y:S01]  /*6860*/  IABS R12, R8 ;  /* 0x00000008000c7213 */ /* 0x000fe20000000000 */
[----:B------:R-:W-:Y:S01]  /*6870*/  @!P4 IMAD.IADD R15, R15, 0x1, -R5 ;  /* 0x000000010f0fc824 */ /* 0x000fe200078e0a05 */
[----:B------:R-:W-:Y:S01]  /*6880*/  ISETP.GT.U32.AND P4, PT, R5, R16, PT ;  /* 0x000000100500720c */ /* 0x000fe20003f84070 */
[----:B------:R-:W-:Y:S01]  /*6890*/  IMAD.HI.U32 R3, R9, R6, RZ ;  /* 0x0000000609037227 */ /* 0x000fe200078e00ff */
[----:B------:R-:W-:-:S03]  /*68a0*/  ISETP.GE.AND P1, PT, R2, RZ, PT ;  /* 0x000000ff0200720c */ /* 0x000fc60003f26270 */
[----:B------:R-:W-:Y:S01]  /*68b0*/  @!P6 IMAD.IADD R14, R14, 0x1, -R5 ;  /* 0x000000010e0ee824 */ /* 0x000fe200078e0a05 */
[----:B------:R-:W-:Y:S01]  /*68c0*/  ISETP.GT.U32.AND P6, PT, R5, R15, PT ;  /* 0x0000000f0500720c */ /* 0x000fe20003fc4070 */
[----:B-1----:R-:W-:Y:S02]  /*68d0*/  IMAD.MOV.U32 R0, RZ, RZ, R4 ;  /* 0x000000ffff007224 */ /* 0x002fe400078e0004 */
[----:B------:R-:W-:Y:S02]  /*68e0*/  IMAD.MOV R3, RZ, RZ, -R3 ;  /* 0x000000ffff037224 */ /* 0x000fe400078e0a03 */
[----:B------:R-:W-:-:S04]  /*68f0*/  IMAD.HI.U32 R4, R9, R12, RZ ;  /* 0x0000000c09047227 */ /* 0x000fc800078e00ff */
[C---:B------:R-:W-:Y:S02]  /*6900*/  IMAD R6, R5.reuse, R3, R6 ;  /* 0x0000000305067224 */ /* 0x040fe400078e0206 */
[----:B------:R-:W-:Y:S02]  /*6910*/  IMAD.MOV R4, RZ, RZ, -R4 ;  /* 0x000000ffff047224 */ /* 0x000fe400078e0a04 */
[--C-:B------:R-:W-:Y:S01]  /*6920*/  @!P4 IMAD.IADD R16, R16, 0x1, -R5.reuse ;  /* 0x000000011010c824 */ /* 0x100fe200078e0a05 */
[C---:B------:R-:W-:Y:S01]  /*6930*/  ISETP.GT.U32.AND P4, PT, R5.reuse, R6, PT ;  /* 0x000000060500720c */ /* 0x040fe20003f84070 */
[C---:B------:R-:W-:Y:S02]  /*6940*/  IMAD R12, R5.reuse, R4, R12 ;  /* 0x00000004050c7224 */ /* 0x040fe400078e020c */
[----:B------:R-:W-:Y:S01]  /*6950*/  @!P2 IMAD.MOV R0, RZ, RZ, -R0 ;  /* 0x000000ffff00a224 */ /* 0x000fe200078e0a00 */
[----:B------:R-:W-:Y:S01]  /*6960*/  ISETP.GT.U32.AND P2, PT, R5, R14, PT ;  /* 0x0000000e0500720c */ /* 0x000fe20003f44070 */
[----:B------:R-:W-:Y:S01]  /*6970*/  @!P6 IMAD.IADD R15, R15, 0x1, -R5 ;  /* 0x000000010f0fe824 */ /* 0x000fe200078e0a05 */
[----:B------:R-:W-:Y:S01]  /*6980*/  ISETP.GT.U32.AND P6, PT, R5, R12, PT ;  /* 0x0000000c0500720c */ /* 0x000fe20003fc4070 */
[C---:B------:R-:W-:Y:S01]  /*6990*/  VIADD R2, R28.reuse, 0x18e ;  /* 0x0000018e1c027836 */ /* 0x040fe20000000000 */
[----:B------:R0:W-:Y:S01]  /*69a0*/  STL [R1+0x798], R0 ;  /* 0x0007980001007387 */ /* 0x0001e20000100800 */
[----:B------:R-:W-:-:S02]  /*69b0*/  VIADD R3, R28, 0x18d ;  /* 0x0000018d1c037836 */ /* 0x000fc40000000000 */
[----:B------:R-:W-:Y:S01]  /*69c0*/  @!P3 IMAD.MOV R10, RZ, RZ, -R10 ;  /* 0x000000ffff0ab224 */ /* 0x000fe200078e0a0a */
[----:B------:R-:W-:Y:S01]  /*69d0*/  IABS R18, R2 ;  /* 0x0000000200127213 */ /* 0x000fe20000000000 */
[----:B------:R-:W-:Y:S01]  /*69e0*/  @!P4 IMAD.IADD R6, R6, 0x1, -R5 ;  /* 0x000000010606c824 */ /* 0x000fe200078e0a05 */
[----:B------:R-:W-:Y:S01]  /*69f0*/  IABS R11, R3 ;  /* 0x00000003000b7213 */ /* 0x000fe20000000000 */
[----:B------:R-:W-:Y:S01]  /*6a00*/  VIADD R4, R28, 0x18c ;  /* 0x0000018c1c047836 */ /* 0x000fe20000000000 */
[----:B------:R1:W-:Y:S01]  /*6a10*/  STL [R1+0x794], R10 ;  /* 0x0007940a01007387 */ /* 0x0003e20000100800 */
[----:B------:R-:W-:Y:S01]  /*6a20*/  IMAD.HI.U32 R19, R9, R18, RZ ;  /* 0x0000001209137227 */ /* 0x000fe200078e00ff */
[----:B------:R-:W-:Y:S02]  /*6a30*/  ISETP.GE.AND P4, PT, R8, RZ, PT ;  /* 0x000000ff0800720c */ /* 0x000fe40003f86270 */
[----:B------:R-:W-:Y:S01]  /*6a40*/  IABS R20, R4 ;  /* 0x0000000400147213 */ /* 0x000fe20000000000 */
[----:B0-----:R-:W-:-:S02]  /*6a50*/  IMAD.MOV.U32 R0, RZ, RZ, R16 ;  /* 0x000000ffff007224 */ /* 0x001fc400078e0010 */
[--C-:B------:R-:W-:Y:S01]  /*6a60*/  @!P2 IMAD.IADD R14, R14, 0x1, -R5.reuse ;  /* 0x000000010e0ea824 */ /* 0x100fe200078e0a05 */
[----:B------:R-:W-:Y:S01]  /*6a70*/  ISETP.GE.AND P2, PT, R13, RZ, PT ;  /* 0x000000ff0d00720c */ /* 0x000fe20003f46270 */
[----:B------:R-:W-:Y:S01]  /*6a80*/  @!P6 IMAD.IADD R12, R12, 0x1, -R5 ;  /* 0x000000010c0ce824 */ /* 0x000fe200078e0a05 */
[----:B------:R-:W-:Y:S01]  /*6a90*/  ISETP.GT.U32.AND P6, PT, R5, R6, PT ;  /* 0x000000060500720c */ /* 0x000fe20003fc4070 */
[----:B------:R-:W-:Y:S02]  /*6aa0*/  IMAD.MOV R19, RZ, RZ, -R19 ;  /* 0x000000ffff137224 */ /* 0x000fe400078e0a13 */
[----:B------:R-:W-:-:S04]  /*6ab0*/  IMAD.HI.U32 R13, R9, R11, RZ ;  /* 0x0000000b090d7227 */ /* 0x000fc800078e00ff */
[----:B------:R-:W-:Y:S01]  /*6ac0*/  @!P0 IMAD.MOV R0, RZ, RZ, -R0 ;  /* 0x000000ffff008224 */ /* 0x000fe200078e0a00 */
[C---:B------:R-:W-:Y:S01]  /*6ad0*/  ISETP.GT.U32.AND P0, PT, R5.reuse, R12, PT ;  /* 0x0000000c0500720c */ /* 0x040fe20003f04070 */
[----:B-1----:R-:W-:Y:S02]  /*6ae0*/  IMAD.MOV.U32 R10, RZ, RZ, R15 ;  /* 0x000000ffff0a7224 */ /* 0x002fe400078e000f */
[C---:B------:R-:W-:Y:S01]  /*6af0*/  IMAD R8, R5.reuse, R19, R18 ;  /* 0x0000001305087224 */ /* 0x040fe200078e0212 */
[----:B------:R0:W-:Y:S01]  /*6b00*/  STL [R1+0x790], R0 ;  /* 0x0007900001007387 */ /* 0x0001e20000100800 */
[----:B------:R-:W-:Y:S02]  /*6b10*/  IMAD.MOV R13, RZ, RZ, -R13 ;  /* 0x000000ffff0d7224 */ /* 0x000fe400078e0a0d */
[----:B------:R-:W-:Y:S01]  /*6b20*/  @!P5 IMAD.MOV R10, RZ, RZ, -R10 ;  /* 0x000000ffff0ad224 */ /* 0x000fe200078e0a0a */
[----:B------:R-:W-:Y:S01]  /*6b30*/  ISETP.GE.AND P5, PT, R2, RZ, PT ;  /* 0x000000ff0200720c */ /* 0x000fe20003fa6270 */
[C---:B------:R-:W-:Y:S01]  /*6b40*/  IMAD R2, R5.reuse, R13, R11 ;  /* 0x0000000d05027224 */ /* 0x040fe200078e020b */
[C---:B------:R-:W-:Y:S01]  /*6b50*/  ISETP.GT.U32.AND P3, PT, R5.reuse, R8, PT ;  /* 0x000000080500720c */ /* 0x040fe20003f64070 */
[--C-:B------:R-:W-:Y:S01]  /*6b60*/  @!P6 IMAD.IADD R6, R6, 0x1, -R5.reuse ;  /* 0x000000010606e824 */ /* 0x100fe200078e0a05 */
[----:B------:R-:W-:Y:S01]  /*6b70*/  STL [R1+0x78c], R10 ;  /* 0x00078c0a01007387 */ /* 0x000fe20000100800 */
[----:B------:R-:W-:Y:S01]  /*6b80*/  @!P0 IMAD.IADD R12, R12, 0x1, -R5 ;  /* 0x000000010c0c8824 */ /* 0x000fe200078e0a05 */
[----:B------:R-:W-:Y:S01]  /*6b90*/  ISETP.GT.U32.AND P6, PT, R5, R2, PT ;  /* 0x000000020500720c */ /* 0x000fe20003fc4070 */
[----:B0-----:R-:W-:Y:S01]  /*6ba0*/  IMAD.MOV.U32 R0, RZ, RZ, R14 ;  /* 0x000000ffff007224 */ /* 0x001fe200078e000e */
[----:B------:R-:W-:Y:S01]  /*6bb0*/  ISETP.GE.AND P0, PT, R4, RZ, PT ;  /* 0x000000ff0400720c */ /* 0x000fe20003f06270 */
[----:B------:R-:W-:-:S04]  /*6bc0*/  IMAD.HI.U32 R14, R9, R20, RZ ;  /* 0x00000014090e7227 */ /* 0x000fc800078e00ff */
[----:B------:R-:W-:Y:S01]  /*6bd0*/  @!P1 IMAD.MOV R0, RZ, RZ, -R0 ;  /* 0x000000ffff009224 */ /* 0x000fe200078e0a00 */
[----:B------:R-:W-:Y:S01]  /*6be0*/  ISETP.GE.AND P1, PT, R3, RZ, PT ;  /* 0x000000ff0300720c */ /* 0x000fe20003f26270 */
[----:B------:R-:W-:Y:S02]  /*6bf0*/  VIADD R3, R28, 0x18b ;  /* 0x0000018b1c037836 */ /* 0x000fe40000000000 */
[----:B------:R-:W-:Y:S01]  /*6c00*/  IMAD.MOV R14, RZ, RZ, -R14 ;  /* 0x000000ffff0e7224 */ /* 0x000fe200078e0a0e */
[----:B------:R0:W-:Y:S01]  /*6c10*/  STL [R1+0x784], R0 ;  /* 0x0007840001007387 */ /* 0x0001e20000100800 */
[--C-:B------:R-:W-:Y:S01]  /*6c20*/  @!P3 IMAD.IADD R8, R8, 0x1, -R5.reuse ;  /* 0x000000010808b824 */ /* 0x100fe200078e0a05 */
[----:B------:R-:W-:Y:S01]  /*6c30*/  IABS R19, R3 ;  /* 0x0000000300137213 */ /* 0x000fe20000000000 */
[----:B------:R-:W-:Y:S01]  /*6c40*/  IMAD R20, R5, R14, R20 ;  /* 0x0000000e05147224 */ /* 0x000fe200078e0214 */
[----:B------:R-:W-:Y:S01]  /*6c50*/  ISETP.GE.AND P3, PT, R3, RZ, PT ;  /* 0x000000ff0300720c */ /* 0x000fe20003f66270 */
[----:B------:R-:W-:Y:S01]  /*6c60*/  @!P6 IMAD.IADD R2, R2, 0x1, -R5 ;  /* 0x000000010202e824 */ /* 0x000fe200078e0a05 */
[----:B------:R-:W-:Y:S01]  /*6c70*/  ISETP.GT.U32.AND P6, PT, R5, R8, PT ;  /* 0x000000080500720c */ /* 0x000fe20003fc4070 */
[----:B------:R-:W-:-:S02]  /*6c80*/  VIADD R4, R28, 0x18a ;  /* 0x0000018a1c047836 */ /* 0x000fc40000000000 */
[----:B------:R-:W-:Y:S02]  /*6c90*/  VIADD R11, R28, 0x189 ;  /* 0x000001891c0b7836 */ /* 0x000fe40000000000 */
[----:B0-----:R-:W-:Y:S01]  /*6ca0*/  IMAD.MOV.U32 R0, RZ, RZ, R6 ;  /* 0x000000ffff007224 */ /* 0x001fe200078e0006 */
[----:B------:R-:W-:Y:S01]  /*6cb0*/  IABS R15, R4 ;  /* 0x00000004000f7213 */ /* 0x000fe20000000000 */
[----:B------:R-:W-:Y:S01]  /*6cc0*/  IMAD.HI.U32 R6, R9, R19, RZ ;  /* 0x0000001309067227 */ /* 0x000fe200078e00ff */
[----:B------:R-:W-:-:S03]  /*6cd0*/  IABS R18, R11 ;  /* 0x0000000b00127213 */ /* 0x000fc60000000000 */
[----:B------:R-:W-:Y:S01]  /*6ce0*/  @!P2 IMAD.MOV R0, RZ, RZ, -R0 ;  /* 0x000000ffff00a224 */ /* 0x000fe200078e0a00 */
[C---:B------:R-:W-:Y:S01]  /*6cf0*/  ISETP.GT.U32.AND P2, PT, R5.reuse, R2, PT ;  /* 0x000000020500720c */ /* 0x040fe20003f44070 */
[----:B------:R-:W-:Y:S02]  /*6d00*/  IMAD.MOV R6, RZ, RZ, -R6 ;  /* 0x000000ffff067224 */ /* 0x000fe400078e0a06 */
[----:B------:R-:W-:Y:S01]  /*6d10*/  @!P6 IMAD.IADD R8, R8, 0x1, -R5 ;  /* 0x000000010808e824 */ /* 0x000fe200078e0a05 */
[----:B------:R0:W-:Y:S01]  /*6d20*/  STL [R1+0x778], R0 ;  /* 0x0007780001007387 */ /* 0x0001e20000100800 */
[----:B------:R-:W-:Y:S02]  /*6d30*/  IMAD R19, R5, R6, R19 ;  /* 0x0000000605137224 */ /* 0x000fe400078e0213 */
[----:B------:R-:W-:-:S03]  /*6d40*/  IMAD.HI.U32 R6, R9, R18, RZ ;  /* 0x0000001209067227 */ /* 0x000fc600078e00ff */
[----:B------:R-:W-:Y:S01]  /*6d50*/  ISETP.GT.U32.AND P6, PT, R5, R19, PT ;  /* 0x000000130500720c */ /* 0x000fe20003fc4070 */
[----:B------:R-:W-:Y:S02]  /*6d60*/  VIADD R3, R28, 0x188 ;  /* 0x000001881c037836 */ /* 0x000fe40000000000 */
[----:B------:R-:W-:Y:S01]  /*6d70*/  @!P2 IMAD.IADD R2, R2, 0x1, -R5 ;  /* 0x000000010202a824 */ /* 0x000fe200078e0a05 */
[----:B------:R-:W-:Y:S01]  /*6d80*/  ISETP.GE.AND P2, PT, R4, RZ, PT ;  /* 0x000000ff0400720c */ /* 0x000fe20003f46270 */
[----:B0-----:R-:W-:Y:S01]  /*6d90*/  IMAD.MOV.U32 R0, RZ, RZ, R12 ;  /* 0x000000ffff007224 */ /* 0x001fe200078e000c */
[----:B------:R-:W-:Y:S01]  /*6da0*/  IABS R17, R3 ;  /* 0x0000000300117213 */ /* 0x000fe20000000000 */
[----:B------:R-:W-:-:S04]  /*6db0*/  IMAD.HI.U32 R12, R9, R15, RZ ;  /* 0x0000000f090c7227 */ /* 0x000fc800078e00ff */
[----:B------:R-:W-:Y:S01]  /*6dc0*/  @!P4 IMAD.MOV R0, RZ, RZ, -R0 ;  /* 0x000000ffff00c224 */ /* 0x000fe200078e0a00 */
[C---:B------:R-:W-:Y:S01]  /*6dd0*/  ISETP.GT.U32.AND P4, PT, R5.reuse, R20, PT ;  /* 0x000000140500720c */ /* 0x040fe20003f84070 */
[----:B------:R-:W-:Y:S02]  /*6de0*/  IMAD.MOV R12, RZ, RZ, -R12 ;  /* 0x000000ffff0c7224 */ /* 0x000fe400078e0a0c */
[----:B------:R-:W-:Y:S01]  /*6df0*/  IMAD.MOV R6, RZ, RZ, -R6 ;  /* 0x000000ffff067224 */ /* 0x000fe200078e0a06 */
[----:B------:R0:W-:Y:S01]  /*6e00*/  STL [R1+0x774], R0 ;  /* 0x0007740001007387 */ /* 0x0001e20000100800 */
[----:B------:R-:W-:Y:S02]  /*6e10*/  IMAD R15, R5, R12, R15 ;  /* 0x0000000c050f7224 */ /* 0x000fe400078e020f */
[----:B------:R-:W-:Y:S02]  /*6e20*/  @!P6 IMAD.IADD R19, R19, 0x1, -R5 ;  /* 0x000000011313e824 */ /* 0x000fe400078e0a05 */
[----:B------:R-:W-:-:S02]  /*6e30*/  IMAD R18, R5, R6, R18 ;  /* 0x0000000605127224 */ /* 0x000fc400078e0212 */
[----:B------:R-:W-:Y:S01]  /*6e40*/  IMAD.HI.U32 R4, R9, R17, RZ ;  /* 0x0000001109047227 */ /* 0x000fe200078e00ff */
[----:B------:R-:W-:-:S03]  /*6e50*/  ISETP.GT.U32.AND P6, PT, R5, R19, PT ;  /* 0x000000130500720c */ /* 0x000fc60003fc4070 */
[----:B------:R-:W-:Y:S01]  /*6e60*/  @!P4 IMAD.IADD R20, R20, 0x1, -R5 ;  /* 0x000000011414c824 */ /* 0x000fe200078e0a05 */
[----:B------:R-:W-:Y:S01]  /*6e70*/  ISETP.GE.AND P4, PT, R11, RZ, PT ;  /* 0x000000ff0b00720c */ /* 0x000fe20003f86270 */
[----:B0-----:R-:W-:Y:S02]  /*6e80*/  IMAD.MOV.U32 R0, RZ, RZ, R8 ;  /* 0x000000ffff007224 */ /* 0x001fe400078e0008 */
[----:B------:R-:W-:Y:S02]  /*6e90*/  IMAD.MOV R4, RZ, RZ, -R4 ;  /* 0x000000ffff047224 */ /* 0x000fe400078e0a04 */
[----:B------:R-:W-:Y:S01]  /*6ea0*/  @!P5 IMAD.MOV R0, RZ, RZ, -R0 ;  /* 0x000000ffff00d224 */ /* 0x000fe200078e0a00 */
[C---:B------:R-:W-:Y:S01]  /*6eb0*/  ISETP.GT.U32.AND P5, PT, R5.reuse, R20, PT ;  /* 0x000000140500720c */ /* 0x040fe20003fa4070 */
[C---:B------:R-:W-:Y:S02]  /*6ec0*/  VIADD R11, R28.reuse, 0x187 ;  /* 0x000001871c0b7836 */ /* 0x040fe40000000000 */
[----:B------:R-:W-:Y:S01]  /*6ed0*/  IMAD R17, R5, R4, R17 ;  /* 0x0000000405117224 */ /* 0x000fe200078e0211 */
[----:B------:R0:W-:Y:S01]  /*6ee0*/  STL [R1+0x770], R0 ;  /* 0x0007700001007387 */ /* 0x0001e20000100800 */
[----:B------:R-:W-:Y:S01]  /*6ef0*/  @!P6 IMAD.IADD R19, R19, 0x1, -R5 ;  /* 0x000000011313e824 */ /* 0x000fe200078e0a05 */
[----:B------:R-:W-:Y:S01]  /*6f00*/  IABS R13, R11 ;  /* 0x0000000b000d7213 */ /* 0x000fe20000000000 */
[C---:B------:R-:W-:Y:S01]  /*6f10*/  VIADD R14, R28.reuse, 0x184 ;  /* 0x000001841c0e7836 */ /* 0x040fe20000000000 */
[----:B------:R-:W-:Y:S01]  /*6f20*/  ISETP.GT.U32.AND P6, PT, R5, R17, PT ;  /* 0x000000110500720c */ /* 0x000fe20003fc4070 */
[----:B------:R-:W-:-:S02]  /*6f30*/  VIADD R12, R28, 0x185 ;  /* 0x000001851c0c7836 */ /* 0x000fc40000000000 */
[----:B------:R-:W-:Y:S01]  /*6f40*/  IMAD.HI.U32 R16, R9, R13, RZ ;  /* 0x0000000d09107227 */ /* 0x000fe200078e00ff */
[----:B------:R-:W-:Y:S02]  /*6f50*/  IABS R4, R14 ;  /* 0x0000000e00047213 */ /* 0x000fe40000000000 */
[----:B------:R-:W-:Y:S01]  /*6f60*/  IABS R6, R12 ;  /* 0x0000000c00067213 */ /* 0x000fe20000000000 */
[----:B0-----:R-:W-:Y:S02]  /*6f70*/  IMAD.MOV.U32 R0, RZ, RZ, R2 ;  /* 0x000000ffff007224 */ /* 0x001fe400078e0002 */
[----:B------:R-:W-:Y:S01]  /*6f80*/  @!P5 IMAD.IADD R20, R20, 0x1, -R5 ;  /* 0x000000011414d824 */ /* 0x000fe200078e0a05 */
[C---:B------:R-:W-:Y:S01]  /*6f90*/  ISETP.GT.U32.AND P5, PT, R5.reuse, R18, PT ;  /* 0x000000120500720c */ /* 0x040fe20003fa4070 */
[----:B------:R-:W-:Y:S01]  /*6fa0*/  @!P1 IMAD.MOV R0, RZ, RZ, -R0 ;  /* 0x000000ffff009224 */ /* 0x000fe200078e0a00 */
[----:B------:R-:W-:Y:S01]  /*6fb0*/  ISETP.GT.U32.AND P1, PT, R5, R15, PT ;  /* 0x0000000f0500720c */ /* 0x000fe20003f24070 */
[----:B------:R-:W-:-:S02]  /*6fc0*/  VIADD R2, R28, 0x186 ;  /* 0x000001861c027836 */ /* 0x000fc40000000000 */
[----:B------:R-:W-:Y:S01]  /*6fd0*/  IMAD.MOV R16, RZ, RZ, -R16 ;  /* 0x000000ffff107224 */ /* 0x000fe200078e0a10 */
[----:B------:R0:W-:Y:S01]  /*6fe0*/  STL [R1+0x76c], R0 ;  /* 0x00076c0001007387 */ /* 0x0001e20000100800 */
[----:B------:R-:W-:Y:S01]  /*6ff0*/  @!P6 IMAD.IADD R17, R17, 0x1, -R5 ;  /* 0x000000011111e824 */ /* 0x000fe200078e0a05 */
[----:B------:R-:W-:Y:S01]  /*7000*/  IABS R8, R2 ;  /* 0x0000000200087213 */ /* 0x000fe20000000000 */
[----:B------:R-:W-:Y:S02]  /*7010*/  IMAD R13, R5, R16, R13 ;  /* 0x00000010050d7224 */ /* 0x000fe400078e020d */
[----:B------:R-:W-:Y:S02]  /*7020*/  IMAD.MOV.U32 R10, RZ, RZ, R20 ;  /* 0x000000ffff0a7224 */ /* 0x000fe400078e0014 */
[--C-:B------:R-:W-:Y:S02]  /*7030*/  @!P5 IMAD.IADD R18, R18, 0x1, -R5.reuse ;  /* 0x000000011212d824 */ /* 0x100fe400078e0a05 */
[----:B------:R-:W-:Y:S01]  /*7040*/  @!P1 IMAD.IADD R15, R15, 0x1, -R5 ;  /* 0x000000010f0f9824 */ /* 0x000fe200078e0a05 */
[----:B------:R-:W-:Y:S01]  /*7050*/  ISETP.GE.AND P1, PT, R3, RZ, PT ;  /* 0x000000ff0300720c */ /* 0x000fe20003f26270 */
[----:B------:R-:W-:Y:S01]  /*7060*/  IMAD.HI.U32 R3, R9, R8, RZ ;  /* 0x0000000809037227 */ /* 0x000fe200078e00ff */
[----:B------:R-:W-:-:S02]  /*7070*/  ISETP.GT.U32.AND P6, PT, R5, R18, PT ;  /* 0x000000120500720c */ /* 0x000fc40003fc4070 */
[C---:B------:R-:W-:Y:S01]  /*7080*/  ISETP.GT.U32.AND P5, PT, R5.reuse, R15, PT ;  /* 0x0000000f0500720c */ /* 0x040fe20003fa4070 */
[----:B------:R-:W-:Y:S02]  /*7090*/  IMAD.MOV R3, RZ, RZ, -R3 ;  /* 0x000000ffff037224 */ /* 0x000fe400078e0a03 */
[----:B0-----:R-:W-:Y:S02]  /*70a0*/  IMAD.MOV.U32 R0, RZ, RZ, R19 ;  /* 0x000000ffff007224 */ /* 0x001fe400078e0013 */
[----:B------:R-:W-:Y:S01]  /*70b0*/  @!P0 IMAD.MOV R10, RZ, RZ, -R10 ;  /* 0x000000ffff0a8224 */ /* 0x000fe200078e0a0a */
[----:B------:R-:W-:Y:S01]  /*70c0*/  ISETP.GT.U32.AND P0, PT, R5, R17, PT ;  /* 0x000000110500720c */ /* 0x000fe20003f04070 */
[----:B------:R-:W-:Y:S01]  /*70d0*/  @!P3 IMAD.MOV R0, RZ, RZ, -R0 ;  /* 0x000000ffff00b224 */ /* 0x000fe200078e0a00 */
[----:B------:R-:W-:Y:S01]  /*70e0*/  ISETP.GE.AND P3, PT, R11, RZ, PT ;  /* 0x000000ff0b00720c */ /* 0x000fe20003f66270 */
[----:B------:R-:W-:Y:S01]  /*70f0*/  IMAD R8, R5, R3, R8 ;  /* 0x0000000305087224 */ /* 0x000fe200078e0208 */
[----:B------:R0:W-:Y:S01]  /*7100*/  STL [R1+0x768], R10 ;  /* 0x0007680a01007387 */ /* 0x0001e20000100800 */
[----:B------:R-:W-:-:S03]  /*7110*/  IMAD.HI.U32 R11, R9, R4, RZ ;  /* 0x00000004090b7227 */ /* 0x000fc600078e00ff */
[----:B------:R1:W-:Y:S01]  /*7120*/  STL [R1+0x764], R0 ;  /* 0x0007640001007387 */ /* 0x0003e20000100800 */
[--C-:B------:R-:W-:Y:S01]  /*7130*/  @!P5 IMAD.IADD R15, R15, 0x1, -R5.reuse ;  /* 0x000000010f0fd824 */ /* 0x100fe200078e0a05 */
[C---:B------:R-:W-:Y:S01]  /*7140*/  ISETP.GT.U32.AND P5, PT, R5.reuse, R13, PT ;  /* 0x0000000d0500720c */ /* 0x040fe20003fa4070 */
[----:B------:R-:W-:Y:S01]  /*7150*/  @!P6 IMAD.IADD R18, R18, 0x1, -R5 ;  /* 0x000000011212e824 */ /* 0x000fe200078e0a05 */
[C---:B------:R-:W-:Y:S01]  /*7160*/  ISETP.GT.U32.AND P6, PT, R5.reuse, R8, PT ;  /* 0x000000080500720c */ /* 0x040fe20003fc4070 */
[----:B------:R-:W-:Y:S02]  /*7170*/  IMAD.MOV R11, RZ, RZ, -R11 ;  /* 0x000000ffff0b7224 */ /* 0x000fe400078e0a0b */
[----:B0-----:R-:W-:Y:S02]  /*7180*/  IMAD.MOV.U32 R10, RZ, RZ, R18 ;  /* 0x000000ffff0a7224 */ /* 0x001fe400078e0012 */
[----:B------:R-:W-:Y:S02]  /*7190*/  IMAD R4, R5, R11, R4 ;  /* 0x0000000b05047224 */ /* 0x000fe400078e0204 */
[----:B-1----:R-:W-:-:S02]  /*71a0*/  IMAD.MOV.U32 R0, RZ, RZ, R15 ;  /* 0x000000ffff007224 */ /* 0x002fc400078e000f */
[----:B------:R-:W-:Y:S02]  /*71b0*/  VIADD R3, R28, 0x183 ;  /* 0x000001831c037836 */ /* 0x000fe40000000000 */
[--C-:B------:R-:W-:Y:S02]  /*71c0*/  @!P5 IMAD.IADD R13, R13, 0x1, -R5.reuse ;  /* 0x000000010d0dd824 */ /* 0x100fe400078e0a05 */
[----:B------:R-:W-:Y:S02]  /*71d0*/  @!P2 IMAD.MOV R0, RZ, RZ, -R0 ;  /* 0x000000ffff00a224 */ /* 0x000fe400078e0a00 */
[----:B------:R-:W-:Y:S01]  /*71e0*/  @!P0 IMAD.IADD R17, R17, 0x1, -R5 ;  /* 0x0000000111118824 */ /* 0x000fe200078e0a05 */
[C---:B------:R-:W-:Y:S01]  /*71f0*/  ISETP.GT.U32.AND P2, PT, R5.reuse, R13, PT ;  /* 0x0000000d0500720c */ /* 0x040fe20003f44070 */
[----:B------:R-:W-:Y:S01]  /*7200*/  @!P4 IMAD.MOV R10, RZ, RZ, -R10 ;  /* 0x000000ffff0ac224 */ /* 0x000fe200078e0a0a */
[----:B------:R-:W-:Y:S01]  /*7210*/  ISETP.GT.U32.AND P4, PT, R5, R4, PT ;  /* 0x000000040500720c */ /* 0x000fe20003f84070 */
[----:B------:R-:W-:Y:S01]  /*7220*/  IMAD.HI.U32 R16, R9, R6, RZ ;  /* 0x0000000609107227 */ /* 0x000fe200078e00ff */
[----:B------:R0:W-:Y:S01]  /*7230*/  STL [R1+0x760], R0 ;  /* 0x0007600001007387 */ /* 0x0001e20000100800 */
[----:B------:R-:W-:-:S02]  /*7240*/  ISETP.GE.AND P0, PT, R2, RZ, PT ;  /* 0x000000ff0200720c */ /* 0x000fc40003f06270 */
[----:B------:R-:W-:Y:S01]  /*7250*/  @!P6 IMAD.IADD R8, R8, 0x1, -R5 ;  /* 0x000000010808e824 */ /* 0x000fe200078e0a05 */
[----:B------:R-:W-:Y:S01]  /*7260*/  IABS R2, R3 ;  /* 0x0000000300027213 */ /* 0x000fe20000000000 */
[----:B------:R-:W-:Y:S01]  /*7270*/  IMAD.MOV R16, RZ, RZ, -R16 ;  /* 0x000000ffff107224 */ /* 0x000fe200078e0a10 */
[----:B------:R-:W-:Y:S01]  /*7280*/  STL [R1+0x75c], R10 ;  /* 0x00075c0a01007387 */ /* 0x000fe20000100800 */
[----:B------:R-:W-:Y:S01]  /*7290*/  VIADD R11, R28, 0x182 ;  /* 0x000001821c0b7836 */ /* 0x000fe20000000000 */
[C---:B------:R-:W-:Y:S01]  /*72a0*/  ISETP.GT.U32.AND P6, PT, R5.reuse, R8, PT ;  /* 0x000000080500720c */ /* 0x040fe20003fc4070 */
[----:B------:R-:W-:Y:S02]  /*72b0*/  IMAD R6, R5, R16, R6 ;  /* 0x0000001005067224 */ /* 0x000fe400078e0206 */
[----:B0-----:R-:W-:Y:S01]  /*72c0*/  IMAD.MOV.U32 R0, RZ, RZ, R17 ;  /* 0x000000ffff007224 */ /* 0x001fe200078e0011 */
[----:B------:R-:W-:Y:S01]  /*72d0*/  IABS R16, R11 ;  /* 0x0000000b00107213 */ /* 0x000fe20000000000 */
[----:B------:R-:W-:Y:S01]  /*72e0*/  IMAD.HI.U32 R15, R9, R2, RZ ;  /* 0x00000002090f7227 */ /* 0x000fe200078e00ff */
[----:B------:R-:W-:-:S03]  /*72f0*/  ISETP.GT.U32.AND P5, PT, R5, R6, PT ;  /* 0x000000060500720c */ /* 0x000fc60003fa4070 */
[----:B------:R-:W-:Y:S01]  /*7300*/  @!P1 IMAD.MOV R0, RZ, RZ, -R0 ;  /* 0x000000ffff009224 */ /* 0x000fe200078e0a00 */
[----:B------:R-:W-:Y:S01]  /*7310*/  ISETP.GE.AND P1, PT, R12, RZ, PT ;  /* 0x000000ff0c00720c */ /* 0x000fe20003f26270 */
[----:B------:R-:W-:Y:S01]  /*7320*/  @!P2 IMAD.IADD R13, R13, 0x1, -R5 ;  /* 0x000000010d0da824 */ /* 0x000fe200078e0a05 */
[----:B------:R-:W-:Y:S01]  /*7330*/  ISETP.GE.AND P2, PT, R14, RZ, PT ;  /* 0x000000ff0e00720c */ /* 0x000fe20003f46270 */
[----:B------:R-:W-:Y:S01]  /*7340*/  IMAD.MOV R15, RZ, RZ, -R15 ;  /* 0x000000ffff0f7224 */ /* 0x000fe200078e0a0f */
[----:B------:R0:W-:Y:S01]  /*7350*/  STL [R1+0x758], R0 ;  /* 0x0007580001007387 */ /* 0x0001e20000100800 */
[----:B------:R-:W-:Y:S01]  /*7360*/  @!P4 IMAD.IADD R4, R4, 0x1, -R5 ;  /* 0x000000010404c824 */ /* 0x000fe200078e0a05 */
[----:B------:R-:W-:Y:S01]  /*7370*/  ISETP.GE.AND P4, PT, R3, RZ, PT ;  /* 0x000000ff0300720c */ /* 0x000fe20003f86270 */
[----:B------:R-:W-:Y:S02]  /*7380*/  IMAD.MOV.U32 R12, RZ, RZ, R16 ;  /* 0x000000ffff0c7224 */ /* 0x000fe400078e0010 */
[----:B------:R-:W-:-:S02]  /*7390*/  IMAD R2, R5, R15, R2 ;  /* 0x0000000f05027224 */ /* 0x000fc400078e0202 */
[----:B------:R-:W-:-:S04]  /*73a0*/  IMAD.HI.U32 R14, R9, R12, RZ ;  /* 0x0000000c090e7227 */ /* 0x000fc800078e00ff */
[----:B0-----:R-:W-:Y:S02]  /*73b0*/  IMAD.MOV.U32 R0, RZ, RZ, R13 ;  /* 0x000000ffff007224 */ /* 0x001fe400078e000d */
[--C-:B------:R-:W-:Y:S01]  /*73c0*/  @!P6 IMAD.IADD R8, R8, 0x1, -R5.reuse ;  /* 0x000000010808e824 */ /* 0x100fe200078e0a05 */
[C---:B------:R-:W-:Y:S01]  /*73d0*/  ISETP.GT.U32.AND P6, PT, R5.reuse, R2, PT ;  /* 0x000000020500720c */ /* 0x040fe20003fc4070 */
[----:B------:R-:W-:Y:S01]  /*73e0*/  @!P3 IMAD.MOV R0, RZ, RZ, -R0 ;  /* 0x000000ffff00b224 */ /* 0x000fe200078e0a00 */
[C---:B------:R-:W-:Y:S01]  /*73f0*/  ISETP.GT.U32.AND P3, PT, R5.reuse, R4, PT ;  /* 0x000000040500720c */ /* 0x040fe20003f64070 */
[----:B------:R-:W-:Y:S02]  /*7400*/  IMAD.MOV R14, RZ, RZ, -R14 ;  /* 0x000000ffff0e7224 */ /* 0x000fe400078e0a0e */
[----:B------:R-:W-:Y:S01]  /*7410*/  @!P5 IMAD.IADD R6, R6, 0x1, -R5 ;  /* 0x000000010606d824 */ /* 0x000fe200078e0a05 */
[----:B------:R0:W-:Y:S01]  /*7420*/  STL [R1+0x754], R0 ;  /* 0x0007540001007387 */ /* 0x0001e20000100800 */
[----:B------:R-:W-:-:S02]  /*7430*/  IMAD R3, R5, R14, R12 ;  /* 0x0000000e05037224 */ /* 0x000fc400078e020c */
[C---:B------:R-:W-:Y:S01]  /*7440*/  VIADD R20, R28.reuse, 0x181 ;  /* 0x000001811c147836 */ /* 0x040fe20000000000 */
[C---:B------:R-:W-:Y:S01]  /*7450*/  ISETP.GT.U32.AND P5, PT, R5.reuse, R6, PT ;  /* 0x000000060500720c */ /* 0x040fe20003fa4070 */
[----:B------:R-:W-:Y:S02]  /*7460*/  VIADD R13, R28, 0x180 ;  /* 0x000001801c0d7836 */ /* 0x000fe40000000000 */
[--C-:B------:R-:W-:Y:S02]  /*7470*/  @!P6 IMAD.IADD R2, R2, 0x1, -R5.reuse ;  /* 0x000000010202e824 */ /* 0x100fe400078e0a05 */
[----:B------:R-:W-:Y:S01]  /*7480*/  @!P3 IMAD.IADD R4, R4, 0x1, -R5 ;  /* 0x000000010404b824 */ /* 0x000fe200078e0a05 */
[C---:B------:R-:W-:Y:S01]  /*7490*/  ISETP.GT.U32.AND P3, PT, R5.reuse, R3, PT ;  /* 0x000000030500720c */ /* 0x040fe20003f64070 */
[----:B0-----:R-:W-:Y:S01]  /*74a0*/  IMAD.MOV.U32 R0, RZ, RZ, R8 ;  /* 0x000000ffff007224 */ /* 0x001fe200078e0008 */
[----:B------:R-:W-:Y:S01]  /*74b0*/  ISETP.GT.U32.AND P6, PT, R5, R2, PT ;  /* 0x000000020500720c */ /* 0x000fe20003fc4070 */
[----:B------:R-:W-:-:S02]  /*74c0*/  VIADD R8, R28, 0x17e ;  /* 0x0000017e1c087836 */ /* 0x000fc40000000000 */
[----:B------:R-:W-:Y:S01]  /*74d0*/  @!P0 IMAD.MOV R0, RZ, RZ, -R0 ;  /* 0x000000ffff008224 */ /* 0x000fe200078e0a00 */
[----:B------:R-:W-:Y:S01]  /*74e0*/  ISETP.GE.AND P0, PT, R20, RZ, PT ;  /* 0x000000ff1400720c */ /* 0x000fe20003f06270 */
[--C-:B------:R-:W-:Y:S01]  /*74f0*/  @!P5 IMAD.IADD R6, R6, 0x1, -R5.reuse ;  /* 0x000000010606d824 */ /* 0x100fe200078e0a05 */
[----:B------:R-:W-:Y:S01]  /*7500*/  ISETP.GE.AND P5, PT, R11, RZ, PT ;  /* 0x000000ff0b00720c */ /* 0x000fe20003fa6270 */
[----:B------:R-:W-:Y:S01]  /*7510*/  VIADD R11, R28, 0x17f ;  /* 0x0000017f1c0b7836 */ /* 0x000fe20000000000 */
[----:B------:R0:W-:Y:S01]  /*7520*/  STL [R1+0x74c], R0 ;  /* 0x00074c0001007387 */ /* 0x0001e20000100800 */
[----:B------:R-:W-:Y:S01]  /*7530*/  IABS R20, R20 ;  /* 0x0000001400147213 */ /* 0x000fe20000000000 */
        /* <DEDUP_REMOVED lines=9> */
[----:B0-----:R-:W-:Y:S01]  /*75d0*/  IMAD.MOV.U32 R0, RZ, RZ, R4 ;  /* 0x000000ffff007224 */ /* 0x001fe200078e0004 */
[----:B------:R-:W-:Y:S01]  /*75e0*/  IABS R8, R8 ;  /* 0x0000000800087213 */ /* 0x000fe20000000000 */
[----:B------:R-:W-:Y:S02]  /*75f0*/  IMAD.MOV R12, RZ, RZ, -R12 ;  /* 0x000000ffff0c7224 */ /* 0x000fe400078e0a0c */
[----:B------:R-:W-:Y:S01]  /*7600*/  @!P2 IMAD.MOV R0, RZ, RZ, -R0 ;  /* 0x000000ffff00a224 */ /* 0x000fe200078e0a00 */
[----:B------:R-:W-:Y:S01]  /*7610*/  ISETP.GE.AND P2, PT, R11, RZ, PT ;  /* 0x000000ff0b00720c */ /* 0x000fe20003f46270 */
[----:B-1----:R-:W-:Y:S01]  /*7620*/  IMAD.HI.U32 R6, R9, R13, RZ ;  /* 0x0000000d09067227 */ /* 0x002fe200078e00ff */
[----:B------:R-:W-:Y:S02]  /*7630*/  IABS R11, R11 ;  /* 0x0000000b000b7213 */ /* 0x000fe40000000000 */
[----:B------:R0:W-:Y:S01]  /*7640*/  STL [R1+0x744], R0 ;  /* 0x0007440001007387 */ /* 0x0001e20000100800 */
[----:B------:R-:W-:-:S02]  /*7650*/  IMAD R20, R5, R12, R20 ;  /* 0x0000000c05147224 */ /* 0x000fc400078e0214 */
[----:B------:R-:W-:-:S04]  /*7660*/  IMAD.HI.U32 R4, R9, R11, RZ ;  /* 0x0000000b09047227 */ /* 0x000fc800078e00ff */
[----:B------:R-:W-:Y:S02]  /*7670*/  IMAD.MOV R6, RZ, RZ, -R6 ;  /* 0x000000ffff067224 */ /* 0x000fe400078e0a06 */
[----:B------:R-:W-:Y:S02]  /*7680*/  IMAD.MOV R4, RZ, RZ, -R4 ;  /* 0x000000ffff047224 */ /* 0x000fe400078e0a04 */
[----:B0-----:R-:W-:Y:S02]  /*7690*/  IMAD.MOV.U32 R0, RZ, RZ, R2 ;  /* 0x000000ffff007224 */ /* 0x001fe400078e0002 */
[----:B------:R-:W-:Y:S02]  /*76a0*/  @!P3 IMAD.IADD R3, R3, 0x1, -R5 ;  /* 0x000000010303b824 */ /* 0x000fe400078e0a05 */
[----:B------:R-:W-:Y:S01]  /*76b0*/  @!P4 IMAD.MOV R0, RZ, RZ, -R0 ;  /* 0x000000ffff00c224 */ /* 0x000fe200078e0a00 */
[C---:B------:R-:W-:Y:S01]  /*76c0*/  ISETP.GT.U32.AND P4, PT, R5.reuse, R20, PT ;  /* 0x000000140500720c */ /* 0x040fe20003f84070 */
[----:B------:R-:W-:-:S02]  /*76d0*/  IMAD R13, R5, R6, R13 ;  /* 0x00000006050d7224 */ /* 0x000fc400078e020d */
[C---:B------:R-:W-:Y:S01]  /*76e0*/  IMAD R11, R5.reuse, R4, R11 ;  /* 0x00000004050b7224 */ /* 0x040fe200078e020b */
[----:B------:R0:W-:Y:S01]  /*76f0*/  STL [R1+0x73c], R0 ;  /* 0x00073c0001007387 */ /* 0x0001e20000100800 */
[C---:B------:R-:W-:Y:S01]  /*7700*/  VIADD R19, R28.reuse, 0x17d ;  /* 0x0000017d1c137836 */ /* 0x040fe20000000000 */
[----:B------:R-:W-:Y:S01]  /*7710*/  ISETP.GT.U32.AND P3, PT, R5, R13, PT ;  /* 0x0000000d0500720c */ /* 0x000fe20003f64070 */
[----:B------:R-:W-:Y:S02]  /*7720*/  VIADD R16, R28, 0x17c ;  /* 0x0000017c1c107836 */ /* 0x000fe40000000000 */
[----:B------:R-:W-:Y:S01]  /*7730*/  IMAD.HI.U32 R2, R9, R8, RZ ;  /* 0x0000000809027227 */ /* 0x000fe200078e00ff */
[----:B------:R-:W-:Y:S02]  /*7740*/  IABS R4, R19 ;  /* 0x0000001300047213 */ /* 0x000fe40000000000 */
[----:B------:R-:W-:Y:S01]  /*7750*/  IABS R18, R16 ;  /* 0x0000001000127213 */ /* 0x000fe20000000000 */
[----:B------:R-:W-:-:S02]  /*7760*/  @!P4 IMAD.IADD R20, R20, 0x1, -R5 ;  /* 0x000000011414c824 */ /* 0x000fc400078e0a05 */
[----:B0-----:R-:W-:Y:S02]  /*7770*/  IMAD.MOV.U32 R0, RZ, RZ, R3 ;  /* 0x000000ffff007224 */ /* 0x001fe400078e0003 */
[----:B------:R-:W-:Y:S01]  /*7780*/  IMAD.MOV R2, RZ, RZ, -R2 ;  /* 0x000000ffff027224 */ /* 0x000fe200078e0a02 */
[C---:B------:R-:W-:Y:S01]  /*7790*/  ISETP.GT.U32.AND P4, PT, R5.reuse, R20, PT ;  /* 0x000000140500720c */ /* 0x040fe20003f84070 */
[----:B------:R-:W-:Y:S01]  /*77a0*/  @!P5 IMAD.MOV R0, RZ, RZ, -R0 ;  /* 0x000000ffff00d224 */ /* 0x000fe200078e0a00 */
[----:B------:R-:W-:Y:S01]  /*77b0*/  ISETP.GT.U32.AND P5, PT, R5, R11, PT ;  /* 0x0000000b0500720c */ /* 0x000fe20003fa4070 */
[----:B------:R-:W-:Y:S02]  /*77c0*/  @!P3 IMAD.IADD R13, R13, 0x1, -R5 ;  /* 0x000000010d0db824 */ /* 0x000fe400078e0a05 */
[----:B------:R-:W-:Y:S01]  /*77d0*/  IMAD R8, R5, R2, R8 ;  /* 0x0000000205087224 */ /* 0x000fe200078e0208 */
[----:B------:R0:W-:Y:S01]  /*77e0*/  STL [R1+0x738], R0 ;  /* 0x0007380001007387 */ /* 0x0001e20000100800 */
[----:B------:R-:W-:Y:S01]  /*77f0*/  IMAD.HI.U32 R12, R9, R4, RZ ;  /* 0x00000004090c7227 */ /* 0x000fe200078e00ff */
[----:B------:R-:W-:-:S03]  /*7800*/  ISETP.GT.U32.AND P3, PT, R5, R13, PT ;  /* 0x0000000d0500720c */ /* 0x000fc60003f64070 */
[----:B------:R-:W-:-:S04]  /*7810*/  IMAD.HI.U32 R2, R9, R18, RZ ;  /* 0x0000001209027227 */ /* 0x000fc800078e00ff */
[--C-:B------:R-:W-:Y:S02]  /*7820*/  @!P5 IMAD.IADD R11, R11, 0x1, -R5.reuse ;  /* 0x000000010b0bd824 */ /* 0x100fe400078e0a05 */
[----:B------:R-:W-:Y:S02]  /*7830*/  IMAD.MOV R12, RZ, RZ, -R12 ;  /* 0x000000ffff0c7224 */ /* 0x000fe400078e0a0c */
[----:B------:R-:W-:Y:S01]  /*7840*/  IMAD.MOV R2, RZ, RZ, -R2 ;  /* 0x000000ffff027224 */ /* 0x000fe200078e0a02 */
[C---:B------:R-:W-:Y:S01]  /*7850*/  ISETP.GT.U32.AND P5, PT, R5.reuse, R11, PT ;  /* 0x0000000b0500720c */ /* 0x040fe20003fa4070 */
[----:B------:R-:W-:Y:S01]  /*7860*/  @!P4 IMAD.IADD R20, R20, 0x1, -R5 ;  /* 0x000000011414c824 */ /* 0x000fe200078e0a05 */
[C---:B------:R-:W-:Y:S01]  /*7870*/  ISETP.GT.U32.AND P4, PT, R5.reuse, R8, PT ;  /* 0x000000080500720c */ /* 0x040fe20003f84070 */
[C---:B------:R-:W-:Y:S02]  /*7880*/  IMAD R4, R5.reuse, R12, R4 ;  /* 0x0000000c05047224 */ /* 0x040fe400078e0204 */
[----:B------:R-:W-:-:S02]  /*7890*/  IMAD R18, R5, R2, R18 ;  /* 0x0000000205127224 */ /* 0x000fc400078e0212 */
[--C-:B------:R-:W-:Y:S01]  /*78a0*/  @!P3 IMAD.IADD R13, R13, 0x1, -R5.reuse ;  /* 0x000000010d0db824 */ /* 0x100fe200078e0a05 */
[----:B------:R-:W-:Y:S01]  /*78b0*/  ISETP.GT.U32.AND P3, PT, R5, R4, PT ;  /* 0x000000040500720c */ /* 0x000fe20003f64070 */
[C---:B------:R-:W-:Y:S02]  /*78c0*/  VIADD R3, R28.reuse, 0x17a ;  /* 0x0000017a1c037836 */ /* 0x040fe40000000000 */
[C---:B------:R-:W-:Y:S02]  /*78d0*/  VIADD R2, R28.reuse, 0x179 ;  /* 0x000001791c027836 */ /* 0x040fe40000000000 */
[----:B------:R-:W-:Y:S01]  /*78e0*/  @!P5 IMAD.IADD R11, R11, 0x1, -R5 ;  /* 0x000000010b0bd824 */ /* 0x000fe200078e0a05 */
[----:B------:R-:W-:Y:S01]  /*78f0*/  ISETP.GT.U32.AND P5, PT, R5, R18, PT ;  /* 0x000000120500720c */ /* 0x000fe20003fa4070 */
[----:B------:R-:W-:Y:S01]  /*7900*/  VIADD R6, R28, 0x17b ;  /* 0x0000017b1c067836 */ /* 0x000fe20000000000 */
[----:B------:R-:W-:Y:S01]  /*7910*/  IABS R17, R3 ;  /* 0x0000000300117213 */ /* 0x000fe20000000000 */
[----:B0-----:R-:W-:-:S02]  /*7920*/  IMAD.MOV.U32 R0, RZ, RZ, R20 ;  /* 0x000000ffff007224 */ /* 0x001fc400078e0014 */
[--C-:B------:R-:W-:Y:S01]  /*7930*/  @!P4 IMAD.IADD R8, R8, 0x1, -R5.reuse ;  /* 0x000000010808c824 */ /* 0x100fe200078e0a05 */
[----:B------:R-:W-:Y:S01]  /*7940*/  ISETP.GE.AND P4, PT, R19, RZ, PT ;  /* 0x000000ff1300720c */ /* 0x000fe20003f86270 */
[----:B------:R-:W-:Y:S01]  /*7950*/  IMAD.HI.U32 R12, R9, R17, RZ ;  /* 0x00000011090c7227 */ /* 0x000fe200078e00ff */
[----:B------:R-:W-:Y:S02]  /*7960*/  IABS R19, R2 ;  /* 0x0000000200137213 */ /* 0x000fe40000000000 */
[----:B------:R-:W-:Y:S01]  /*7970*/  IABS R15, R6 ;  /* 0x00000006000f7213 */ /* 0x000fe20000000000 */
[----:B------:R-:W-:Y:S01]  /*7980*/  @!P0 IMAD.MOV R0, RZ, RZ, -R0 ;  /* 0x000000ffff008224 */ /* 0x000fe200078e0a00 */
[----:B------:R-:W-:Y:S01]  /*7990*/  ISETP.GT.U32.AND P0, PT, R5, R8, PT ;  /* 0x000000080500720c */ /* 0x000fe20003f04070 */
[--C-:B------:R-:W-:Y:S01]  /*79a0*/  @!P3 IMAD.IADD R4, R4, 0x1, -R5.reuse ;  /* 0x000000010404b824 */ /* 0x100fe200078e0a05 */
[----:B------:R-:W-:Y:S01]  /*79b0*/  ISETP.GE.AND P3, PT, R16, RZ, PT ;  /* 0x000000ff1000720c */ /* 0x000fe20003f66270 */
[----:B------:R-:W-:Y:S01]  /*79c0*/  @!P5 IMAD.IADD R18, R18, 0x1, -R5 ;  /* 0x000000011212d824 */ /* 0x000fe200078e0a05 */
[----:B------:R0:W-:Y:S01]  /*79d0*/  STL [R1+0x734], R0 ;  /* 0x0007340001007387 */ /* 0x0001e20000100800 */
[----:B------:R-:W-:-:S02]  /*79e0*/  IMAD.MOV R12, RZ, RZ, -R12 ;  /* 0x000000ffff0c7224 */ /* 0x000fc400078e0a0c */
[----:B------:R-:W-:Y:S01]  /*79f0*/  IMAD.MOV.U32 R16, RZ, RZ, R19 ;  /* 0x000000ffff107224 */ /* 0x000fe200078e0013 */
[----:B------:R-:W-:Y:S01]  /*7a00*/  ISETP.GT.U32.AND P5, PT, R5, R18, PT ;  /* 0x000000120500720c */ /* 0x000fe20003fa4070 */
[----:B------:R-:W-:-:S04]  /*7a10*/  IMAD.HI.U32 R14, R9, R15, RZ ;  /* 0x0000000f090e7227 */ /* 0x000fc800078e00ff */
[----:B------:R-:W-:Y:S02]  /*7a20*/  IMAD R17, R5, R12, R17 ;  /* 0x0000000c05117224 */ /* 0x000fe400078e0211 */
[----:B0-----:R-:W-:Y:S02]  /*7a30*/  IMAD.MOV.U32 R0, RZ, RZ, R13 ;  /* 0x000000ffff007224 */ /* 0x001fe400078e000d */
[----:B------:R-:W-:-:S04]  /*7a40*/  IMAD.HI.U32 R12, R9, R16, RZ ;  /* 0x00000010090c7227 */ /* 0x000fc800078e00ff */
[----:B------:R-:W-:Y:S02]  /*7a50*/  IMAD.MOV R14, RZ, RZ, -R14 ;  /* 0x000000ffff0e7224 */ /* 0x000fe400078e0a0e */
[----:B------:R-:W-:Y:S01]  /*7a60*/  @!P1 IMAD.MOV R0, RZ, RZ, -R0 ;  /* 0x000000ffff009224 */ /* 0x000fe200078e0a00 */
[C---:B------:R-:W-:Y:S01]  /*7a70*/  ISETP.GT.U32.AND P1, PT, R5.reuse, R4, PT ;  /* 0x000000040500720c */ /* 0x040fe20003f24070 */
[----:B------:R-:W-:Y:S02]  /*7a80*/  IMAD.MOV R12, RZ, RZ, -R12 ;  /* 0x000000ffff0c7224 */ /* 0x000fe400078e0a0c */
[C---:B------:R-:W-:Y:S01]  /*7a90*/  IMAD R15, R5.reuse, R14, R15 ;  /* 0x0000000e050f7224 */ /* 0x040fe200078e020f */
[----:B------:R0:W-:Y:S01]  /*7aa0*/  STL [R1+0x72c], R0 ;  /* 0x00072c0001007387 */ /* 0x0001e20000100800 */
[--C-:B------:R-:W-:Y:S02]  /*7ab0*/  @!P0 IMAD.IADD R8, R8, 0x1, -R5.reuse ;  /* 0x0000000108088824 */ /* 0x100fe400078e0a05 */
[C---:B------:R-:W-:Y:S01]  /*7ac0*/  IMAD R16, R5.reuse, R12, R16 ;  /* 0x0000000c05107224 */ /* 0x040fe200078e0210 */
[----:B------:R-:W-:Y:S01]  /*7ad0*/  ISETP.GT.U32.AND P0, PT, R5, R15, PT ;  /* 0x0000000f0500720c */ /* 0x000fe20003f04070 */
[----:B------:R-:W-:-:S02]  /*7ae0*/  @!P5 IMAD.IADD R18, R18, 0x1, -R5 ;  /* 0x000000011212d824 */ /* 0x000fc400078e0a05 */
[----:B------:R-:W-:Y:S01]  /*7af0*/  IMAD.MOV.U32 R10, RZ, RZ, R11 ;  /* 0x000000ffff0a7224 */ /* 0x000fe200078e000b */
[C---:B------:R-:W-:Y:S01]  /*7b00*/  ISETP.GT.U32.AND P5, PT, R5.reuse, R16, PT ;  /* 0x000000100500720c */ /* 0x040fe20003fa4070 */
[----:B------:R-:W-:Y:S02]  /*7b10*/  VIADD R12, R28, 0x178 ;  /* 0x000001781c0c7836 */ /* 0x000fe40000000000 */
[----:B0-----:R-:W-:Y:S02]  /*7b20*/  IMAD.MOV.U32 R0, RZ, RZ, R8 ;  /* 0x000000ffff007224 */ /* 0x001fe400078e0008 */
[----:B------:R-:W-:Y:S01]  /*7b30*/  @!P2 IMAD.MOV R10, RZ, RZ, -R10 ;  /* 0x000000ffff0aa224 */ /* 0x000fe200078e0a0a */
[----:B------:R-:W-:Y:S01]  /*7b40*/  ISETP.GE.AND P2, PT, R6, RZ, PT ;  /* 0x000000ff0600720c */ /* 0x000fe20003f46270 */
[----:B------:R-:W-:Y:S01]  /*7b50*/  @!P6 IMAD.MOV R0, RZ, RZ, -R0 ;  /* 0x000000ffff00e224 */ /* 0x000fe200078e0a00 */
[----:B------:R-:W-:Y:S01]  /*7b60*/  ISETP.GT.U32.AND P6, PT, R5, R17, PT ;  /* 0x000000110500720c */ /* 0x000fe20003fc4070 */
[--C-:B------:R-:W-:Y:S01]  /*7b70*/  @!P1 IMAD.IADD R4, R4, 0x1, -R5.reuse ;  /* 0x0000000104049824 */ /* 0x100fe200078e0a05 */
[----:B------:R-:W-:Y:S01]  /*7b80*/  STL [R1+0x728], R10 ;  /* 0x0007280a01007387 */ /* 0x000fe20000100800 */
[----:B------:R-:W-:Y:S01]  /*7b90*/  VIADD R6, R28, 0x177 ;  /* 0x000001771c067836 */ /* 0x000fe20000000000 */
[----:B------:R-:W-:Y:S01]  /*7ba0*/  IABS R8, R12 ;  /* 0x0000000c00087213 */ /* 0x000fe20000000000 */
[--C-:B------:R-:W-:Y:S01]  /*7bb0*/  @!P0 IMAD.IADD R15, R15, 0x1, -R5.reuse ;  /* 0x000000010f0f8824 */ /* 0x100fe200078e0a05 */
[----:B------:R0:W-:Y:S01]  /*7bc0*/  STL [R1+0x724], R0 ;  /* 0x0007240001007387 */ /* 0x0001e20000100800 */
[----:B------:R-:W-:Y:S01]  /*7bd0*/  ISETP.GE.AND P1, PT, R3, RZ, PT ;  /* 0x000000ff0300720c */ /* 0x000fe20003f26270 */
[----:B------:R-:W-:Y:S01]  /*7be0*/  @!P5 IMAD.IADD R16, R16, 0x1, -R5 ;  /* 0x000000011010d824 */ /* 0x000fe200078e0a05 */
[----:B------:R-:W-:Y:S01]  /*7bf0*/  IABS R3, R6 ;  /* 0x0000000600037213 */ /* 0x000fe20000000000 */
[----:B------:R-:W-:Y:S01]  /*7c00*/  IMAD.HI.U32 R11, R9, R8, RZ ;  /* 0x00000008090b7227 */ /* 0x000fe200078e00ff */
[----:B------:R-:W-:-:S03]  /*7c10*/  ISETP.GE.AND P0, PT, R2, RZ, PT ;  /* 0x000000ff0200720c */ /* 0x000fc60003f06270 */
[----:B------:R-:W-:Y:S01]  /*7c20*/  @!P6 IMAD.IADD R17, R17, 0x1, -R5 ;  /* 0x000000011111e824 */ /* 0x000fe200078e0a05 */
[----:B------:R-:W-:Y:S01]  /*7c30*/  ISETP.GT.U32.AND P6, PT, R5, R15, PT ;  /* 0x0000000f0500720c */ /* 0x000fe20003fc4070 */
[----:B0-----:R-:W-:Y:S02]  /*7c40*/  IMAD.MOV.U32 R0, RZ, RZ, R4 ;  /* 0x000000ffff007224 */ /* 0x001fe400078e0004 */
[----:B------:R-:W-:Y:S01]  /*7c50*/  IMAD.HI.U32 R13, R9, R3, RZ ;  /* 0x00000003090d7227 */ /* 0x000fe200078e00ff */
[----:B------:R-:W-:-:S03]  /*7c60*/  ISETP.GT.U32.AND P5, PT, R5, R17, PT ;  /* 0x000000110500720c */ /* 0x000fc60003fa4070 */
[----:B------:R-:W-:Y:S01]  /*7c70*/  @!P4 IMAD.MOV R0, RZ, RZ, -R0 ;  /* 0x000000ffff00c224 */ /* 0x000fe200078e0a00 */
[C---:B------:R-:W-:Y:S01]  /*7c80*/  ISETP.GT.U32.AND P4, PT, R5.reuse, R16, PT ;  /* 0x000000100500720c */ /* 0x040fe20003f84070 */
[----:B------:R-:W-:Y:S02]  /*7c90*/  IMAD.MOV R11, RZ, RZ, -R11 ;  /* 0x000000ffff0b7224 */ /* 0x000fe400078e0a0b */
[----:B------:R-:W-:Y:S01]  /*7ca0*/  IMAD.MOV R13, RZ, RZ, -R13 ;  /* 0x000000ffff0d7224 */ /* 0x000fe200078e0a0d */
[----:B------:R0:W-:Y:S01]  /*7cb0*/  STL [R1+0x720], R0 ;  /* 0x0007200001007387 */ /* 0x0001e20000100800 */
[C---:B------:R-:W-:Y:S02]  /*7cc0*/  IMAD R8, R5.reuse, R11, R8 ;  /* 0x0000000b05087224 */ /* 0x040fe400078e0208 */
[----:B------:R-:W-:Y:S02]  /*7cd0*/  IMAD R3, R5, R13, R3 ;  /* 0x0000000d05037224 */ /* 0x000fe400078e0203 */
[----:B------:R-:W-:Y:S01]  /*7ce0*/  @!P6 IMAD.IADD R15, R15, 0x1, -R5 ;  /* 0x000000010f0fe824 */ /* 0x000fe200078e0a05 */
[----:B------:R-:W-:Y:S01]  /*7cf0*/  ISETP.GT.U32.AND P6, PT, R5, R8, PT ;  /* 0x000000080500720c */ /* 0x000fe20003fc4070 */
[----:B------:R-:W-:-:S02]  /*7d00*/  VIADD R2, R28, 0x176 ;  /* 0x000001761c027836 */ /* 0x000fc40000000000 */
[--C-:B------:R-:W-:Y:S01]  /*7d10*/  @!P4 IMAD.IADD R16, R16, 0x1, -R5.reuse ;  /* 0x000000011010c824 */ /* 0x100fe200078e0a05 */
[----:B------:R-:W-:Y:S01]  /*7d20*/  ISETP.GT.U32.AND P4, PT, R5, R3, PT ;  /* 0x000000030500720c */ /* 0x000fe20003f84070 */
[----:B------:R-:W-:Y:S01]  /*7d30*/  VIADD R4, R28, 0x175 ;  /* 0x000001751c047836 */ /* 0x000fe20000000000 */
[----:B------:R-:W-:Y:S01]  /*7d40*/  IABS R11, R2 ;  /* 0x00000002000b7213 */ /* 0x000fe20000000000 */
[----:B------:R-:W-:Y:S02]  /*7d50*/  IMAD.MOV.U32 R10, RZ, RZ, R18 ;  /* 0x000000ffff0a7224 */ /* 0x000fe400078e0012 */
[----:B------:R-:W-:Y:S01]  /*7d60*/  @!P5 IMAD.IADD R17, R17, 0x1, -R5 ;  /* 0x000000011111d824 */ /* 0x000fe200078e0a05 */
[----:B------:R-:W-:Y:S01]  /*7d70*/  IABS R21, R4 ;  /* 0x0000000400157213 */ /* 0x000fe20000000000 */
[----:B------:R-:W-:Y:S01]  /*7d80*/  IMAD.HI.U32 R14, R9, R11, RZ ;  /* 0x0000000b090e7227 */ /* 0x000fe200078e00ff */
[----:B------:R-:W-:-:S03]  /*7d90*/  ISETP.GE.AND P5, PT, R12, RZ, PT ;  /* 0x000000ff0c00720c */ /* 0x000fc60003fa6270 */
[--C-:B------:R-:W-:Y:S01]  /*7da0*/  @!P6 IMAD.IADD R8, R8, 0x1, -R5.reuse ;  /* 0x000000010808e824 */ /* 0x100fe200078e0a05 */
[----:B------:R-:W-:Y:S01]  /*7db0*/  ISETP.GE.AND P6, PT, R6, RZ, PT ;  /* 0x000000ff0600720c */ /* 0x000fe20003fc6270 */
[----:B------:R-:W-:Y:S02]  /*7dc0*/  @!P4 IMAD.IADD R3, R3, 0x1, -R5 ;  /* 0x000000010303c824 */ /* 0x000fe400078e0a05 */
[----:B------:R-:W-:-:S03]  /*7dd0*/  IMAD.HI.U32 R13, R9, R21, RZ ;  /* 0x00000015090d7227 */ /* 0x000fc600078e00ff */
[C---:B------:R-:W-:Y:S01]  /*7de0*/  ISETP.GT.U32.AND P4, PT, R5.reuse, R3, PT ;  /* 0x000000030500720c */ /* 0x040fe20003f84070 */
[C---:B------:R-:W-:Y:S02]  /*7df0*/  VIADD R12, R28.reuse, 0x174 ;  /* 0x000001741c0c7836 */ /* 0x040fe40000000000 */
[----:B------:R-:W-:Y:S02]  /*7e00*/  IMAD.MOV R14, RZ, RZ, -R14 ;  /* 0x000000ffff0e7224 */ /* 0x000fe400078e0a0e */
[----:B------:R-:W-:Y:S01]  /*7e10*/  @!P3 IMAD.MOV R10, RZ, RZ, -R10 ;  /* 0x000000ffff0ab224 */ /* 0x000fe200078e0a0a */
[----:B------:R-:W-:Y:S01]  /*7e20*/  ISETP.GT.U32.AND P3, PT, R5, R8, PT ;  /* 0x000000080500720c */ /* 0x000fe20003f64070 */
[----:B0-----:R-:W-:Y:S02]  /*7e30*/  IMAD.MOV.U32 R0, RZ, RZ, R15 ;  /* 0x000000ffff007224 */ /* 0x001fe400078e000f */
[----:B------:R-:W-:Y:S01]  /*7e40*/  IMAD.MOV R13, RZ, RZ, -R13 ;  /* 0x000000ffff0d7224 */ /* 0x000fe200078e0a0d */
[----:B------:R0:W-:Y:S01]  /*7e50*/  STL [R1+0x718], R10 ;  /* 0x0007180a01007387 */ /* 0x0001e20000100800 */
[----:B------:R-:W-:-:S02]  /*7e60*/  VIADD R6, R28, 0x173 ;  /* 0x000001731c067836 */ /* 0x000fc40000000000 */
[C---:B------:R-:W-:Y:S01]  /*7e70*/  IMAD R11, R5.reuse, R14, R11 ;  /* 0x0000000e050b7224 */ /* 0x040fe200078e020b */
[----:B------:R-:W-:Y:S01]  /*7e80*/  IABS R14, R12 ;  /* 0x0000000c000e7213 */ /* 0x000fe20000000000 */
[----:B------:R-:W-:Y:S02]  /*7e90*/  @!P2 IMAD.MOV R0, RZ, RZ, -R0 ;  /* 0x000000ffff00a224 */ /* 0x000fe400078e0a00 */
[----:B------:R-:W-:Y:S01]  /*7ea0*/  IMAD R21, R5, R13, R21 ;  /* 0x0000000d05157224 */ /* 0x000fe200078e0215 */
[----:B------:R-:W-:Y:S01]  /*7eb0*/  IABS R13, R6 ;  /* 0x00000006000d7213 */ /* 0x000fe20000000000 */
[----:B------:R-:W-:Y:S01]  /*7ec0*/  IMAD.HI.U32 R15, R9, R14, RZ ;  /* 0x0000000e090f7227 */ /* 0x000fe200078e00ff */
[----:B------:R-:W-:Y:S01]  /*7ed0*/  ISETP.GT.U32.AND P2, PT, R5, R11, PT ;  /* 0x0000000b0500720c */ /* 0x000fe20003f44070 */
[----:B------:R1:W-:Y:S02]  /*7ee0*/  STL [R1+0x714], R0 ;  /* 0x0007140001007387 */ /* 0x0003e40000100800 */
[----:B0-----:R-:W-:-:S02]  /*7ef0*/  IMAD.MOV.U32 R10, RZ, RZ, R17 ;  /* 0x000000ffff0a7224 */ /* 0x001fc400078e0011 */
[----:B------:R-:W-:Y:S01]  /*7f00*/  @!P3 IMAD.IADD R8, R8, 0x1, -R5 ;  /* 0x000000010808b824 */ /* 0x000fe200078e0a05 */
[----:B------:R-:W-:Y:S01]  /*7f10*/  ISETP.GE.AND P3, PT, R4, RZ, PT ;  /* 0x000000ff0400720c */ /* 0x000fe20003f66270 */
[----:B------:R-:W-:Y:S01]  /*7f20*/  @!P1 IMAD.MOV R10, RZ, RZ, -R10 ;  /* 0x000000ffff0a9224 */ /* 0x000fe200078e0a0a */
[----:B------:R-:W-:Y:S01]  /*7f30*/  ISETP.GT.U32.AND P1, PT, R5, R21, PT ;  /* 0x000000150500720c */ /* 0x000fe20003f24070 */
[----:B------:R-:W-:Y:S02]  /*7f40*/  IMAD.MOV R15, RZ, RZ, -R15 ;  /* 0x000000ffff0f7224 */ /* 0x000fe400078e0a0f */
[----:B-1----:R-:W-:Y:S01]  /*7f50*/  IMAD.MOV.U32 R0, RZ, RZ, R16 ;  /* 0x000000ffff007224 */ /* 0x002fe200078e0010 */
[----:B------:R0:W-:Y:S01]  /*7f60*/  STL [R1+0x710], R10 ;  /* 0x0007100a01007387 */ /* 0x0001e20000100800 */
[----:B------:R-:W-:-:S04]  /*7f70*/  IMAD.HI.U32 R16, R9, R13, RZ ;  /* 0x0000000d09107227 */ /* 0x000fc800078e00ff */
[----:B------:R-:W-:Y:S01]  /*7f80*/  @!P0 IMAD.MOV R0, RZ, RZ, -R0 ;  /* 0x000000ffff008224 */ /* 0x000fe200078e0a00 */
[----:B------:R-:W-:Y:S01]  /*7f90*/  ISETP.GE.AND P0, PT, R2, RZ, PT ;  /* 0x000000ff0200720c */ /* 0x000fe20003f06270 */
[--C-:B------:R-:W-:Y:S01]  /*7fa0*/  @!P4 IMAD.IADD R3, R3, 0x1, -R5.reuse ;  /* 0x000000010303c824 */ /* 0x100fe200078e0a05 */
[----:B------:R-:W-:Y:S01]  /*7fb0*/  ISETP.GE.AND P4, PT, R12, RZ, PT ;  /* 0x000000ff0c00720c */ /* 0x000fe20003f86270 */
[----:B------:R-:W-:Y:S01]  /*7fc0*/  IMAD.MOV R16, RZ, RZ, -R16 ;  /* 0x000000ffff107224 */ /* 0x000fe200078e0a10 */
[----:B------:R1:W-:Y:S01]  /*7fd0*/  STL [R1+0x70c], R0 ;  /* 0x00070c0001007387 */ /* 0x0003e20000100800 */
[----:B------:R-:W-:Y:S02]  /*7fe0*/  IMAD R12, R5, R15, R14 ;  /* 0x0000000f050c7224 */ /* 0x000fe400078e020e */
[----:B0-----:R-:W-:Y:S02]  /*7ff0*/  IMAD.MOV.U32 R10, RZ, RZ, R8 ;  /* 0x000000ffff0a7224 */ /* 0x001fe400078e0008 */
[----:B------:R-:W-:-:S02]  /*8000*/  @!P2 IMAD.IADD R11, R11, 0x1, -R5 ;  /* 0x000000010b0ba824 */ /* 0x000fc400078e0a05 */
[C---:B------:R-:W-:Y:S02]  /*8010*/  IMAD R13, R5.reuse, R16, R13 ;  /* 0x00000010050d7224 */ /* 0x040fe400078e020d */
[----:B------:R-:W-:Y:S01]  /*8020*/  @!P5 IMAD.MOV R10, RZ, RZ, -R10 ;  /* 0x000000ffff0ad224 */ /* 0x000fe200078e0a0a */
[C---:B------:R-:W-:Y:S01]  /*8030*/  ISETP.GT.U32.AND P5, PT, R5.reuse, R12, PT ;  /* 0x0000000c0500720c */ /* 0x040fe20003fa4070 */
[----:B-1----:R-:W-:Y:S01]  /*8040*/  IMAD.MOV.U32 R0, RZ, RZ, R3 ;  /* 0x000000ffff007224 */ /* 0x002fe200078e0003 */
[----:B------:R-:W-:Y:S01]  /*8050*/  ISETP.GT.U32.AND P2, PT, R5, R11, PT ;  /* 0x0000000b0500720c */ /* 0x000fe20003f44070 */
[--C-:B------:R-:W-:Y:S01]  /*8060*/  @!P1 IMAD.IADD R21, R21, 0x1, -R5.reuse ;  /* 0x0000000115159824 */ /* 0x100fe200078e0a05 */
[----:B------:R-:W-:Y:S01]  /*8070*/  STL [R1+0x708], R10 ;  /* 0x0007080a01007387 */ /* 0x000fe20000100800 */
[----:B------:R-:W-:Y:S01]  /*8080*/  @!P6 IMAD.MOV R0, RZ, RZ, -R0 ;  /* 0x000000ffff00e224 */ /* 0x000fe200078e0a00 */
[C---:B------:R-:W-:Y:S01]  /*8090*/  ISETP.GT.U32.AND P6, PT, R5.reuse, R13, PT ;  /* 0x0000000d0500720c */ /* 0x040fe20003fc4070 */
[C---:B------:R-:W-:Y:S01]  /*80a0*/  VIADD R2, R28.reuse, 0x172 ;  /* 0x000001721c027836 */ /* 0x040fe20000000000 */
[----:B------:R-:W-:Y:S01]  /*80b0*/  ISETP.GT.U32.AND P1, PT, R5, R21, PT ;  /* 0x000000150500720c */ /* 0x000fe20003f24070 */
[C---:B------:R-:W-:Y:S01]  /*80c0*/  VIADD R4, R28.reuse, 0x171 ;  /* 0x000001711c047836 */ /* 0x040fe20000000000 */
[----:B------:R0:W-:Y:S01]  /*80d0*/  STL [R1+0x704], R0 ;  /* 0x0007040001007387 */ /* 0x0001e20000100800 */
[----:B------:R-:W-:Y:S01]  /*80e0*/  VIADD R8, R28, 0x170 ;  /* 0x000001701c087836 */ /* 0x000fe20000000000 */
[----:B------:R-:W-:Y:S01]  /*80f0*/  IABS R14, R2 ;  /* 0x00000002000e7213 */ /* 0x000fe20000000000 */
[--C-:B------:R-:W-:Y:S01]  /*8100*/  @!P5 IMAD.IADD R12, R12, 0x1, -R5.reuse ;  /* 0x000000010c0cd824 */ /* 0x100fe200078e0a05 */
[----:B------:R-:W-:Y:S01]  /*8110*/  IABS R3, R4 ;  /* 0x0000000400037213 */ /* 0x000fe20000000000 */
[----:B------:R-:W-:Y:S01]  /*8120*/  @!P2 IMAD.IADD R11, R11, 0x1, -R5 ;  /* 0x000000010b0ba824 */ /* 0x000fe200078e0a05 */
[----:B------:R-:W-:Y:S01]  /*8130*/  ISETP.GE.AND P2, PT, R6, RZ, PT ;  /* 0x000000ff0600720c */ /* 0x000fe20003f46270 */
[----:B------:R-:W-:Y:S01]  /*8140*/  IMAD.HI.U32 R6, R9, R14, RZ ;  /* 0x0000000e09067227 */ /* 0x000fe200078e00ff */
[----:B------:R-:W-:-:S02]  /*8150*/  ISETP.GT.U32.AND P5, PT, R5, R12, PT ;  /* 0x0000000c0500720c */ /* 0x000fc40003fa4070 */
[----:B------:R-:W-:Y:S01]  /*8160*/  IABS R15, R8 ;  /* 0x00000008000f7213 */ /* 0x000fe20000000000 */
[--C-:B------:R-:W-:Y:S02]  /*8170*/  @!P6 IMAD.IADD R13, R13, 0x1, -R5.reuse ;  /* 0x000000010d0de824 */ /* 0x100fe400078e0a05 */
[----:B------:R-:W-:Y:S01]  /*8180*/  @!P1 IMAD.IADD R21, R21, 0x1, -R5 ;  /* 0x0000000115159824 */ /* 0x000fe200078e0a05 */
[----:B------:R-:W-:Y:S01]  /*8190*/  ISETP.GE.AND P1, PT, R2, RZ, PT ;  /* 0x000000ff0200720c */ /* 0x000fe20003f26270 */
[----:B------:R-:W-:Y:S01]  /*81a0*/  IMAD.HI.U32 R2, R9, R3, RZ ;  /* 0x0000000309027227 */ /* 0x000fe200078e00ff */
[----:B------:R-:W-:-:S03]  /*81b0*/  ISETP.GT.U32.AND P6, PT, R5, R13, PT ;  /* 0x0000000d0500720c */ /* 0x000fc60003fc4070 */
[----:B------:R-:W-:Y:S02]  /*81c0*/  IMAD.MOV R6, RZ, RZ, -R6 ;  /* 0x000000ffff067224 */ /* 0x000fe400078e0a06 */
[----:B------:R-:W-:Y:S02]  /*81d0*/  IMAD.MOV R2, RZ, RZ, -R2 ;  /* 0x000000ffff027224 */ /* 0x000fe400078e0a02 */
[C---:B------:R-:W-:Y:S02]  /*81e0*/  IMAD R14, R5.reuse, R6, R14 ;  /* 0x00000006050e7224 */ /* 0x040fe400078e020e */
[C---:B------:R-:W-:Y:S02]  /*81f0*/  IMAD R3, R5.reuse, R2, R3 ;  /* 0x0000000205037224 */ /* 0x040fe400078e0203 */
[--C-:B------:R-:W-:Y:S01]  /*8200*/  @!P5 IMAD.IADD R12, R12, 0x1, -R5.reuse ;  /* 0x000000010c0cd824 */ /* 0x100fe200078e0a05 */
[----:B------:R-:W-:Y:S01]  /*8210*/  ISETP.GT.U32.AND P5, PT, R5, R14, PT ;  /* 0x0000000e0500720c */ /* 0x000fe20003fa4070 */
[----:B------:R-:W-:Y:S01]  /*8220*/  @!P6 IMAD.IADD R13, R13, 0x1, -R5 ;  /* 0x000000010d0de824 */ /* 0x000fe200078e0a05 */
[----:B------:R-:W-:Y:S01]  /*8230*/  ISETP.GT.U32.AND P6, PT, R5, R3, PT ;  /* 0x000000030500720c */ /* 0x000fe20003fc4070 */
[----:B------:R-:W-:-:S02]  /*8240*/  VIADD R6, R28, 0x16f ;  /* 0x0000016f1c067836 */ /* 0x000fc40000000000 */
[----:B0-----:R-:W-:Y:S02]  /*8250*/  IMAD.MOV.U32 R0, RZ, RZ, R11 ;  /* 0x000000ffff007224 */ /* 0x001fe400078e000b */
[----:B------:R-:W-:Y:S01]  /*8260*/  IMAD.HI.U32 R2, R9, R15, RZ ;  /* 0x0000000f09027227 */ /* 0x000fe200078e00ff */
[----:B------:R-:W-:-:S03]  /*8270*/  IABS R18, R6 ;  /* 0x0000000600127213 */ /* 0x000fc60000000000 */
[----:B------:R-:W-:Y:S01]  /*8280*/  @!P0 IMAD.MOV R0, RZ, RZ, -R0 ;  /* 0x000000ffff008224 */ /* 0x000fe200078e0a00 */
[----:B------:R-:W-:Y:S01]  /*8290*/  ISETP.GE.AND P0, PT, R4, RZ, PT ;  /* 0x000000ff0400720c */ /* 0x000fe20003f06270 */
[--C-:B------:R-:W-:Y:S02]  /*82a0*/  @!P5 IMAD.IADD R14, R14, 0x1, -R5.reuse ;  /* 0x000000010e0ed824 */ /* 0x100fe400078e0a05 */
[----:B------:R-:W-:Y:S01]  /*82b0*/  @!P6 IMAD.IADD R3, R3, 0x1, -R5 ;  /* 0x000000010303e824 */ /* 0x000fe200078e0a05 */
[----:B------:R0:W-:Y:S01]  /*82c0*/  STL [R1+0x700], R0 ;  /* 0x0007000001007387 */ /* 0x0001e20000100800 */
[----:B------:R-:W-:Y:S01]  /*82d0*/  IMAD.HI.U32 R20, R9, R18, RZ ;  /* 0x0000001209147227 */ /* 0x000fe200078e00ff */
[----:B------:R-:W-:-:S03]  /*82e0*/  ISETP.GT.U32.AND P6, PT, R5, R14, PT ;  /* 0x0000000e0500720c */ /* 0x000fc60003fc4070 */
[----:B------:R-:W-:Y:S02]  /*82f0*/  VIADD R4, R28, 0x16d ;  /* 0x0000016d1c047836 */ /* 0x000fe40000000000 */
[----:B------:R-:W-:Y:S02]  /*8300*/  IMAD.MOV R2, RZ, RZ, -R2 ;  /* 0x000000ffff027224 */ /* 0x000fe400078e0a02 */
[----:B------:R-:W-:Y:S01]  /*8310*/  IMAD.MOV R20, RZ, RZ, -R20 ;  /* 0x000000ffff147224 */ /* 0x000fe200078e0a14 */
[----:B------:R-:W-:Y:S01]  /*8320*/  IABS R16, R4 ;  /* 0x0000000400107213 */ /* 0x000fe20000000000 */
[----:B0-----:R-:W-:Y:S02]  /*8330*/  IMAD.MOV.U32 R0, RZ, RZ, R21 ;  /* 0x000000ffff007224 */ /* 0x001fe400078e0015 */
[C---:B------:R-:W-:Y:S02]  /*8340*/  IMAD R15, R5.reuse, R2, R15 ;  /* 0x00000002050f7224 */ /* 0x040fe400078e020f */
[----:B------:R-:W-:Y:S01]  /*8350*/  @!P3 IMAD.MOV R0, RZ, RZ, -R0 ;  /* 0x000000ffff00b224 */ /* 0x000fe200078e0a00 */
[----:B------:R-:W-:Y:S01]  /*8360*/  ISETP.GE.AND P3, PT, R8, RZ, PT ;  /* 0x000000ff0800720c */ /* 0x000fe20003f66270 */
[C---:B------:R-:W-:Y:S01]  /*8370*/  IMAD R18, R5.reuse, R20, R18 ;  /* 0x0000001405127224 */ /* 0x040fe200078e0212 */
[C---:B------:R-:W-:Y:S01]  /*8380*/  ISETP.GT.U32.AND P5, PT, R5.reuse, R15, PT ;  /* 0x0000000f0500720c */ /* 0x040fe20003fa4070 */
[----:B------:R-:W-:Y:S01]  /*8390*/  @!P6 IMAD.IADD R14, R14, 0x1, -R5 ;  /* 0x000000010e0ee824 */ /* 0x000fe200078e0a05 */
[----:B------:R0:W-:Y:S01]  /*83a0*/  STL [R1+0x6f8], R0 ;  /* 0x0006f80001007387 */ /* 0x0001e20000100800 */
[----:B------:R-:W-:Y:S01]  /*83b0*/  VIADD R11, R28, 0x16e ;  /* 0x0000016e1c0b7836 */ /* 0x000fe20000000000 */
[----:B------:R-:W-:Y:S01]  /*83c0*/  ISETP.GT.U32.AND P6, PT, R5, R18, PT ;  /* 0x000000120500720c */ /* 0x000fe20003fc4070 */
[----:B------:R-:W-:-:S02]  /*83d0*/  IMAD.MOV.U32 R10, RZ, RZ, R13 ;  /* 0x000000ffff0a7224 */ /* 0x000fc400078e000d */
[----:B------:R-:W-:Y:S01]  /*83e0*/  VIADD R2, R28, 0x16c ;  /* 0x0000016c1c027836 */ /* 0x000fe20000000000 */
[----:B------:R-:W-:Y:S01]  /*83f0*/  IABS R19, R11 ;  /* 0x0000000b00137213 */ /* 0x000fe20000000000 */
[----:B------:R-:W-:Y:S01]  /*8400*/  @!P2 IMAD.MOV R10, RZ, RZ, -R10 ;  /* 0x000000ffff0aa224 */ /* 0x000fe200078e0a0a */
[----:B------:R-:W-:Y:S01]  /*8410*/  ISETP.GE.AND P2, PT, R6, RZ, PT ;  /* 0x000000ff0600720c */ /* 0x000fe20003f46270 */
[----:B------:R-:W-:Y:S01]  /*8420*/  VIADD R6, R28, 0x16a ;  /* 0x0000016a1c067836 */ /* 0x000fe20000000000 */
[----:B------:R-:W-:Y:S01]  /*8430*/  IABS R8, R2 ;  /* 0x0000000200087213 */ /* 0x000fe20000000000 */
[----:B0-----:R-:W-:Y:S02]  /*8440*/  IMAD.MOV.U32 R0, RZ, RZ, R12 ;  /* 0x000000ffff007224 */ /* 0x001fe400078e000c */
[----:B------:R-:W-:Y:S01]  /*8450*/  IMAD.HI.U32 R12, R9, R16, RZ ;  /* 0x00000010090c7227 */ /* 0x000fe200078e00ff */
[----:B------:R-:W-:-:S03]  /*8460*/  IABS R20, R6 ;  /* 0x0000000600147213 */ /* 0x000fc60000000000 */
[----:B------:R-:W-:Y:S01]  /*8470*/  @!P4 IMAD.MOV R0, RZ, RZ, -R0 ;  /* 0x000000ffff00c224 */ /* 0x000fe200078e0a00 */
[----:B------:R-:W-:Y:S01]  /*8480*/  ISETP.GT.U32.AND P4, PT, R5, R3, PT ;  /* 0x000000030500720c */ /* 0x000fe20003f84070 */
[----:B------:R-:W-:Y:S02]  /*8490*/  IMAD.MOV R12, RZ, RZ, -R12 ;  /* 0x000000ffff0c7224 */ /* 0x000fe400078e0a0c */
[--C-:B------:R-:W-:Y:S01]  /*84a0*/  @!P5 IMAD.IADD R15, R15, 0x1, -R5.reuse ;  /* 0x000000010f0fd824 */ /* 0x100fe200078e0a05 */
[----:B------:R0:W-:Y:S01]  /*84b0*/  STL [R1+0x6f0], R0 ;  /* 0x0006f00001007387 */ /* 0x0001e20000100800 */
[C---:B------:R-:W-:Y:S02]  /*84c0*/  IMAD R16, R5.reuse, R12, R16 ;  /* 0x0000000c05107224 */ /* 0x040fe400078e0210 */
[----:B------:R-:W-:Y:S01]  /*84d0*/  @!P6 IMAD.IADD R18, R18, 0x1, -R5 ;  /* 0x000000011212e824 */ /* 0x000fe200078e0a05 */
[----:B------:R-:W-:Y:S01]  /*84e0*/  ISETP.GT.U32.AND P5, PT, R5, R15, PT ;  /* 0x0000000f0500720c */ /* 0x000fe20003fa4070 */
[----:B------:R-:W-:Y:S01]  /*84f0*/  IMAD.HI.U32 R17, R9, R19, RZ ;  /* 0x0000001309117227 */ /* 0x000fe200078e00ff */
[----:B------:R-:W-:Y:S01]  /*8500*/  ISETP.GT.U32.AND P6, PT, R5, R16, PT ;  /* 0x000000100500720c */ /* 0x000fe20003fc4070 */
[----:B------:R-:W-:Y:S02]  /*8510*/  STL [R1+0x6ec], R10 ;  /* 0x0006ec0a01007387 */ /* 0x000fe40000100800 */
[----:B------:R-:W-:-:S02]  /*8520*/  IMAD.MOV R17, RZ, RZ, -R17 ;  /* 0x000000ffff117224 */ /* 0x000fc400078e0a11 */
[----:B0-----:R-:W-:Y:S02]  /*8530*/  IMAD.MOV.U32 R0, RZ, RZ, R14 ;  /* 0x000000ffff007224 */ /* 0x001fe400078e000e */
[----:B------:R-:W-:Y:S01]  /*8540*/  @!P4 IMAD.IADD R3, R3, 0x1, -R5 ;  /* 0x000000010303c824 */ /* 0x000fe200078e0a05 */
[----:B------:R-:W-:Y:S01]  /*8550*/  ISETP.GE.AND P4, PT, R11, RZ, PT ;  /* 0x000000ff0b00720c */ /* 0x000fe20003f86270 */
[----:B------:R-:W-:Y:S02]  /*8560*/  @!P1 IMAD.MOV R0, RZ, RZ, -R0 ;  /* 0x000000ffff009224 */ /* 0x000fe400078e0a00 */
[C---:B------:R-:W-:Y:S02]  /*8570*/  IMAD R19, R5.reuse, R17, R19 ;  /* 0x0000001105137224 */ /* 0x040fe400078e0213 */
[----:B------:R-:W-:Y:S01]  /*8580*/  VIADD R17, R28, 0x16b ;  /* 0x0000016b1c117836 */ /* 0x000fe20000000000 */
[----:B------:R0:W-:Y:S01]  /*8590*/  STL [R1+0x6e4], R0 ;  /* 0x0006e40001007387 */ /* 0x0001e20000100800 */
[----:B------:R-:W-:Y:S01]  /*85a0*/  @!P6 IMAD.IADD R16, R16, 0x1, -R5 ;  /* 0x000000011010e824 */ /* 0x000fe200078e0a05 */
[----:B------:R-:W-:Y:S01]  /*85b0*/  ISETP.GT.U32.AND P1, PT, R5, R19, PT ;  /* 0x000000130500720c */ /* 0x000fe20003f24070 */
[----:B------:R-:W-:-:S03]  /*85c0*/  IMAD.HI.U32 R13, R9, R8, RZ ;  /* 0x00000008090d7227 */ /* 0x000fc600078e00ff */
[----:B------:R-:W-:Y:S01]  /*85d0*/  ISETP.GT.U32.AND P6, PT, R5, R16, PT ;  /* 0x000000100500720c */ /* 0x000fe20003fc4070 */
[----:B------:R-:W-:Y:S01]  /*85e0*/  @!P5 IMAD.IADD R15, R15, 0x1, -R5 ;  /* 0x000000010f0fd824 */ /* 0x000fe200078e0a05 */
[----:B------:R-:W-:Y:S01]  /*85f0*/  ISETP.GE.AND P5, PT, R4, RZ, PT ;  /* 0x000000ff0400720c */ /* 0x000fe20003fa6270 */
[----:B------:R-:W-:Y:S02]  /*8600*/  IMAD.MOV R13, RZ, RZ, -R13 ;  /* 0x000000ffff0d7224 */ /* 0x000fe400078e0a0d */
[----:B0-----:R-:W-:Y:S01]  /*8610*/  IMAD.MOV.U32 R0, RZ, RZ, R3 ;  /* 0x000000ffff007224 */ /* 0x001fe200078e0003 */
[----:B------:R-:W-:Y:S01]  /*8620*/  IABS R3, R17 ;  /* 0x0000001100037213 */ /* 0x000fe20000000000 */
[C---:B------:R-:W-:Y:S02]  /*8630*/  IMAD R8, R5.reuse, R13, R8 ;  /* 0x0000000d05087224 */ /* 0x040fe400078e0208 */
[----:B------:R-:W-:Y:S01]  /*8640*/  @!P0 IMAD.MOV R0, RZ, RZ, -R0 ;  /* 0x000000ffff008224 */ /* 0x000fe200078e0a00 */
[----:B------:R-:W-:Y:S01]  /*8650*/  ISETP.GT.U32.AND P0, PT, R5, R18, PT ;  /* 0x000000120500720c */ /* 0x000fe20003f04070 */
[----:B------:R-:W-:-:S03]  /*8660*/  IMAD.HI.U32 R4, R9, R3, RZ ;  /* 0x0000000309047227 */ /* 0x000fc600078e00ff */
[----:B------:R0:W-:Y:S01]  /*8670*/  STL [R1+0x6e0], R0 ;  /* 0x0006e00001007387 */ /* 0x0001e20000100800 */
[----:B------:R-:W-:Y:S02]  /*8680*/  IMAD.MOV R4, RZ, RZ, -R4 ;  /* 0x000000ffff047224 */ /* 0x000fe400078e0a04 */
[----:B------:R-:W-:Y:S02]  /*8690*/  @!P1 IMAD.IADD R19, R19, 0x1, -R5 ;  /* 0x0000000113139824 */ /* 0x000fe400078e0a05 */
[C---:B------:R-:W-:Y:S02]  /*86a0*/  IMAD R3, R5.reuse, R4, R3 ;  /* 0x0000000405037224 */ /* 0x040fe400078e0203 */
[--C-:B------:R-:W-:Y:S01]  /*86b0*/  @!P6 IMAD.IADD R16, R16, 0x1, -R5.reuse ;  /* 0x000000011010e824 */ /* 0x100fe200078e0a05 */
[C---:B------:R-:W-:Y:S01]  /*86c0*/  ISETP.GT.U32.AND P1, PT, R5.reuse, R19, PT ;  /* 0x000000130500720c */ /* 0x040fe20003f24070 */
[----:B------:R-:W-:Y:S01]  /*86d0*/  @!P0 IMAD.IADD R18, R18, 0x1, -R5 ;  /* 0x0000000112128824 */ /* 0x000fe200078e0a05 */
[C---:B------:R-:W-:Y:S01]  /*86e0*/  ISETP.GT.U32.AND P0, PT, R5.reuse, R8, PT ;  /* 0x000000080500720c */ /* 0x040fe20003f04070 */
[C---:B------:R-:W-:Y:S01]  /*86f0*/  VIADD R12, R28.reuse, 0x169 ;  /* 0x000001691c0c7836 */ /* 0x040fe20000000000 */
[----:B------:R-:W-:Y:S01]  /*8700*/  ISETP.GT.U32.AND P6, PT, R5, R3, PT ;  /* 0x000000030500720c */ /* 0x000fe20003fc4070 */
[----:B------:R-:W-:-:S02]  /*8710*/  VIADD R13, R28, 0x168 ;  /* 0x000001681c0d7836 */ /* 0x000fc40000000000 */
[----:B------:R-:W-:Y:S01]  /*8720*/  IMAD.MOV.U32 R10, RZ, RZ, R15 ;  /* 0x000000ffff0a7224 */ /* 0x000fe200078e000f */
[----:B------:R-:W-:Y:S01]  /*8730*/  IABS R14, R12 ;  /* 0x0000000c000e7213 */ /* 0x000fe20000000000 */
[----:B------:R-:W-:Y:S01]  /*8740*/  IMAD.HI.U32 R21, R9, R20, RZ ;  /* 0x0000001409157227 */ /* 0x000fe200078e00ff */
[----:B------:R-:W-:-:S03]  /*8750*/  IABS R11, R13 ;  /* 0x0000000d000b7213 */ /* 0x000fc60000000000 */
[----:B0-----:R-:W-:Y:S02]  /*8760*/  IMAD.MOV.U32 R0, RZ, RZ, R18 ;  /* 0x000000ffff007224 */ /* 0x001fe400078e0012 */
[--C-:B------:R-:W-:Y:S01]  /*8770*/  @!P0 IMAD.IADD R8, R8, 0x1, -R5.reuse ;  /* 0x0000000108088824 */ /* 0x100fe200078e0a05 */
[----:B------:R-:W-:Y:S01]  /*8780*/  ISETP.GE.AND P0, PT, R17, RZ, PT ;  /* 0x000000ff1100720c */ /* 0x000fe20003f06270 */
[--C-:B------:R-:W-:Y:S01]  /*8790*/  @!P1 IMAD.IADD R19, R19, 0x1, -R5.reuse ;  /* 0x0000000113139824 */ /* 0x100fe200078e0a05 */
[----:B------:R-:W-:Y:S01]  /*87a0*/  ISETP.GE.AND P1, PT, R2, RZ, PT ;  /* 0x000000ff0200720c */ /* 0x000fe20003f26270 */
[----:B------:R-:W-:Y:S01]  /*87b0*/  @!P6 IMAD.IADD R3, R3, 0x1, -R5 ;  /* 0x000000010303e824 */ /* 0x000fe200078e0a05 */
[----:B------:R-:W-:Y:S01]  /*87c0*/  ISETP.GT.U32.AND P6, PT, R5, R8, PT ;  /* 0x000000080500720c */ /* 0x000fe20003fc4070 */
[----:B------:R-:W-:-:S04]  /*87d0*/  IMAD.HI.U32 R2, R9, R14, RZ ;  /* 0x0000000e09027227 */ /* 0x000fc800078e00ff */
[----:B------:R-:W-:Y:S02]  /*87e0*/  @!P3 IMAD.MOV R10, RZ, RZ, -R10 ;  /* 0x000000ffff0ab224 */ /* 0x000fe400078e0a0a */
[----:B------:R-:W-:Y:S02]  /*87f0*/  IMAD.MOV R21, RZ, RZ, -R21 ;  /* 0x000000ffff157224 */ /* 0x000fe400078e0a15 */
[----:B------:R-:W-:Y:S01]  /*8800*/  @!P2 IMAD.MOV R0, RZ, RZ, -R0 ;  /* 0x000000ffff00a224 */ /* 0x000fe200078e0a00 */
[----:B------:R0:W-:Y:S01]  /*8810*/  STL [R1+0x6dc], R10 ;  /* 0x0006dc0a01007387 */ /* 0x0001e20000100800 */
[----:B------:R-:W-:Y:S01]  /*8820*/  IMAD.HI.U32 R4, R9, R11, RZ ;  /* 0x0000000b09047227 */ /* 0x000fe200078e00ff */
[----:B------:R-:W-:Y:S02]  /*8830*/  ISETP.GT.U32.AND P2, PT, R5, R3, PT ;  /* 0x000000030500720c */ /* 0x000fe40003f44070 */
[----:B------:R1:W-:Y:S01]  /*8840*/  STL [R1+0x6d8], R0 ;  /* 0x0006d80001007387 */ /* 0x0003e20000100800 */
[----:B------:R-:W-:-:S02]  /*8850*/  IMAD.MOV R2, RZ, RZ, -R2 ;  /* 0x000000ffff027224 */ /* 0x000fc400078e0a02 */
[C---:B------:R-:W-:Y:S02]  /*8860*/  IMAD R17, R5.reuse, R21, R20 ;  /* 0x0000001505117224 */ /* 0x040fe400078e0214 */
[----:B------:R-:W-:Y:S02]  /*8870*/  IMAD.MOV R4, RZ, RZ, -R4 ;  /* 0x000000ffff047224 */ /* 0x000fe400078e0a04 */
[----:B0-----:R-:W-:Y:S01]  /*8880*/  IMAD.MOV.U32 R10, RZ, RZ, R19 ;  /* 0x000000ffff0a7224 */ /* 0x001fe200078e0013 */
[C---:B------:R-:W-:Y:S01]  /*8890*/  ISETP.GT.U32.AND P3, PT, R5.reuse, R17, PT ;  /* 0x000000110500720c */ /* 0x040fe20003f64070 */
[----:B------:R-:W-:Y:S02]  /*88a0*/  IMAD R14, R5, R2, R14 ;  /* 0x00000002050e7224 */ /* 0x000fe400078e020e */
[----:B-1----:R-:W-:Y:S02]  /*88b0*/  IMAD.MOV.U32 R0, RZ, RZ, R16 ;  /* 0x000000ffff007224 */ /* 0x002fe400078e0010 */
[----:B------:R-:W-:-:S02]  /*88c0*/  VIADD R2, R28, 0x167 ;  /* 0x000001671c027836 */ /* 0x000fc40000000000 */
[----:B------:R-:W-:Y:S01]  /*88d0*/  @!P4 IMAD.MOV R10, RZ, RZ, -R10 ;  /* 0x000000ffff0ac224 */ /* 0x000fe200078e0a0a */
[C---:B------:R-:W-:Y:S01]  /*88e0*/  ISETP.GT.U32.AND P4, PT, R5.reuse, R14, PT ;  /* 0x0000000e0500720c */ /* 0x040fe20003f84070 */
[C---:B------:R-:W-:Y:S01]  /*88f0*/  IMAD R11, R5.reuse, R4, R11 ;  /* 0x00000004050b7224 */ /* 0x040fe200078e020b */
[----:B------:R-:W-:Y:S01]  /*8900*/  IABS R15, R2 ;  /* 0x00000002000f7213 */ /* 0x000fe20000000000 */
[----:B------:R-:W-:Y:S01]  /*8910*/  @!P5 IMAD.MOV R0, RZ, RZ, -R0 ;  /* 0x000000ffff00d224 */ /* 0x000fe200078e0a00 */
[----:B------:R-:W-:Y:S01]  /*8920*/  STL [R1+0x6d0], R10 ;  /* 0x0006d00a01007387 */ /* 0x000fe20000100800 */
[----:B------:R-:W-:Y:S01]  /*8930*/  @!P6 IMAD.IADD R8, R8, 0x1, -R5 ;  /* 0x000000010808e824 */ /* 0x000fe200078e0a05 */
[----:B------:R-:W-:Y:S01]  /*8940*/  ISETP.GT.U32.AND P6, PT, R5, R11, PT ;  /* 0x0000000b0500720c */ /* 0x000fe20003fc4070 */
[----:B------:R-:W-:Y:S01]  /*8950*/  IMAD.HI.U32 R16, R9, R15, RZ ;  /* 0x0000000f09107227 */ /* 0x000fe200078e00ff */
[----:B------:R0:W-:Y:S01]  /*8960*/  STL [R1+0x6cc], R0 ;  /* 0x0006cc0001007387 */ /* 0x0001e20000100800 */
[----:B------:R-:W-:-:S02]  /*8970*/  ISETP.GE.AND P5, PT, R6, RZ, PT ;  /* 0x000000ff0600720c */ /* 0x000fc40003fa6270 */
[----:B------:R-:W-:Y:S02]  /*8980*/  IMAD.MOV R16, RZ, RZ, -R16 ;  /* 0x000000ffff107224 */ /* 0x000fe400078e0a10 */
[--C-:B------:R-:W-:Y:S01]  /*8990*/  @!P2 IMAD.IADD R3, R3, 0x1, -R5.reuse ;  /* 0x000000010303a824 */ /* 0x100fe200078e0a05 */
[----:B------:R-:W-:Y:S01]  /*89a0*/  ISETP.GE.AND P2, PT, R12, RZ, PT ;  /* 0x000000ff0c00720c */ /* 0x000fe20003f46270 */
[----:B------:R-:W-:Y:S01]  /*89b0*/  @!P3 IMAD.IADD R17, R17, 0x1, -R5 ;  /* 0x000000011111b824 */ /* 0x000fe200078e0a05 */
[----:B------:R-:W-:Y:S01]  /*89c0*/  ISETP.GE.AND P3, PT, R13, RZ, PT ;  /* 0x000000ff0d00720c */ /* 0x000fe20003f66270 */
[C---:B------:R-:W-:Y:S02]  /*89d0*/  IMAD R12, R5.reuse, R16, R15 ;  /* 0x00000010050c7224 */ /* 0x040fe400078e020f */
[----:B0-----:R-:W-:Y:S02]  /*89e0*/  IMAD.MOV.U32 R0, RZ, RZ, R8 ;  /* 0x000000ffff007224 */ /* 0x001fe400078e0008 */
[----:B------:R-:W-:Y:S01]  /*89f0*/  @!P4 IMAD.IADD R14, R14, 0x1, -R5 ;  /* 0x000000010e0ec824 */ /* 0x000fe200078e0a05 */
[----:B------:R-:W-:Y:S01]  /*8a00*/  ISETP.GT.U32.AND P4, PT, R5, R17, PT ;  /* 0x000000110500720c */ /* 0x000fe20003f84070 */
[----:B------:R-:W-:-:S02]  /*8a10*/  @!P1 IMAD.MOV R0, RZ, RZ, -R0 ;  /* 0x000000ffff009224 */ /* 0x000fc400078e0a00 */
[C---:B------:R-:W-:Y:S02]  /*8a20*/  VIADD R4, R28.reuse, 0x166 ;  /* 0x000001661c047836 */ /* 0x040fe40000000000 */
[----:B------:R-:W-:Y:S01]  /*8a30*/  @!P6 IMAD.IADD R11, R11, 0x1, -R5 ;  /* 0x000000010b0be824 */ /* 0x000fe200078e0a05 */
[----:B------:R0:W-:Y:S01]  /*8a40*/  STL [R1+0x6c8], R0 ;  /* 0x0006c80001007387 */ /* 0x0001e20000100800 */
[C---:B------:R-:W-:Y:S01]  /*8a50*/  ISETP.GT.U32.AND P6, PT, R5.reuse, R14, PT ;  /* 0x0000000e0500720c */ /* 0x040fe20003fc4070 */
[C---:B------:R-:W-:Y:S01]  /*8a60*/  VIADD R15, R28.reuse, 0x165 ;  /* 0x000001651c0f7836 */ /* 0x040fe20000000000 */
[----:B------:R-:W-:Y:S01]  /*8a70*/  IABS R18, R4 ;  /* 0x0000000400127213 */ /* 0x000fe20000000000 */
[C---:B------:R-:W-:Y:S01]  /*8a80*/  VIADD R8, R28.reuse, 0x164 ;  /* 0x000001641c087836 */ /* 0x040fe20000000000 */
[----:B------:R-:W-:Y:S01]  /*8a90*/  ISETP.GT.U32.AND P1, PT, R5, R11, PT ;  /* 0x0000000b0500720c */ /* 0x000fe20003f24070 */
[----:B------:R-:W-:Y:S02]  /*8aa0*/  VIADD R19, R28, 0x15f ;  /* 0x0000015f1c137836 */ /* 0x000fe40000000000 */
[----:B------:R-:W-:-:S02]  /*8ab0*/  IMAD.MOV.U32 R6, RZ, RZ, R18 ;  /* 0x000000ffff067224 */ /* 0x000fc400078e0012 */
[----:B0-----:R-:W-:Y:S01]  /*8ac0*/  IMAD.MOV.U32 R0, RZ, RZ, R3 ;  /* 0x000000ffff007224 */ /* 0x001fe200078e0003 */
[----:B------:R-:W-:Y:S01]  /*8ad0*/  IABS R3, R15 ;  /* 0x0000000f00037213 */ /* 0x000fe20000000000 */
[----:B------:R-:W-:Y:S01]  /*8ae0*/  @!P4 IMAD.IADD R17, R17, 0x1, -R5 ;  /* 0x000000011111c824 */ /* 0x000fe200078e0a05 */
[----:B------:R-:W-:Y:S01]  /*8af0*/  ISETP.GE.AND P4, PT, R2, RZ, PT ;  /* 0x000000ff0200720c */ /* 0x000fe20003f86270 */
[----:B------:R-:W-:Y:S01]  /*8b00*/  @!P0 IMAD.MOV R0, RZ, RZ, -R0 ;  /* 0x000000ffff008224 */ /* 0x000fe200078e0a00 */
[----:B------:R-:W-:Y:S01]  /*8b10*/  ISETP.GT.U32.AND P0, PT, R5, R12, PT ;  /* 0x0000000c0500720c */ /* 0x000fe20003f04070 */
[----:B------:R-:W-:Y:S01]  /*8b20*/  IMAD.HI.U32 R13, R9, R6, RZ ;  /* 0x00000006090d7227 */ /* 0x000fe200078e00ff */
[----:B------:R-:W-:Y:S02]  /*8b30*/  IABS R2, R8 ;  /* 0x0000000800027213 */ /* 0x000fe40000000000 */
[----:B------:R0:W-:Y:S01]  /*8b40*/  STL [R1+0x6c4], R0 ;  /* 0x0006c40001007387 */ /* 0x0001e20000100800 */
[----:B------:R-:W-:-:S02]  /*8b50*/  IMAD.MOV R13, RZ, RZ, -R13 ;  /* 0x000000ffff0d7224 */ /* 0x000fc400078e0a0d */
[--C-:B------:R-:W-:Y:S01]  /*8b60*/  @!P1 IMAD.IADD R11, R11, 0x1, -R5.reuse ;  /* 0x000000010b0b9824 */ /* 0x100fe200078e0a05 */
[----:B------:R-:W-:Y:S01]  /*8b70*/  ISETP.GE.AND P1, PT, R4, RZ, PT ;  /* 0x000000ff0400720c */ /* 0x000fe20003f26270 */
[----:B------:R-:W-:Y:S02]  /*8b80*/  VIADD R4, R28, 0x163 ;  /* 0x000001631c047836 */ /* 0x000fe40000000000 */
[----:B------:R-:W-:Y:S02]  /*8b90*/  IMAD R6, R5, R13, R6 ;  /* 0x0000000d05067224 */ /* 0x000fe400078e0206 */
[----:B------:R-:W-:Y:S01]  /*8ba0*/  @!P0 IMAD.IADD R12, R12, 0x1, -R5 ;  /* 0x000000010c0c8824 */ /* 0x000fe200078e0a05 */
[----:B------:R-:W-:Y:S01]  /*8bb0*/  ISETP.GE.AND P0, PT, R15, RZ, PT ;  /* 0x000000ff0f00720c */ /* 0x000fe20003f06270 */
[----:B0-----:R-:W-:Y:S01]  /*8bc0*/  IMAD.MOV.U32 R0, RZ, RZ, R17 ;  /* 0x000000ffff007224 */ /* 0x001fe200078e0011 */
[----:B------:R-:W-:Y:S01]  /*8bd0*/  IABS R15, R4 ;  /* 0x00000004000f7213 */ /* 0x000fe20000000000 */
[----:B------:R-:W-:Y:S01]  /*8be0*/  @!P6 IMAD.IADD R14, R14, 0x1, -R5 ;  /* 0x000000010e0ee824 */ /* 0x000fe200078e0a05 */
[C---:B------:R-:W-:Y:S01]  /*8bf0*/  ISETP.GT.U32.AND P6, PT, R5.reuse, R6, PT ;  /* 0x000000060500720c */ /* 0x040fe20003fc4070 */
[----:B------:R-:W-:Y:S01]  /*8c00*/  @!P5 IMAD.MOV R0, RZ, RZ, -R0 ;  /* 0x000000ffff00d224 */ /* 0x000fe200078e0a00 */
[----:B------:R-:W-:Y:S01]  /*8c10*/  ISETP.GT.U32.AND P5, PT, R5, R12, PT ;  /* 0x0000000c0500720c */ /* 0x000fe20003fa4070 */
[----:B------:R-:W-:-:S02]  /*8c20*/  IMAD.MOV.U32 R10, RZ, RZ, R14 ;  /* 0x000000ffff0a7224 */ /* 0x000fc400078e000e */
[C---:B------:R-:W-:Y:S01]  /*8c30*/  IMAD.HI.U32 R16, R9.reuse, R3, RZ ;  /* 0x0000000309107227 */ /* 0x040fe200078e00ff */
[----:B------:R0:W-:Y:S03]  /*8c40*/  STL [R1+0x6c0], R0 ;  /* 0x0006c00001007387 */ /* 0x0001e60000100800 */
[----:B------:R-:W-:-:S04]  /*8c50*/  IMAD.HI.U32 R13, R9, R2, RZ ;  /* 0x00000002090d7227 */ /* 0x000fc800078e00ff */
[----:B------:R-:W-:Y:S02]  /*8c60*/  @!P2 IMAD.MOV R10, RZ, RZ, -R10 ;  /* 0x000000ffff0aa224 */ /* 0x000fe400078e0a0a */
[----:B------:R-:W-:Y:S02]  /*8c70*/  IMAD.MOV R16, RZ, RZ, -R16 ;  /* 0x000000ffff107224 */ /* 0x000fe400078e0a10 */
[----:B0-----:R-:W-:Y:S01]  /*8c80*/  IMAD.MOV.U32 R0, RZ, RZ, R11 ;  /* 0x000000ffff007224 */ /* 0x001fe200078e000b */
[----:B------:R0:W-:Y:S01]  /*8c90*/  STL [R1+0x6bc], R10 ;  /* 0x0006bc0a01007387 */ /* 0x0001e20000100800 */
[----:B------:R-:W-:-:S04]  /*8ca0*/  IMAD.HI.U32 R11, R9, R15, RZ ;  /* 0x0000000f090b7227 */ /* 0x000fc800078e00ff */
[----:B------:R-:W-:Y:S01]  /*8cb0*/  @!P3 IMAD.MOV R0, RZ, RZ, -R0 ;  /* 0x000000ffff00b224 */ /* 0x000fe200078e0a00 */
[----:B------:R-:W-:Y:S01]  /*8cc0*/  ISETP.GE.AND P3, PT, R8, RZ, PT ;  /* 0x000000ff0800720c */ /* 0x000fe20003f66270 */
[----:B------:R-:W-:Y:S02]  /*8cd0*/  IMAD.MOV R13, RZ, RZ, -R13 ;  /* 0x000000ffff0d7224 */ /* 0x000fe400078e0a0d */
[----:B------:R-:W-:Y:S01]  /*8ce0*/  IMAD.MOV R8, RZ, RZ, -R11 ;  /* 0x000000ffff087224 */ /* 0x000fe200078e0a0b */
[----:B------:R1:W-:Y:S01]  /*8cf0*/  STL [R1+0x6b8], R0 ;  /* 0x0006b80001007387 */ /* 0x0003e20000100800 */
[----:B------:R-:W-:Y:S02]  /*8d00*/  @!P5 IMAD.IADD R12, R12, 0x1, -R5 ;  /* 0x000000010c0cd824 */ /* 0x000fe400078e0a05 */
[C---:B------:R-:W-:Y:S02]  /*8d10*/  IMAD R3, R5.reuse, R16, R3 ;  /* 0x0000001005037224 */ /* 0x040fe400078e0203 */
[----:B------:R-:W-:-:S02]  /*8d20*/  IMAD R2, R5, R13, R2 ;  /* 0x0000000d05027224 */ /* 0x000fc400078e0202 */
[C---:B------:R-:W-:Y:S01]  /*8d30*/  IMAD R15, R5.reuse, R8, R15 ;  /* 0x00000008050f7224 */ /* 0x040fe200078e020f */
[C---:B------:R-:W-:Y:S01]  /*8d40*/  ISETP.GT.U32.AND P2, PT, R5.reuse, R3, PT ;  /* 0x000000030500720c */ /* 0x040fe20003f44070 */
[----:B0-----:R-:W-:Y:S01]  /*8d50*/  IMAD.MOV.U32 R10, RZ, RZ, R12 ;  /* 0x000000ffff0a7224 */ /* 0x001fe200078e000c */
[C---:B------:R-:W-:Y:S01]  /*8d60*/  ISETP.GT.U32.AND P5, PT, R5.reuse, R2, PT ;  /* 0x000000020500720c */ /* 0x040fe20003fa4070 */
[--C-:B------:R-:W-:Y:S02]  /*8d70*/  @!P6 IMAD.IADD R6, R6, 0x1, -R5.reuse ;  /* 0x000000010606e824 */ /* 0x100fe400078e0a05 */
        /* <DEDUP_REMOVED lines=10> */
[----:B------:R-:W-:-:S02]  /*8e20*/  @!P5 IMAD.IADD R2, R2, 0x1, -R5 ;  /* 0x000000010202d824 */ /* 0x000fc400078e0a05 */
[----:B------:R-:W-:Y:S01]  /*8e30*/  VIADD R17, R28, 0x158 ;  /* 0x000001581c117836 */ /* 0x000fe20000000000 */
[----:B------:R-:W-:Y:S01]  /*8e40*/  ISETP.GT.U32.AND P2, PT, R5, R3, PT ;  /* 0x000000030500720c */ /* 0x000fe20003f44070 */
[--C-:B------:R-:W-:Y:S01]  /*8e50*/  @!P4 IMAD.IADD R15, R15, 0x1, -R5.reuse ;  /* 0x000000010f0fc824 */ /* 0x100fe200078e0a05 */
[C---:B------:R-:W-:Y:S01]  /*8e60*/  ISETP.GT.U32.AND P5, PT, R5.reuse, R2, PT ;  /* 0x000000020500720c */ /* 0x040fe20003fa4070 */
[----:B------:R-:W-:Y:S01]  /*8e70*/  @!P6 IMAD.IADD R6, R6, 0x1, -R5 ;  /* 0x000000010606e824 */ /* 0x000fe200078e0a05 */
[----:B------:R-:W-:Y:S01]  /*8e80*/  ISETP.GE.AND P6, PT, R4, RZ, PT ;  /* 0x000000ff0400720c */ /* 0x000fe20003fc6270 */
[----:B------:R-:W-:Y:S01]  /*8e90*/  VIADD R4, R28, 0x162 ;  /* 0x000001621c047836 */ /* 0x000fe20000000000 */
[----:B------:R-:W-:Y:S01]  /*8ea0*/  ISETP.GT.U32.AND P4, PT, R5, R15, PT ;  /* 0x0000000f0500720c */ /* 0x000fe20003f84070 */
[----:B-1----:R-:W-:Y:S02]  /*8eb0*/  IMAD.MOV.U32 R0, RZ, RZ, R6 ;  /* 0x000000ffff007224 */ /* 0x002fe400078e0006 */
[----:B------:R-:W-:Y:S01]  /*8ec0*/  IMAD.HI.U32 R6, R9, R22, RZ ;  /* 0x0000001609067227 */ /* 0x000fe200078e00ff */
[----:B------:R-:W-:-:S03]  /*8ed0*/  IABS R21, R4 ;  /* 0x0000000400157213 */ /* 0x000fc60000000000 */
[----:B------:R-:W-:Y:S02]  /*8ee0*/  IMAD.MOV R6, RZ, RZ, -R6 ;  /* 0x000000ffff067224 */ /* 0x000fe400078e0a06 */
[----:B------:R-:W-:Y:S01]  /*8ef0*/  @!P1 IMAD.MOV R0, RZ, RZ, -R0 ;  /* 0x000000ffff009224 */ /* 0x000fe200078e0a00 */
[----:B------:R-:W-:Y:S01]  /*8f00*/  ISETP.GE.AND P1, PT, R4, RZ, PT ;  /* 0x000000ff0400720c */ /* 0x000fe20003f26270 */
[----:B------:R-:W-:Y:S02]  /*8f10*/  IMAD R22, R5, R6, R22 ;  /* 0x0000000605167224 */ /* 0x000fe400078e0216 */
[----:B------:R-:W-:Y:S01]  /*8f20*/  @!P2 IMAD.IADD R3, R3, 0x1, -R5 ;  /* 0x000000010303a824 */ /* 0x000fe200078e0a05 */
[----:B------:R1:W-:Y:S01]  /*8f30*/  STL [R1+0x6b0], R0 ;  /* 0x0006b00001007387 */ /* 0x0003e20000100800 */
[----:B------:R-:W-:Y:S01]  /*8f40*/  IMAD.HI.U32 R12, R9, R21, RZ ;  /* 0x00000015090c7227 */ /* 0x000fe200078e00ff */
[----:B------:R-:W-:-:S03]  /*8f50*/  ISETP.GE.AND P2, PT, R11, RZ, PT ;  /* 0x000000ff0b00720c */ /* 0x000fc60003f46270 */
[--C-:B------:R-:W-:Y:S01]  /*8f60*/  @!P5 IMAD.IADD R2, R2, 0x1, -R5.reuse ;  /* 0x000000010202d824 */ /* 0x100fe200078e0a05 */
[----:B------:R-:W-:Y:S01]  /*8f70*/  ISETP.GE.AND P5, PT, R8, RZ, PT ;  /* 0x000000ff0800720c */ /* 0x000fe20003fa6270 */
[----:B------:R-:W-:Y:S01]  /*8f80*/  @!P4 IMAD.IADD R15, R15, 0x1, -R5 ;  /* 0x000000010f0fc824 */ /* 0x000fe200078e0a05 */
[----:B------:R-:W-:Y:S01]  /*8f90*/  ISETP.GT.U32.AND P4, PT, R5, R22, PT ;  /* 0x000000160500720c */ /* 0x000fe20003f84070 */
[----:B0-----:R-:W-:Y:S02]  /*8fa0*/  IMAD.MOV.U32 R10, RZ, RZ, R3 ;  /* 0x000000ffff0a7224 */ /* 0x001fe400078e0003 */
[----:B------:R-:W-:Y:S02]  /*8fb0*/  IMAD.MOV R11, RZ, RZ, -R12 ;  /* 0x000000ffff0b7224 */ /* 0x000fe400078e0a0c */
[----:B-1----:R-:W-:Y:S02]  /*8fc0*/  IMAD.MOV.U32 R0, RZ, RZ, R2 ;  /* 0x000000ffff007224 */ /* 0x002fe400078e0002 */
[----:B------:R-:W-:-:S04]  /*8fd0*/  IMAD.HI.U32 R4, R9, R20, RZ ;  /* 0x0000001409047227 */ /* 0x000fc800078e00ff */
[----:B------:R-:W-:Y:S02]  /*8fe0*/  @!P0 IMAD.MOV R10, RZ, RZ, -R10 ;  /* 0x000000ffff0a8224 */ /* 0x000fe400078e0a0a */
[C---:B------:R-:W-:Y:S02]  /*8ff0*/  IMAD R21, R5.reuse, R11, R21 ;  /* 0x0000000b05157224 */ /* 0x040fe400078e0215 */
[----:B------:R-:W-:Y:S01]  /*9000*/  @!P3 IMAD.MOV R0, RZ, RZ, -R0 ;  /* 0x000000ffff00b224 */ /* 0x000fe200078e0a00 */
[----:B------:R-:W-:Y:S01]  /*9010*/  STL [R1+0x6a8], R10 ;  /* 0x0006a80a01007387 */ /* 0x000fe20000100800 */
[----:B------:R-:W-:Y:S01]  /*9020*/  IMAD.MOV R4, RZ, RZ, -R4 ;  /* 0x000000ffff047224 */ /* 0x000fe200078e0a04 */
[C---:B------:R-:W-:Y:S01]  /*9030*/  ISETP.GT.U32.AND P0, PT, R5.reuse, R21, PT ;  /* 0x000000150500720c */ /* 0x040fe20003f04070 */
[----:B------:R-:W-:Y:S01]  /*9040*/  VIADD R11, R28, 0x15e ;  /* 0x0000015e1c0b7836 */ /* 0x000fe20000000000 */
[----:B------:R0:W-:Y:S01]  /*9050*/  STL [R1+0x6a4], R0 ;  /* 0x0006a40001007387 */ /* 0x0001e20000100800 */
[----:B------:R-:W-:Y:S01]  /*9060*/  IMAD R20, R5, R4, R20 ;  /* 0x0000000405147224 */ /* 0x000fe200078e0214 */
[----:B------:R-:W-:Y:S01]  /*9070*/  ISETP.GE.AND P3, PT, R19, RZ, PT ;  /* 0x000000ff1300720c */ /* 0x000fe20003f66270 */
[----:B------:R-:W-:Y:S01]  /*9080*/  @!P4 IMAD.IADD R22, R22, 0x1, -R5 ;  /* 0x000000011616c824 */ /* 0x000fe200078e0a05 */
[----:B------:R-:W-:Y:S01]  /*9090*/  IABS R19, R19 ;  /* 0x0000001300137213 */ /* 0x000fe20000000000 */
[C---:B------:R-:W-:Y:S01]  /*90a0*/  VIADD R4, R28.reuse, 0x15c ;  /* 0x0000015c1c047836 */ /* 0x040fe20000000000 */
[----:B------:R-:W-:Y:S01]  /*90b0*/  IABS R18, R11 ;  /* 0x0000000b00127213 */ /* 0x000fe20000000000 */
[----:B------:R-:W-:Y:S01]  /*90c0*/  VIADD R6, R28, 0x15d ;  /* 0x0000015d1c067836 */ /* 0x000fe20000000000 */
[----:B------:R-:W-:Y:S01]  /*90d0*/  ISETP.GT.U32.AND P4, PT, R5, R22, PT ;  /* 0x000000160500720c */ /* 0x000fe20003f84070 */
[----:B------:R-:W-:Y:S01]  /*90e0*/  IMAD.HI.U32 R12, R9, R19, RZ ;  /* 0x00000013090c7227 */ /* 0x000fe200078e00ff */
[----:B------:R-:W-:-:S02]  /*90f0*/  IABS R13, R4 ;  /* 0x00000004000d7213 */ /* 0x000fc40000000000 */
[----:B------:R-:W-:Y:S01]  /*9100*/  IABS R14, R6 ;  /* 0x00000006000e7213 */ /* 0x000fe20000000000 */
[----:B0-----:R-:W-:Y:S02]  /*9110*/  IMAD.MOV.U32 R0, RZ, RZ, R15 ;  /* 0x000000ffff007224 */ /* 0x001fe400078e000f */
[----:B------:R-:W-:-:S04]  /*9120*/  IMAD.HI.U32 R8, R9, R18, RZ ;  /* 0x0000001209087227 */ /* 0x000fc800078e00ff */
[----:B------:R-:W-:Y:S01]  /*9130*/  @!P6 IMAD.MOV R0, RZ, RZ, -R0 ;  /* 0x000000ffff00e224 */ /* 0x000fe200078e0a00 */
[----:B------:R-:W-:Y:S01]  /*9140*/  ISETP.GT.U32.AND P6, PT, R5, R20, PT ;  /* 0x000000140500720c */ /* 0x000fe20003fc4070 */
[----:B------:R-:W-:Y:S02]  /*9150*/  IMAD.MOV R12, RZ, RZ, -R12 ;  /* 0x000000ffff0c7224 */ /* 0x000fe400078e0a0c */
[----:B------:R-:W-:Y:S01]  /*9160*/  IMAD.MOV R8, RZ, RZ, -R8 ;  /* 0x000000ffff087224 */ /* 0x000fe200078e0a08 */
[----:B------:R0:W-:Y:S01]  /*9170*/  STL [R1+0x69c], R0 ;  /* 0x00069c0001007387 */ /* 0x0001e20000100800 */
[----:B------:R-:W-:Y:S02]  /*9180*/  @!P0 IMAD.IADD R21, R21, 0x1, -R5 ;  /* 0x0000000115158824 */ /* 0x000fe400078e0a05 */
[C---:B------:R-:W-:Y:S02]  /*9190*/  IMAD R19, R5.reuse, R12, R19 ;  /* 0x0000000c05137224 */ /* 0x040fe400078e0213 */
[C---:B------:R-:W-:Y:S01]  /*91a0*/  IMAD R18, R5.reuse, R8, R18 ;  /* 0x0000000805127224 */ /* 0x040fe200078e0212 */
[C---:B------:R-:W-:Y:S01]  /*91b0*/  ISETP.GT.U32.AND P0, PT, R5.reuse, R21, PT ;  /* 0x000000150500720c */ /* 0x040fe20003f04070 */
[--C-:B------:R-:W-:Y:S01]  /*91c0*/  @!P4 IMAD.IADD R22, R22, 0x1, -R5.reuse ;  /* 0x000000011616c824 */ /* 0x100fe200078e0a05 */
[C---:B------:R-:W-:Y:S01]  /*91d0*/  ISETP.GT.U32.AND P4, PT, R5.reuse, R19, PT ;  /* 0x000000130500720c */ /* 0x040fe20003f84070 */
[----:B------:R-:W-:Y:S01]  /*91e0*/  @!P6 IMAD.IADD R20, R20, 0x1, -R5 ;  /* 0x000000011414e824 */ /* 0x000fe200078e0a05 */
[----:B------:R-:W-:Y:S01]  /*91f0*/  ISETP.GT.U32.AND P6, PT, R5, R18, PT ;  /* 0x000000120500720c */ /* 0x000fe20003fc4070 */
[----:B------:R-:W-:Y:S01]  /*9200*/  IMAD.HI.U32 R2, R9, R13, RZ ;  /* 0x0000000d09027227 */ /* 0x000fe200078e00ff */
[----:B------:R-:W-:-:S03]  /*9210*/  IABS R8, R16 ;  /* 0x0000001000087213 */ /* 0x000fc60000000000 */
[----:B------:R-:W-:Y:S02]  /*9220*/  IMAD.MOV R2, RZ, RZ, -R2 ;  /* 0x000000ffff027224 */ /* 0x000fe400078e0a02 */
[C---:B------:R-:W-:Y:S02]  /*9230*/  VIADD R15, R28.reuse, 0x15a ;  /* 0x0000015a1c0f7836 */ /* 0x040fe40000000000 */
[----:B------:R-:W-:Y:S02]  /*9240*/  IMAD R13, R5, R2, R13 ;  /* 0x00000002050d7224 */ /* 0x000fe400078e020d */
[--C-:B------:R-:W-:Y:S01]  /*9250*/  @!P0 IMAD.IADD R21, R21, 0x1, -R5.reuse ;  /* 0x0000000115158824 */ /* 0x100fe200078e0a05 */
[----:B------:R-:W-:Y:S01]  /*9260*/  ISETP.GE.AND P0, PT, R11, RZ, PT ;  /* 0x000000ff0b00720c */ /* 0x000fe20003f06270 */
[----:B------:R-:W-:Y:S01]  /*9270*/  VIADD R2, R28, 0x15b ;  /* 0x0000015b1c027836 */ /* 0x000fe20000000000 */
[----:B------:R-:W-:Y:S01]  /*9280*/  IABS R11, R15 ;  /* 0x0000000f000b7213 */ /* 0x000fe20000000000 */
[--C-:B------:R-:W-:Y:S01]  /*9290*/  @!P4 IMAD.IADD R19, R19, 0x1, -R5.reuse ;  /* 0x000000011313c824 */ /* 0x100fe200078e0a05 */
[----:B------:R-:W-:Y:S01]  /*92a0*/  ISETP.GT.U32.AND P4, PT, R5, R20, PT ;  /* 0x000000140500720c */ /* 0x000fe20003f84070 */
[----:B------:R-:W-:Y:S01]  /*92b0*/  @!P6 IMAD.IADD R18, R18, 0x1, -R5 ;  /* 0x000000011212e824 */ /* 0x000fe200078e0a05 */
[----:B------:R-:W-:Y:S01]  /*92c0*/  IABS R12, R2 ;  /* 0x00000002000c7213 */ /* 0x000fe20000000000 */
[----:B0-----:R-:W-:-:S02]  /*92d0*/  IMAD.MOV.U32 R0, RZ, RZ, R21 ;  /* 0x000000ffff007224 */ /* 0x001fc400078e0015 */
[----:B------:R-:W-:Y:S01]  /*92e0*/  IMAD.HI.U32 R3, R9, R14, RZ ;  /* 0x0000000e09037227 */ /* 0x000fe200078e00ff */
[----:B------:R-:W-:-:S03]  /*92f0*/  ISETP.GT.U32.AND P6, PT, R5, R18, PT ;  /* 0x000000120500720c */ /* 0x000fc60003fc4070 */
[----:B------:R-:W-:-:S04]  /*9300*/  IMAD.HI.U32 R23, R9, R11, RZ ;  /* 0x0000000b09177227 */ /* 0x000fc800078e00ff */
[----:B------:R-:W-:Y:S01]  /*9310*/  @!P1 IMAD.MOV R0, RZ, RZ, -R0 ;  /* 0x000000ffff009224 */ /* 0x000fe200078e0a00 */
[----:B------:R-:W-:Y:S01]  /*9320*/  ISETP.GT.U32.AND P1, PT, R5, R19, PT ;  /* 0x000000130500720c */ /* 0x000fe20003f24070 */
[----:B------:R-:W-:Y:S02]  /*9330*/  IMAD.MOV R3, RZ, RZ, -R3 ;  /* 0x000000ffff037224 */ /* 0x000fe400078e0a03 */
[----:B------:R-:W-:Y:S01]  /*9340*/  IMAD.HI.U32 R21, R9, R12, RZ ;  /* 0x0000000c09157227 */ /* 0x000fe200078e00ff */
[----:B------:R0:W-:Y:S03]  /*9350*/  STL [R1+0x694], R0 ;  /* 0x0006940001007387 */ /* 0x0001e60000100800 */
[----:B------:R-:W-:Y:S02]  /*9360*/  IMAD.MOV R23, RZ, RZ, -R23 ;  /* 0x000000ffff177224 */ /* 0x000fe400078e0a17 */
[----:B------:R-:W-:Y:S01]  /*9370*/  IMAD R14, R5, R3, R14 ;  /* 0x00000003050e7224 */ /* 0x000fe200078e020e */
[----:B------:R-:W-:Y:S01]  /*9380*/  IABS R3, R17 ;  /* 0x0000001100037213 */ /* 0x000fe20000000000 */
[----:B------:R-:W-:-:S02]  /*9390*/  IMAD.MOV R21, RZ, RZ, -R21 ;  /* 0x000000ffff157224 */ /* 0x000fc400078e0a15 */
[----:B------:R-:W-:Y:S01]  /*93a0*/  @!P4 IMAD.IADD R20, R20, 0x1, -R5 ;  /* 0x000000011414c824 */ /* 0x000fe200078e0a05 */
[C---:B------:R-:W-:Y:S01]  /*93b0*/  ISETP.GT.U32.AND P4, PT, R5.reuse, R13, PT ;  /* 0x0000000d0500720c */ /* 0x040fe20003f84070 */
[----:B0-----:R-:W-:Y:S02]  /*93c0*/  IMAD.MOV.U32 R0, RZ, RZ, R22 ;  /* 0x000000ffff007224 */ /* 0x001fe400078e0016 */
[C---:B------:R-:W-:Y:S02]  /*93d0*/  IMAD R11, R5.reuse, R23, R11 ;  /* 0x00000017050b7224 */ /* 0x040fe400078e020b */
[----:B------:R-:W-:Y:S01]  /*93e0*/  @!P2 IMAD.MOV R0, RZ, RZ, -R0 ;  /* 0x000000ffff00a224 */ /* 0x000fe200078e0a00 */
[C---:B------:R-:W-:Y:S01]  /*93f0*/  ISETP.GT.U32.AND P2, PT, R5.reuse, R14, PT ;  /* 0x0000000e0500720c */ /* 0x040fe20003f44070 */
[C---:B------:R-:W-:Y:S02]  /*9400*/  IMAD R12, R5.reuse, R21, R12 ;  /* 0x00000015050c7224 */ /* 0x040fe400078e020c */
[--C-:B------:R-:W-:Y:S01]  /*9410*/  @!P6 IMAD.IADD R18, R18, 0x1, -R5.reuse ;  /* 0x000000011212e824 */ /* 0x100fe200078e0a05 */
[----:B------:R-:W-:Y:S01]  /*9420*/  ISETP.GT.U32.AND P6, PT, R5, R11, PT ;  /* 0x0000000b0500720c */ /* 0x000fe20003fc4070 */
[--C-:B------:R-:W-:Y:S01]  /*9430*/  @!P1 IMAD.IADD R19, R19, 0x1, -R5.reuse ;  /* 0x0000000113139824 */ /* 0x100fe200078e0a05 */
[----:B------:R-:W-:Y:S01]  /*9440*/  ISETP.GT.U32.AND P1, PT, R5, R12, PT ;  /* 0x0000000c0500720c */ /* 0x000fe20003f24070 */
[----:B------:R0:W-:Y:S01]  /*9450*/  STL [R1+0x68c], R0 ;  /* 0x00068c0001007387 */ /* 0x0001e20000100800 */
[----:B------:R-:W-:Y:S01]  /*9460*/  @!P4 IMAD.IADD R13, R13, 0x1, -R5 ;  /* 0x000000010d0dc824 */ /* 0x000fe200078e0a05 */
[----:B------:R-:W-:Y:S01]  /*9470*/  ISETP.GE.AND P4, PT, R4, RZ, PT ;  /* 0x000000ff0400720c */ /* 0x000fe20003f86270 */
[----:B------:R-:W-:-:S02]  /*9480*/  IMAD.MOV.U32 R10, RZ, RZ, R20 ;  /* 0x000000ffff0a7224 */ /* 0x000fc400078e0014 */
[----:B------:R-:W-:-:S04]  /*9490*/  IMAD.HI.U32 R21, R9, R8, RZ ;  /* 0x0000000809157227 */ /* 0x000fc800078e00ff */
[----:B------:R-:W-:Y:S01]  /*94a0*/  @!P2 IMAD.IADD R14, R14, 0x1, -R5 ;  /* 0x000000010e0ea824 */ /* 0x000fe200078e0a05 */
[----:B------:R-:W-:Y:S01]  /*94b0*/  ISETP.GE.AND P2, PT, R6, RZ, PT ;  /* 0x000000ff0600720c */ /* 0x000fe20003f46270 */
[----:B0-----:R-:W-:Y:S02]  /*94c0*/  IMAD.MOV.U32 R0, RZ, RZ, R19 ;  /* 0x000000ffff007224 */ /* 0x001fe400078e0013 */
[--C-:B------:R-:W-:Y:S01]  /*94d0*/  @!P6 IMAD.IADD R11, R11, 0x1, -R5.reuse ;  /* 0x000000010b0be824 */ /* 0x100fe200078e0a05 */
[C---:B------:R-:W-:Y:S01]  /*94e0*/  ISETP.GT.U32.AND P6, PT, R5.reuse, R13, PT ;  /* 0x0000000d0500720c */ /* 0x040fe20003fc4070 */
[----:B------:R-:W-:Y:S02]  /*94f0*/  @!P5 IMAD.MOV R10, RZ, RZ, -R10 ;  /* 0x000000ffff0ad224 */ /* 0x000fe400078e0a0a */
[----:B------:R-:W-:Y:S01]  /*9500*/  @!P3 IMAD.MOV R0, RZ, RZ, -R0 ;  /* 0x000000ffff00b224 */ /* 0x000fe200078e0a00 */
[----:B------:R-:W-:Y:S01]  /*9510*/  ISETP.GT.U32.AND P3, PT, R5, R11, PT ;  /* 0x0000000b0500720c */ /* 0x000fe20003f64070 */
[----:B------:R-:W-:Y:S01]  /*9520*/  IMAD.HI.U32 R22, R9, R3, RZ ;  /* 0x0000000309167227 */ /* 0x000fe200078e00ff */
[----:B------:R-:W-:Y:S03]  /*9530*/  STL [R1+0x688], R10 ;  /* 0x0006880a01007387 */ /* 0x000fe60000100800 */
[----:B------:R-:W-:Y:S01]  /*9540*/  @!P1 IMAD.IADD R12, R12, 0x1, -R5 ;  /* 0x000000010c0c9824 */ /* 0x000fe200078e0a05 */
[C---:B------:R-:W-:Y:S01]  /*9550*/  ISETP.GT.U32.AND P1, PT, R5.reuse, R14, PT ;  /* 0x0000000e0500720c */ /* 0x040fe20003f24070 */
[----:B------:R-:W-:Y:S01]  /*9560*/  IMAD.MOV R21, RZ, RZ, -R21 ;  /* 0x000000ffff157224 */ /* 0x000fe200078e0a15 */
[----:B------:R0:W-:Y:S01]  /*9570*/  STL [R1+0x684], R0 ;  /* 0x0006840001007387 */ /* 0x0001e20000100800 */
[----:B------:R-:W-:Y:S01]  /*9580*/  IMAD.MOV R22, RZ, RZ, -R22 ;  /* 0x000000ffff167224 */ /* 0x000fe200078e0a16 */
[C---:B------:R-:W-:Y:S01]  /*9590*/  ISETP.GT.U32.AND P5, PT, R5.reuse, R12, PT ;  /* 0x0000000c0500720c */ /* 0x040fe20003fa4070 */
[----:B------:R-:W-:-:S02]  /*95a0*/  IMAD R4, R5, R21, R8 ;  /* 0x0000001505047224 */ /* 0x000fc400078e0208 */
[----:B------:R-:W-:Y:S02]  /*95b0*/  IMAD R3, R5, R22, R3 ;  /* 0x0000001605037224 */ /* 0x000fe400078e0203 */
[C---:B------:R-:W-:Y:S02]  /*95c0*/  VIADD R8, R28.reuse, 0x157 ;  /* 0x000001571c087836 */ /* 0x040fe40000000000 */
[----:B------:R-:W-:Y:S02]  /*95d0*/  VIADD R6, R28, 0x156 ;  /* 0x000001561c067836 */ /* 0x000fe40000000000 */
[----:B0-----:R-:W-:Y:S01]  /*95e0*/  IMAD.MOV.U32 R0, RZ, RZ, R18 ;  /* 0x000000ffff007224 */ /* 0x001fe200078e0012 */
[----:B------:R-:W-:Y:S01]  /*95f0*/  IABS R18, R8 ;  /* 0x0000000800127213 */ /* 0x000fe20000000000 */
[--C-:B------:R-:W-:Y:S01]  /*9600*/  @!P6 IMAD.IADD R13, R13, 0x1, -R5.reuse ;  /* 0x000000010d0de824 */ /* 0x100fe200078e0a05 */
[C---:B------:R-:W-:Y:S01]  /*9610*/  ISETP.GT.U32.AND P6, PT, R5.reuse, R3, PT ;  /* 0x000000030500720c */ /* 0x040fe20003fc4070 */
[----:B------:R-:W-:Y:S01]  /*9620*/  @!P0 IMAD.MOV R0, RZ, RZ, -R0 ;  /* 0x000000ffff008224 */ /* 0x000fe200078e0a00 */
[----:B------:R-:W-:Y:S01]  /*9630*/  ISETP.GT.U32.AND P0, PT, R5, R4, PT ;  /* 0x000000040500720c */ /* 0x000fe20003f04070 */
[--C-:B------:R-:W-:Y:S01]  /*9640*/  @!P1 IMAD.IADD R14, R14, 0x1, -R5.reuse ;  /* 0x000000010e0e9824 */ /* 0x100fe200078e0a05 */
[----:B------:R-:W-:Y:S01]  /*9650*/  IABS R19, R6 ;  /* 0x0000000600137213 */ /* 0x000fe20000000000 */
[----:B------:R-:W-:Y:S01]  /*9660*/  @!P5 IMAD.IADD R12, R12, 0x1, -R5 ;  /* 0x000000010c0cd824 */ /* 0x000fe200078e0a05 */
[----:B------:R-:W-:Y:S01]  /*9670*/  ISETP.GE.AND P1, PT, R2, RZ, PT ;  /* 0x000000ff0200720c */ /* 0x000fe20003f26270 */
[----:B------:R-:W-:Y:S01]  /*9680*/  IMAD.MOV.U32 R10, RZ, RZ, R14 ;  /* 0x000000ffff0a7224 */ /* 0x000fe200078e000e */
[----:B------:R-:W-:Y:S01]  /*9690*/  ISETP.GE.AND P5, PT, R15, RZ, PT ;  /* 0x000000ff0f00720c */ /* 0x000fe20003fa6270 */
[----:B------:R-:W-:Y:S01]  /*96a0*/  IMAD.MOV.U32 R2, RZ, RZ, R19 ;  /* 0x000000ffff027224 */ /* 0x000fe200078e0013 */
[----:B------:R0:W-:Y:S01]  /*96b0*/  STL [R1+0x680], R0 ;  /* 0x0006800001007387 */ /* 0x0001e20000100800 */
[----:B------:R-:W-:-:S04]  /*96c0*/  IMAD.HI.U32 R15, R9, R18, RZ ;  /* 0x00000012090f7227 */ /* 0x000fc800078e00ff */
[--C-:B------:R-:W-:Y:S01]  /*96d0*/  @!P3 IMAD.IADD R11, R11, 0x1, -R5.reuse ;  /* 0x000000010b0bb824 */ /* 0x100fe200078e0a05 */
[----:B------:R-:W-:Y:S01]  /*96e0*/  ISETP.GE.AND P3, PT, R16, RZ, PT ;  /* 0x000000ff1000720c */ /* 0x000fe20003f66270 */
[----:B------:R-:W-:Y:S02]  /*96f0*/  @!P2 IMAD.MOV R10, RZ, RZ, -R10 ;  /* 0x000000ffff0aa224 */ /* 0x000fe400078e0a0a */
[----:B------:R-:W-:Y:S01]  /*9700*/  @!P0 IMAD.IADD R4, R4, 0x1, -R5 ;  /* 0x0000000104048824 */ /* 0x000fe200078e0a05 */
[----:B------:R-:W-:Y:S01]  /*9710*/  ISETP.GE.AND P0, PT, R17, RZ, PT ;  /* 0x000000ff1100720c */ /* 0x000fe20003f06270 */
[----:B0-----:R-:W-:Y:S01]  /*9720*/  IMAD.MOV.U32 R0, RZ, RZ, R13 ;  /* 0x000000ffff007224 */ /* 0x001fe200078e000d */
[----:B------:R0:W-:Y:S01]  /*9730*/  STL [R1+0x67c], R10 ;  /* 0x00067c0a01007387 */ /* 0x0001e20000100800 */
[----:B------:R-:W-:Y:S01]  /*9740*/  IMAD.HI.U32 R16, R9, R2, RZ ;  /* 0x0000000209107227 */ /* 0x000fe200078e00ff */
[----:B------:R-:W-:-:S03]  /*9750*/  ISETP.GT.U32.AND P2, PT, R5, R4, PT ;  /* 0x000000040500720c */ /* 0x000fc60003f44070 */
[----:B------:R-:W-:Y:S02]  /*9760*/  IMAD.MOV R15, RZ, RZ, -R15 ;  /* 0x000000ffff0f7224 */ /* 0x000fe400078e0a0f */
[----:B------:R-:W-:Y:S01]  /*9770*/  @!P6 IMAD.IADD R3, R3, 0x1, -R5 ;  /* 0x000000010303e824 */ /* 0x000fe200078e0a05 */
[----:B------:R-:W-:Y:S01]  /*9780*/  ISETP.GE.AND P6, PT, R8, RZ, PT ;  /* 0x000000ff0800720c */ /* 0x000fe20003fc6270 */
[----:B------:R-:W-:Y:S02]  /*9790*/  @!P4 IMAD.MOV R0, RZ, RZ, -R0 ;  /* 0x000000ffff00c224 */ /* 0x000fe400078e0a00 */
[----:B------:R-:W-:Y:S01]  /*97a0*/  IMAD.MOV R14, RZ, RZ, -R16 ;  /* 0x000000ffff0e7224 */ /* 0x000fe200078e0a10 */
[C---:B------:R-:W-:Y:S01]  /*97b0*/  ISETP.GT.U32.AND P4, PT, R5.reuse, R3, PT ;  /* 0x000000030500720c */ /* 0x040fe20003f84070 */
[----:B------:R-:W-:Y:S01]  /*97c0*/  IMAD R8, R5, R15, R18 ;  /* 0x0000000f05087224 */ /* 0x000fe200078e0212 */
[----:B------:R1:W-:Y:S01]  /*97d0*/  STL [R1+0x678], R0 ;  /* 0x0006780001007387 */ /* 0x0003e20000100800 */
[----:B0-----:R-:W-:-:S02]  /*97e0*/  IMAD.MOV.U32 R10, RZ, RZ, R12 ;  /* 0x000000ffff0a7224 */ /* 0x001fc400078e000c */
[C---:B------:R-:W-:Y:S02]  /*97f0*/  IMAD R2, R5.reuse, R14, R2 ;  /* 0x0000000e05027224 */ /* 0x040fe400078e0202 */
[----:B------:R-:W-:Y:S01]  /*9800*/  @!P1 IMAD.MOV R10, RZ, RZ, -R10 ;  /* 0x000000ffff0a9224 */ /* 0x000fe200078e0a0a */
[C---:B------:R-:W-:Y:S01]  /*9810*/  ISETP.GT.U32.AND P1, PT, R5.reuse, R8, PT ;  /* 0x000000080500720c */ /* 0x040fe20003f24070 */
[----:B------:R-:W-:Y:S01]  /*9820*/  @!P2 IMAD.IADD R4, R4, 0x1, -R5 ;  /* 0x000000010404a824 */ /* 0x000fe200078e0a05 */
[----:B------:R-:W-:Y:S01]  /*9830*/  ISETP.GE.AND P2, PT, R6, RZ, PT ;  /* 0x000000ff0600720c */ /* 0x000fe20003f46270 */
[C---:B------:R-:W-:Y:S01]  /*9840*/  VIADD R12, R28.reuse, 0x155 ;  /* 0x000001551c0c7836 */ /* 0x040fe20000000000 */
[----:B------:R-:W-:Y:S01]  /*9850*/  STL [R1+0x674], R10 ;  /* 0x0006740a01007387 */ /* 0x000fe20000100800 */
[----:B-1----:R-:W-:Y:S02]  /*9860*/  IMAD.MOV.U32 R0, RZ, RZ, R11 ;  /* 0x000000ffff007224 */ /* 0x002fe400078e000b */
[----:B------:R-:W-:Y:S01]  /*9870*/  VIADD R11, R28, 0x154 ;  /* 0x000001541c0b7836 */ /* 0x000fe20000000000 */
[----:B------:R-:W-:Y:S01]  /*9880*/  IABS R15, R12 ;  /* 0x0000000c000f7213 */ /* 0x000fe20000000000 */
[----:B------:R-:W-:Y:S01]  /*9890*/  @!P5 IMAD.MOV R0, RZ, RZ, -R0 ;  /* 0x000000ffff00d224 */ /* 0x000fe200078e0a00 */
[----:B------:R-:W-:Y:S01]  /*98a0*/  ISETP.GT.U32.AND P5, PT, R5, R2, PT ;  /* 0x000000020500720c */ /* 0x000fe20003fa4070 */
[--C-:B------:R-:W-:Y:S01]  /*98b0*/  @!P4 IMAD.IADD R3, R3, 0x1, -R5.reuse ;  /* 0x000000010303c824 */ /* 0x100fe200078e0a05 */
[----:B------:R-:W-:Y:S01]  /*98c0*/  IABS R6, R11 ;  /* 0x0000000b00067213 */ /* 0x000fe20000000000 */
[----:B------:R-:W-:Y:S01]  /*98d0*/  @!P1 IMAD.IADD R8, R8, 0x1, -R5 ;  /* 0x0000000108089824 */ /* 0x000fe200078e0a05 */
[----:B------:R0:W-:Y:S01]  /*98e0*/  STL [R1+0x670], R0 ;  /* 0x0006700001007387 */ /* 0x0001e20000100800 */
[----:B------:R-:W-:Y:S01]  /*98f0*/  ISETP.GE.AND P1, PT, R11, RZ, PT ;  /* 0x000000ff0b00720c */ /* 0x000fe20003f26270 */
[----:B------:R-:W-:Y:S01]  /*9900*/  IMAD.HI.U32 R11, R9, R15, RZ ;  /* 0x0000000f090b7227 */ /* 0x000fe200078e00ff */
[----:B------:R-:W-:-:S03]  /*9910*/  ISETP.GE.AND P4, PT, R12, RZ, PT ;  /* 0x000000ff0c00720c */ /* 0x000fc60003f86270 */
[C---:B------:R-:W-:Y:S02]  /*9920*/  VIADD R14, R28.reuse, 0x153 ;  /* 0x000001531c0e7836 */ /* 0x040fe40000000000 */
[----:B------:R-:W-:Y:S02]  /*9930*/  VIADD R13, R28, 0x151 ;  /* 0x000001511c0d7836 */ /* 0x000fe40000000000 */
[----:B0-----:R-:W-:Y:S02]  /*9940*/  IMAD.MOV.U32 R0, RZ, RZ, R4 ;  /* 0x000000ffff007224 */ /* 0x001fe400078e0004 */
[----:B------:R-:W-:Y:S01]  /*9950*/  @!P5 IMAD.IADD R2, R2, 0x1, -R5 ;  /* 0x000000010202d824 */ /* 0x000fe200078e0a05 */
[----:B------:R-:W-:Y:S01]  /*9960*/  ISETP.GT.U32.AND P5, PT, R5, R8, PT ;  /* 0x000000080500720c */ /* 0x000fe20003fa4070 */
[----:B------:R-:W-:Y:S02]  /*9970*/  @!P3 IMAD.MOV R0, RZ, RZ, -R0 ;  /* 0x000000ffff00b224 */ /* 0x000fe400078e0a00 */
[----:B------:R-:W-:Y:S01]  /*9980*/  IMAD.HI.U32 R4, R9, R6, RZ ;  /* 0x0000000609047227 */ /* 0x000fe200078e00ff */
[----:B------:R-:W-:-:S02]  /*9990*/  ISETP.GT.U32.AND P3, PT, R5, R2, PT ;  /* 0x000000020500720c */ /* 0x000fc40003f64070 */
[----:B------:R0:W-:Y:S01]  /*99a0*/  STL [R1+0x664], R0 ;  /* 0x0006640001007387 */ /* 0x0001e20000100800 */
[----:B------:R-:W-:Y:S02]  /*99b0*/  IMAD.MOV R4, RZ, RZ, -R4 ;  /* 0x000000ffff047224 */ /* 0x000fe400078e0a04 */
[----:B------:R-:W-:Y:S02]  /*99c0*/  VIADD R20, R28, 0x14f ;  /* 0x0000014f1c147836 */ /* 0x000fe40000000000 */
[----:B------:R-:W-:Y:S02]  /*99d0*/  IMAD R4, R5, R4, R6 ;  /* 0x0000000405047224 */ /* 0x000fe400078e0206 */
[----:B------:R-:W-:Y:S02]  /*99e0*/  @!P5 IMAD.IADD R8, R8, 0x1, -R5 ;  /* 0x000000010808d824 */ /* 0x000fe400078e0a05 */
[----:B------:R-:W-:Y:S02]  /*99f0*/  VIADD R16, R28, 0x14e ;  /* 0x0000014e1c107836 */ /* 0x000fe40000000000 */
[----:B0-----:R-:W-:-:S02]  /*9a00*/  IMAD.MOV.U32 R0, RZ, RZ, R3 ;  /* 0x000000ffff007224 */ /* 0x001fc400078e0003 */
[----:B------:R-:W-:Y:S02]  /*9a10*/  IMAD.MOV R3, RZ, RZ, -R11 ;  /* 0x000000ffff037224 */ /* 0x000fe400078e0a0b */
[----:B------:R-:W-:Y:S02]  /*9a20*/  IMAD.MOV.U32 R10, RZ, RZ, R8 ;  /* 0x000000ffff0a7224 */ /* 0x000fe400078e0008 */
[C---:B------:R-:W-:Y:S02]  /*9a30*/  IMAD R15, R5.reuse, R3, R15 ;  /* 0x00000003050f7224 */ /* 0x040fe400078e020f */
[----:B------:R-:W-:Y:S01]  /*9a40*/  @!P6 IMAD.MOV R10, RZ, RZ, -R10 ;  /* 0x000000ffff0ae224 */ /* 0x000fe200078e0a0a */
[C---:B------:R-:W-:Y:S01]  /*9a50*/  ISETP.GT.U32.AND P6, PT, R5.reuse, R4, PT ;  /* 0x000000040500720c */ /* 0x040fe20003fc4070 */
[----:B------:R-:W-:Y:S01]  /*9a60*/  @!P0 IMAD.MOV R0, RZ, RZ, -R0 ;  /* 0x000000ffff008224 */ /* 0x000fe200078e0a00 */
[----:B------:R-:W-:Y:S01]  /*9a70*/  ISETP.GT.U32.AND P5, PT, R5, R15, PT ;  /* 0x0000000f0500720c */ /* 0x000fe20003fa4070 */
[----:B------:R-:W-:Y:S01]  /*9a80*/  @!P3 IMAD.IADD R2, R2, 0x1, -R5 ;  /* 0x000000010202b824 */ /* 0x000fe200078e0a05 */
[----:B------:R-:W-:Y:S01]  /*9a90*/  ISETP.GE.AND P0, PT, R14, RZ, PT ;  /* 0x000000ff0e00720c */ /* 0x000fe20003f06270 */
[C---:B------:R-:W-:Y:S01]  /*9aa0*/  VIADD R11, R28.reuse, 0x152 ;  /* 0x000001521c0b7836 */ /* 0x040fe20000000000 */
[----:B------:R-:W-:Y:S01]  /*9ab0*/  IABS R14, R14 ;  /* 0x0000000e000e7213 */ /* 0x000fe20000000000 */
[----:B------:R0:W-:Y:S01]  /*9ac0*/  STL [R1+0x660], R0 ;  /* 0x0006600001007387 */ /* 0x0001e20000100800 */
[----:B------:R-:W-:-:S02]  /*9ad0*/  VIADD R3, R28, 0x150 ;  /* 0x000001501c037836 */ /* 0x000fc40000000000 */
[----:B------:R-:W-:Y:S01]  /*9ae0*/  ISETP.GE.AND P3, PT, R11, RZ, PT ;  /* 0x000000ff0b00720c */ /* 0x000fe20003f66270 */
[----:B------:R-:W-:Y:S01]  /*9af0*/  IMAD.HI.U32 R6, R9, R14, RZ ;  /* 0x0000000e09067227 */ /* 0x000fe200078e00ff */
[----:B------:R-:W-:Y:S01]  /*9b00*/  IABS R11, R11 ;  /* 0x0000000b000b7213 */ /* 0x000fe20000000000 */
[----:B------:R-:W-:Y:S01]  /*9b10*/  STL [R1+0x65c], R10 ;  /* 0x00065c0a01007387 */ /* 0x000fe20000100800 */
[----:B------:R-:W-:Y:S01]  /*9b20*/  IABS R12, R3 ;  /* 0x00000003000c7213 */ /* 0x000fe20000000000 */
[--C-:B------:R-:W-:Y:S02]  /*9b30*/  @!P5 IMAD.IADD R15, R15, 0x1, -R5.reuse ;  /* 0x000000010f0fd824 */ /* 0x100fe400078e0a05 */
[----:B0-----:R-:W-:Y:S02]  /*9b40*/  IMAD.MOV.U32 R0, RZ, RZ, R2 ;  /* 0x000000ffff007224 */ /* 0x001fe400078e0002 */
[----:B------:R-:W-:Y:S01]  /*9b50*/  IMAD.MOV R6, RZ, RZ, -R6 ;  /* 0x000000ffff067224 */ /* 0x000fe200078e0a06 */
[----:B------:R-:W-:Y:S01]  /*9b60*/  ISETP.GT.U32.AND P5, PT, R5, R15, PT ;  /* 0x0000000f0500720c */ /* 0x000fe20003fa4070 */
[----:B------:R-:W-:Y:S01]  /*9b70*/  @!P2 IMAD.MOV R0, RZ, RZ, -R0 ;  /* 0x000000ffff00a224 */ /* 0x000fe200078e0a00 */
[----:B------:R-:W-:Y:S01]  /*9b80*/  ISETP.GE.AND P2, PT, R13, RZ, PT ;  /* 0x000000ff0d00720c */ /* 0x000fe20003f46270 */
[----:B------:R-:W-:Y:S01]  /*9b90*/  @!P6 IMAD.IADD R4, R4, 0x1, -R5 ;  /* 0x000000010404e824 */ /* 0x000fe200078e0a05 */
[----:B------:R-:W-:Y:S01]  /*9ba0*/  IABS R13, R13 ;  /* 0x0000000d000d7213 */ /* 0x000fe20000000000 */
[----:B------:R-:W-:Y:S01]  /*9bb0*/  IMAD R14, R5, R6, R14 ;  /* 0x00000006050e7224 */ /* 0x000fe200078e020e */
[----:B------:R0:W-:Y:S01]  /*9bc0*/  STL [R1+0x654], R0 ;  /* 0x0006540001007387 */ /* 0x0001e20000100800 */
[----:B------:R-:W-:Y:S01]  /*9bd0*/  IMAD.HI.U32 R2, R9, R11, RZ ;  /* 0x0000000b09027227 */ /* 0x000fe200078e00ff */
[----:B------:R-:W-:-:S03]  /*9be0*/  ISETP.GT.U32.AND P6, PT, R5, R4, PT ;  /* 0x000000040500720c */ /* 0x000fc60003fc4070 */
[----:B------:R-:W-:-:S04]  /*9bf0*/  IMAD.HI.U32 R6, R9, R13, RZ ;  /* 0x0000000d09067227 */ /* 0x000fc800078e00ff */
[----:B------:R-:W-:Y:S01]  /*9c00*/  @!P5 IMAD.IADD R15, R15, 0x1, -R5 ;  /* 0x000000010f0fd824 */ /* 0x000fe200078e0a05 */
[----:B------:R-:W-:Y:S01]  /*9c10*/  ISETP.GT.U32.AND P5, PT, R5, R14, PT ;  /* 0x0000000e0500720c */ /* 0x000fe20003fa4070 */
[----:B------:R-:W-:-:S04]  /*9c20*/  IMAD.HI.U32 R8, R9, R12, RZ ;  /* 0x0000000c09087227 */ /* 0x000fc800078e00ff */
[----:B------:R-:W-:Y:S02]  /*9c30*/  IMAD.MOV R6, RZ, RZ, -R6 ;  /* 0x000000ffff067224 */ /* 0x000fe400078e0a06 */
[----:B------:R-:W-:Y:S02]  /*9c40*/  IMAD.MOV R2, RZ, RZ, -R2 ;  /* 0x000000ffff027224 */ /* 0x000fe400078e0a02 */
[----:B------:R-:W-:Y:S02]  /*9c50*/  IMAD.MOV R8, RZ, RZ, -R8 ;  /* 0x000000ffff087224 */ /* 0x000fe400078e0a08 */
[C---:B------:R-:W-:Y:S02]  /*9c60*/  IMAD R13, R5.reuse, R6, R13 ;  /* 0x00000006050d7224 */ /* 0x040fe400078e020d */
[C---:B------:R-:W-:Y:S01]  /*9c70*/  IMAD R11, R5.reuse, R2, R11 ;  /* 0x00000002050b7224 */ /* 0x040fe200078e020b */
[----:B------:R-:W-:Y:S01]  /*9c80*/  IABS R2, R20 ;  /* 0x0000001400027213 */ /* 0x000fe20000000000 */
[----:B0-----:R-:W-:Y:S01]  /*9c90*/  IMAD.MOV.U32 R0, RZ, RZ, R15 ;  /* 0x000000ffff007224 */ /* 0x001fe200078e000f */
[----:B------:R-:W-:Y:S01]  /*9ca0*/  IABS R15, R16 ;  /* 0x00000010000f7213 */ /* 0x000fe20000000000 */
[----:B------:R-:W-:-:S02]  /*9cb0*/  IMAD R12, R5, R8, R12 ;  /* 0x00000008050c7224 */ /* 0x000fc400078e020c */
[--C-:B------:R-:W-:Y:S01]  /*9cc0*/  @!P6 IMAD.IADD R4, R4, 0x1, -R5.reuse ;  /* 0x000000010404e824 */ /* 0x100fe200078e0a05 */
[C---:B------:R-:W-:Y:S01]  /*9cd0*/  ISETP.GT.U32.AND P6, PT, R5.reuse, R13, PT ;  /* 0x0000000d0500720c */ /* 0x040fe20003fc4070 */
[----:B------:R-:W-:Y:S01]  /*9ce0*/  @!P4 IMAD.MOV R0, RZ, RZ, -R0 ;  /* 0x000000ffff00c224 */ /* 0x000fe200078e0a00 */
[C---:B------:R-:W-:Y:S01]  /*9cf0*/  ISETP.GT.U32.AND P4, PT, R5.reuse, R11, PT ;  /* 0x0000000b0500720c */ /* 0x040fe20003f84070 */
[----:B------:R-:W-:Y:S01]  /*9d00*/  @!P5 IMAD.IADD R14, R14, 0x1, -R5 ;  /* 0x000000010e0ed824 */ /* 0x000fe200078e0a05 */
[----:B------:R-:W-:Y:S01]  /*9d10*/  ISETP.GT.U32.AND P5, PT, R5, R12, PT ;  /* 0x0000000c0500720c */ /* 0x000fe20003fa4070 */
[----:B------:R-:W-:Y:S01]  /*9d20*/  IMAD.HI.U32 R6, R9, R2, RZ ;  /* 0x0000000209067227 */ /* 0x000fe200078e00ff */
[----:B------:R0:W-:Y:S03]  /*9d30*/  STL [R1+0x64c], R0 ;  /* 0x00064c0001007387 */ /* 0x0001e60000100800 */
[----:B------:R-:W-:-:S02]  /*9d40*/  IMAD.MOV R6, RZ, RZ, -R6 ;  /* 0x000000ffff067224 */ /* 0x000fc400078e0a06 */
[----:B------:R-:W-:Y:S02]  /*9d50*/  VIADD R8, R28, 0x14d ;  /* 0x0000014d1c087836 */ /* 0x000fe40000000000 */
[--C-:B------:R-:W-:Y:S02]  /*9d60*/  @!P6 IMAD.IADD R13, R13, 0x1, -R5.reuse ;  /* 0x000000010d0de824 */ /* 0x100fe400078e0a05 */
[--C-:B------:R-:W-:Y:S01]  /*9d70*/  @!P4 IMAD.IADD R11, R11, 0x1, -R5.reuse ;  /* 0x000000010b0bc824 */ /* 0x100fe200078e0a05 */
[C---:B------:R-:W-:Y:S01]  /*9d80*/  ISETP.GT.U32.AND P4, PT, R5.reuse, R14, PT ;  /* 0x0000000e0500720c */ /* 0x040fe20003f84070 */
[----:B------:R-:W-:Y:S01]  /*9d90*/  @!P5 IMAD.IADD R12, R12, 0x1, -R5 ;  /* 0x000000010c0cd824 */ /* 0x000fe200078e0a05 */
[C---:B------:R-:W-:Y:S01]  /*9da0*/  ISETP.GT.U32.AND P5, PT, R5.reuse, R13, PT ;  /* 0x0000000d0500720c */ /* 0x040fe20003fa4070 */
[----:B0-----:R-:W-:Y:S01]  /*9db0*/  IMAD.MOV.U32 R0, RZ, RZ, R4 ;  /* 0x000000ffff007224 */ /* 0x001fe200078e0004 */
[----:B------:R-:W-:Y:S01]  /*9dc0*/  ISETP.GT.U32.AND P6, PT, R5, R11, PT ;  /* 0x0000000b0500720c */ /* 0x000fe20003fc4070 */
[----:B------:R-:W-:Y:S01]  /*9dd0*/  IMAD.HI.U32 R4, R9, R15, RZ ;  /* 0x0000000f09047227 */ /* 0x000fe200078e00ff */
[----:B------:R-:W-:-:S03]  /*9de0*/  IABS R19, R8 ;  /* 0x0000000800137213 */ /* 0x000fc60000000000 */
        /* <DEDUP_REMOVED lines=37> */
[C---:B------:R-:W-:Y:S02]  /*a040*/  IMAD R16, R5.reuse, R11, R16 ;  /* 0x0000000b05107224 */ /* 0x040fe400078e0210 */
[----:B------:R-:W-:Y:S01]  /*a050*/  @!P6 IMAD.MOV R0, RZ, RZ, -R0 ;  /* 0x000000ffff00e224 */ /* 0x000fe200078e0a00 */
[----:B------:R-:W-:Y:S01]  /*a060*/  ISETP.GT.U32.AND P6, PT, R5, R18, PT ;  /* 0x000000120500720c */ /* 0x000fe20003fc4070 */
[----:B------:R-:W-:Y:S02]  /*a070*/  IMAD.MOV R17, RZ, RZ, -R17 ;  /* 0x000000ffff117224 */ /* 0x000fe400078e0a11 */
[----:B------:R-:W-:Y:S02]  /*a080*/  IMAD.MOV.U32 R10, RZ, RZ, R13 ;  /* 0x000000ffff0a7224 */ /* 0x000fe400078e000d */
        /* <DEDUP_REMOVED lines=15> */
[----:B------:R-:W-:Y:S01]  /*a180*/  VIADD R8, R28, 0x148 ;  /* 0x000001481c087836 */ /* 0x000fe20000000000 */
[----:B------:R-:W-:Y:S01]  /*a190*/  ISETP.GT.U32.AND P5, PT, R5, R16, PT ;  /* 0x000000100500720c */ /* 0x000fe20003fa4070 */
[----:B------:R-:W-:Y:S01]  /*a1a0*/  @!P3 IMAD.IADD R19, R19, 0x1, -R5 ;  /* 0x000000011313b824 */ /* 0x000fe200078e0a05 */
[----:B------:R-:W-:Y:S01]  /*a1b0*/  IABS R14, R4 ;  /* 0x00000004000e7213 */ /* 0x000fe20000000000 */
[----:B------:R-:W-:Y:S01]  /*a1c0*/  IMAD.HI.U32 R12, R9, R11, RZ ;  /* 0x0000000b090c7227 */ /* 0x000fe200078e00ff */
[----:B------:R-:W-:Y:S02]  /*a1d0*/  ISETP.GE.AND P3, PT, R3, RZ, PT ;  /* 0x000000ff0300720c */ /* 0x000fe40003f66270 */
[----:B------:R-:W-:Y:S01]  /*a1e0*/  ISETP.GT.U32.AND P6, PT, R5, R19, PT ;  /* 0x000000130500720c */ /* 0x000fe20003fc4070 */
[----:B0-----:R-:W-:Y:S01]  /*a1f0*/  IMAD.MOV.U32 R0, RZ, RZ, R2 ;  /* 0x000000ffff007224 */ /* 0x001fe200078e0002 */
[----:B------:R-:W-:Y:S01]  /*a200*/  IABS R17, R8 ;  /* 0x0000000800117213 */ /* 0x000fe20000000000 */
[----:B------:R-:W-:-:S02]  /*a210*/  IMAD.MOV R12, RZ, RZ, -R12 ;  /* 0x000000ffff0c7224 */ /* 0x000fc400078e0a0c */
[----:B------:R-:W-:Y:S01]  /*a220*/  @!P1 IMAD.MOV R0, RZ, RZ, -R0 ;  /* 0x000000ffff009224 */ /* 0x000fe200078e0a00 */
[----:B------:R-:W-:Y:S01]  /*a230*/  ISETP.GT.U32.AND P1, PT, R5, R18, PT ;  /* 0x000000120500720c */ /* 0x000fe20003f24070 */
[----:B------:R-:W-:-:S03]  /*a240*/  IMAD.HI.U32 R3, R9, R14, RZ ;  /* 0x0000000e09037227 */ /* 0x000fc600078e00ff */
[----:B------:R0:W-:Y:S01]  /*a250*/  STL [R1+0x630], R0 ;  /* 0x0006300001007387 */ /* 0x0001e20000100800 */
[----:B------:R-:W-:Y:S02]  /*a260*/  IMAD.MOV R3, RZ, RZ, -R3 ;  /* 0x000000ffff037224 */ /* 0x000fe400078e0a03 */
[--C-:B------:R-:W-:Y:S02]  /*a270*/  @!P5 IMAD.IADD R16, R16, 0x1, -R5.reuse ;  /* 0x000000011010d824 */ /* 0x100fe400078e0a05 */
[----:B------:R-:W-:Y:S02]  /*a280*/  IMAD R14, R5, R3, R14 ;  /* 0x00000003050e7224 */ /* 0x000fe400078e020e */
[--C-:B------:R-:W-:Y:S02]  /*a290*/  @!P6 IMAD.IADD R19, R19, 0x1, -R5.reuse ;  /* 0x000000011313e824 */ /* 0x100fe400078e0a05 */
[----:B------:R-:W-:Y:S01]  /*a2a0*/  @!P1 IMAD.IADD R18, R18, 0x1, -R5 ;  /* 0x0000000112129824 */ /* 0x000fe200078e0a05 */
[----:B------:R-:W-:Y:S01]  /*a2b0*/  ISETP.GE.AND P1, PT, R4, RZ, PT ;  /* 0x000000ff0400720c */ /* 0x000fe20003f26270 */
[C---:B------:R-:W-:Y:S01]  /*a2c0*/  IMAD R4, R5.reuse, R12, R11 ;  /* 0x0000000c05047224 */ /* 0x040fe200078e020b */
[----:B------:R-:W-:Y:S01]  /*a2d0*/  ISETP.GT.U32.AND P6, PT, R5, R14, PT ;  /* 0x0000000e0500720c */ /* 0x000fe20003fc4070 */
[----:B------:R-:W-:-:S02]  /*a2e0*/  VIADD R12, R28, 0x146 ;  /* 0x000001461c0c7836 */ /* 0x000fc40000000000 */
[----:B------:R-:W-:Y:S01]  /*a2f0*/  VIADD R2, R28, 0x147 ;  /* 0x000001471c027836 */ /* 0x000fe20000000000 */
[----:B------:R-:W-:Y:S01]  /*a300*/  ISETP.GT.U32.AND P5, PT, R5, R4, PT ;  /* 0x000000040500720c */ /* 0x000fe20003fa4070 */
[----:B------:R-:W-:Y:S01]  /*a310*/  IMAD.MOV.U32 R10, RZ, RZ, R15 ;  /* 0x000000ffff0a7224 */ /* 0x000fe200078e000f */
[----:B------:R-:W-:Y:S01]  /*a320*/  IABS R13, R12 ;  /* 0x0000000c000d7213 */ /* 0x000fe20000000000 */
[----:B0-----:R-:W-:Y:S01]  /*a330*/  IMAD.MOV.U32 R0, RZ, RZ, R19 ;  /* 0x000000ffff007224 */ /* 0x001fe200078e0013 */
[----:B------:R-:W-:Y:S01]  /*a340*/  IABS R3, R2 ;  /* 0x0000000200037213 */ /* 0x000fe20000000000 */
[----:B------:R-:W-:Y:S02]  /*a350*/  @!P4 IMAD.MOV R10, RZ, RZ, -R10 ;  /* 0x000000ffff0ac224 */ /* 0x000fe400078e0a0a */
[----:B------:R-:W-:-:S03]  /*a360*/  IMAD.HI.U32 R15, R9, R13, RZ ;  /* 0x0000000d090f7227 */ /* 0x000fc600078e00ff */
[----:B------:R0:W-:Y:S01]  /*a370*/  STL [R1+0x62c], R10 ;  /* 0x00062c0a01007387 */ /* 0x0001e20000100800 */
[--C-:B------:R-:W-:Y:S01]  /*a380*/  @!P6 IMAD.IADD R14, R14, 0x1, -R5.reuse ;  /* 0x000000010e0ee824 */ /* 0x100fe200078e0a05 */
[----:B------:R-:W-:Y:S01]  /*a390*/  ISETP.GE.AND P6, PT, R6, RZ, PT ;  /* 0x000000ff0600720c */ /* 0x000fe20003fc6270 */
[----:B------:R-:W-:Y:S02]  /*a3a0*/  @!P5 IMAD.IADD R4, R4, 0x1, -R5 ;  /* 0x000000010404d824 */ /* 0x000fe400078e0a05 */
[----:B------:R-:W-:Y:S01]  /*a3b0*/  IMAD.HI.U32 R20, R9, R17, RZ ;  /* 0x0000001109147227 */ /* 0x000fe200078e00ff */
[C---:B------:R-:W-:Y:S02]  /*a3c0*/  ISETP.GT.U32.AND P4, PT, R5.reuse, R14, PT ;  /* 0x0000000e0500720c */ /* 0x040fe40003f84070 */
[----:B------:R-:W-:Y:S01]  /*a3d0*/  ISETP.GT.U32.AND P5, PT, R5, R4, PT ;  /* 0x000000040500720c */ /* 0x000fe20003fa4070 */
[----:B------:R-:W-:Y:S02]  /*a3e0*/  IMAD.MOV R15, RZ, RZ, -R15 ;  /* 0x000000ffff0f7224 */ /* 0x000fe400078e0a0f */
[----:B------:R-:W-:-:S02]  /*a3f0*/  @!P2 IMAD.MOV R0, RZ, RZ, -R0 ;  /* 0x000000ffff00a224 */ /* 0x000fc400078e0a00 */
[----:B------:R-:W-:-:S03]  /*a400*/  IMAD.HI.U32 R11, R9, R3, RZ ;  /* 0x00000003090b7227 */ /* 0x000fc600078e00ff */
[----:B------:R1:W-:Y:S01]  /*a410*/  STL [R1+0x628], R0 ;  /* 0x0006280001007387 */ /* 0x0003e20000100800 */
[----:B------:R-:W-:Y:S02]  /*a420*/  IMAD.MOV R20, RZ, RZ, -R20 ;  /* 0x000000ffff147224 */ /* 0x000fe400078e0a14 */
[C---:B------:R-:W-:Y:S02]  /*a430*/  IMAD R13, R5.reuse, R15, R13 ;  /* 0x0000000f050d7224 */ /* 0x040fe400078e020d */
[----:B0-----:R-:W-:Y:S02]  /*a440*/  IMAD.MOV.U32 R10, RZ, RZ, R18 ;  /* 0x000000ffff0a7224 */ /* 0x001fe400078e0012 */
[----:B------:R-:W-:Y:S02]  /*a450*/  IMAD.MOV R11, RZ, RZ, -R11 ;  /* 0x000000ffff0b7224 */ /* 0x000fe400078e0a0b */
[----:B------:R-:W-:Y:S02]  /*a460*/  IMAD R17, R5, R20, R17 ;  /* 0x0000001405117224 */ /* 0x000fe400078e0211 */
[----:B-1----:R-:W-:-:S02]  /*a470*/  IMAD.MOV.U32 R0, RZ, RZ, R16 ;  /* 0x000000ffff007224 */ /* 0x002fc400078e0010 */
[----:B------:R-:W-:Y:S01]  /*a480*/  @!P5 IMAD.IADD R4, R4, 0x1, -R5 ;  /* 0x000000010404d824 */ /* 0x000fe200078e0a05 */
[C---:B------:R-:W-:Y:S01]  /*a490*/  ISETP.GT.U32.AND P5, PT, R5.reuse, R13, PT ;  /* 0x0000000d0500720c */ /* 0x040fe20003fa4070 */
[----:B------:R-:W-:Y:S01]  /*a4a0*/  @!P0 IMAD.MOV R10, RZ, RZ, -R10 ;  /* 0x000000ffff0a8224 */ /* 0x000fe200078e0a0a */
[C---:B------:R-:W-:Y:S01]  /*a4b0*/  ISETP.GT.U32.AND P2, PT, R5.reuse, R17, PT ;  /* 0x000000110500720c */ /* 0x040fe20003f44070 */
[----:B------:R-:W-:Y:S01]  /*a4c0*/  @!P3 IMAD.MOV R0, RZ, RZ, -R0 ;  /* 0x000000ffff00b224 */ /* 0x000fe200078e0a00 */
[----:B------:R-:W-:Y:S01]  /*a4d0*/  ISETP.GE.AND P0, PT, R8, RZ, PT ;  /* 0x000000ff0800720c */ /* 0x000fe20003f06270 */
[C---:B------:R-:W-:Y:S01]  /*a4e0*/  IMAD R3, R5.reuse, R11, R3 ;  /* 0x0000000b05037224 */ /* 0x040fe200078e0203 */
[----:B------:R-:W-:Y:S01]  /*a4f0*/  STL [R1+0x624], R10 ;  /* 0x0006240a01007387 */ /* 0x000fe20000100800 */
[----:B------:R-:W-:Y:S01]  /*a500*/  @!P4 IMAD.IADD R14, R14, 0x1, -R5 ;  /* 0x000000010e0ec824 */ /* 0x000fe200078e0a05 */
[----:B------:R-:W-:Y:S01]  /*a510*/  ISETP.GE.AND P4, PT, R2, RZ, PT ;  /* 0x000000ff0200720c */ /* 0x000fe20003f86270 */
[C---:B------:R-:W-:Y:S01]  /*a520*/  VIADD R2, R28.reuse, 0x144 ;  /* 0x000001441c027836 */ /* 0x040fe20000000000 */
[----:B------:R0:W-:Y:S01]  /*a530*/  STL [R1+0x620], R0 ;  /* 0x0006200001007387 */ /* 0x0001e20000100800 */
[----:B------:R-:W-:Y:S01]  /*a540*/  ISETP.GT.U32.AND P3, PT, R5, R3, PT ;  /* 0x000000030500720c */ /* 0x000fe20003f64070 */
[----:B------:R-:W-:-:S02]  /*a550*/  VIADD R6, R28, 0x145 ;  /* 0x000001451c067836 */ /* 0x000fc40000000000 */
[--C-:B------:R-:W-:Y:S01]  /*a560*/  @!P5 IMAD.IADD R13, R13, 0x1, -R5.reuse ;  /* 0x000000010d0dd824 */ /* 0x100fe200078e0a05 */
[----:B------:R-:W-:Y:S01]  /*a570*/  IABS R15, R2 ;  /* 0x00000002000f7213 */ /* 0x000fe20000000000 */
[----:B------:R-:W-:Y:S01]  /*a580*/  @!P2 IMAD.IADD R17, R17, 0x1, -R5 ;  /* 0x000000011111a824 */ /* 0x000fe200078e0a05 */
[----:B------:R-:W-:Y:S01]  /*a590*/  IABS R11, R6 ;  /* 0x00000006000b7213 */ /* 0x000fe20000000000 */
[----:B------:R-:W-:Y:S01]  /*a5a0*/  VIADD R20, R28, 0x131 ;  /* 0x000001311c147836 */ /* 0x000fe20000000000 */
[----:B------:R-:W-:Y:S01]  /*a5b0*/  ISETP.GT.U32.AND P5, PT, R5, R13, PT ;  /* 0x0000000d0500720c */ /* 0x000fe20003fa4070 */
[----:B0-----:R-:W-:Y:S01]  /*a5c0*/  IMAD.MOV.U32 R0, RZ, RZ, R14 ;  /* 0x000000ffff007224 */ /* 0x001fe200078e000e */
[----:B------:R-:W-:Y:S01]  /*a5d0*/  ISETP.GE.AND P2, PT, R12, RZ, PT ;  /* 0x000000ff0c00720c */ /* 0x000fe20003f46270 */
[----:B------:R-:W-:-:S04]  /*a5e0*/  IMAD.HI.U32 R8, R9, R11, RZ ;  /* 0x0000000b09087227 */ /* 0x000fc800078e00ff */
[----:B------:R-:W-:Y:S02]  /*a5f0*/  @!P1 IMAD.MOV R0, RZ, RZ, -R0 ;  /* 0x000000ffff009224 */ /* 0x000fe400078e0a00 */
[----:B------:R-:W-:Y:S01]  /*a600*/  @!P3 IMAD.IADD R3, R3, 0x1, -R5 ;  /* 0x000000010303b824 */ /* 0x000fe200078e0a05 */
[C---:B------:R-:W-:Y:S01]  /*a610*/  ISETP.GT.U32.AND P3, PT, R5.reuse, R17, PT ;  /* 0x000000110500720c */ /* 0x040fe20003f64070 */
[----:B------:R-:W-:Y:S01]  /*a620*/  IMAD.MOV R8, RZ, RZ, -R8 ;  /* 0x000000ffff087224 */ /* 0x000fe200078e0a08 */
[----:B------:R0:W-:Y:S01]  /*a630*/  STL [R1+0x618], R0 ;  /* 0x0006180001007387 */ /* 0x0001e20000100800 */
[C---:B------:R-:W-:Y:S01]  /*a640*/  VIADD R12, R28.reuse, 0x143 ;  /* 0x000001431c0c7836 */ /* 0x040fe20000000000 */
[C---:B------:R-:W-:Y:S01]  /*a650*/  ISETP.GT.U32.AND P1, PT, R5.reuse, R3, PT ;  /* 0x000000030500720c */ /* 0x040fe20003f24070 */
[----:B------:R-:W-:Y:S02]  /*a660*/  IMAD R11, R5, R8, R11 ;  /* 0x00000008050b7224 */ /* 0x000fe400078e020b */
[----:B------:R-:W-:Y:S01]  /*a670*/  @!P5 IMAD.IADD R13, R13, 0x1, -R5 ;  /* 0x000000010d0dd824 */ /* 0x000fe200078e0a05 */
[----:B------:R-:W-:Y:S01]  /*a680*/  IABS R14, R12 ;  /* 0x0000000c000e7213 */ /* 0x000fe20000000000 */
[----:B------:R-:W-:-:S02]  /*a690*/  VIADD R21, R28, 0x130 ;  /* 0x000001301c157836 */ /* 0x000fc40000000000 */
[----:B------:R-:W-:Y:S02]  /*a6a0*/  VIADD R19, R28, 0x12e ;  /* 0x0000012e1c137836 */ /* 0x000fe40000000000 */
[----:B0-----:R-:W-:Y:S02]  /*a6b0*/  IMAD.MOV.U32 R0, RZ, RZ, R4 ;  /* 0x000000ffff007224 */ /* 0x001fe400078e0004 */
[----:B------:R-:W-:-:S04]  /*a6c0*/  IMAD.HI.U32 R4, R9, R15, RZ ;  /* 0x0000000f09047227 */ /* 0x000fc800078e00ff */
[----:B------:R-:W-:Y:S02]  /*a6d0*/  IMAD.MOV R4, RZ, RZ, -R4 ;  /* 0x000000ffff047224 */ /* 0x000fe400078e0a04 */
[----:B------:R-:W-:Y:S01]  /*a6e0*/  @!P6 IMAD.MOV R0, RZ, RZ, -R0 ;  /* 0x000000ffff00e224 */ /* 0x000fe200078e0a00 */
[----:B------:R-:W-:Y:S01]  /*a6f0*/  ISETP.GE.AND P6, PT, R6, RZ, PT ;  /* 0x000000ff0600720c */ /* 0x000fe20003fc6270 */
[----:B------:R-:W-:Y:S02]  /*a700*/  IMAD R15, R5, R4, R15 ;  /* 0x00000004050f7224 */ /* 0x000fe400078e020f */
[----:B------:R-:W-:Y:S01]  /*a710*/  @!P3 IMAD.IADD R17, R17, 0x1, -R5 ;  /* 0x000000011111b824 */ /* 0x000fe200078e0a05 */
[C---:B------:R-:W-:Y:S01]  /*a720*/  ISETP.GT.U32.AND P3, PT, R5.reuse, R11, PT ;  /* 0x0000000b0500720c */ /* 0x040fe20003f64070 */
[----:B------:R0:W-:Y:S01]  /*a730*/  STL [R1+0x614], R0 ;  /* 0x0006140001007387 */ /* 0x0001e20000100800 */
[----:B------:R-:W-:Y:S01]  /*a740*/  ISETP.GT.U32.AND P5, PT, R5, R15, PT ;  /* 0x0000000f0500720c */ /* 0x000fe20003fa4070 */
[----:B------:R-:W-:-:S02]  /*a750*/  VIADD R4, R28, 0x142 ;  /* 0x000001421c047836 */ /* 0x000fc40000000000 */
[----:B------:R-:W-:-:S04]  /*a760*/  IMAD.HI.U32 R16, R9, R14, RZ ;  /* 0x0000000e09107227 */ /* 0x000fc800078e00ff */
[----:B------:R-:W-:Y:S01]  /*a770*/  @!P1 IMAD.IADD R3, R3, 0x1, -R5 ;  /* 0x0000000103039824 */ /* 0x000fe200078e0a05 */
[----:B------:R-:W-:Y:S01]  /*a780*/  ISETP.GE.AND P1, PT, R2, RZ, PT ;  /* 0x000000ff0200720c */ /* 0x000fe20003f26270 */
[----:B0-----:R-:W-:Y:S01]  /*a790*/  IMAD.MOV.U32 R0, RZ, RZ, R17 ;  /* 0x000000ffff007224 */ /* 0x001fe200078e0011 */
[----:B------:R-:W-:Y:S01]  /*a7a0*/  IABS R2, R4 ;  /* 0x0000000400027213 */ /* 0x000fe20000000000 */
[----:B------:R-:W-:Y:S02]  /*a7b0*/  IMAD.MOV R16, RZ, RZ, -R16 ;  /* 0x000000ffff107224 */ /* 0x000fe400078e0a10 */
[----:B------:R-:W-:Y:S02]  /*a7c0*/  @!P0 IMAD.MOV R0, RZ, RZ, -R0 ;  /* 0x000000ffff008224 */ /* 0x000fe400078e0a00 */
[--C-:B------:R-:W-:Y:S02]  /*a7d0*/  @!P5 IMAD.IADD R15, R15, 0x1, -R5.reuse ;  /* 0x000000010f0fd824 */ /* 0x100fe400078e0a05 */
[----:B------:R-:W-:Y:S01]  /*a7e0*/  @!P3 IMAD.IADD R11, R11, 0x1, -R5 ;  /* 0x000000010b0bb824 */ /* 0x000fe200078e0a05 */
[----:B------:R0:W-:Y:S01]  /*a7f0*/  STL [R1+0x60c], R0 ;  /* 0x00060c0001007387 */ /* 0x0001e20000100800 */
[C---:B------:R-:W-:Y:S01]  /*a800*/  IMAD R14, R5.reuse, R16, R14 ;  /* 0x00000010050e7224 */ /* 0x040fe200078e020e */
[----:B------:R-:W-:Y:S01]  /*a810*/  ISETP.GE.AND P3, PT, R12, RZ, PT ;  /* 0x000000ff0c00720c */ /* 0x000fe20003f66270 */
[----:B------:R-:W-:Y:S01]  /*a820*/  IMAD.MOV.U32 R10, RZ, RZ, R3 ;  /* 0x000000ffff0a7224 */ /* 0x000fe200078e0003 */
[----:B------:R-:W-:Y:S01]  /*a830*/  ISETP.GT.U32.AND P5, PT, R5, R15, PT ;  /* 0x0000000f0500720c */ /* 0x000fe20003fa4070 */
[----:B------:R-:W-:Y:S01]  /*a840*/  IMAD.HI.U32 R12, R9, R2, RZ ;  /* 0x00000002090c7227 */ /* 0x000fe200078e00ff */
[----:B------:R-:W-:-:S03]  /*a850*/  ISETP.GT.U32.AND P0, PT, R5, R11, PT ;  /* 0x0000000b0500720c */ /* 0x000fc60003f04070 */
[----:B------:R-:W-:Y:S02]  /*a860*/  VIADD R6, R28, 0x141 ;  /* 0x000001411c067836 */ /* 0x000fe40000000000 */
[----:B0-----:R-:W-:Y:S02]  /*a870*/  IMAD.MOV.U32 R0, RZ, RZ, R13 ;  /* 0x000000ffff007224 */ /* 0x001fe400078e000d */
[----:B------:R-:W-:Y:S01]  /*a880*/  @!P4 IMAD.MOV R10, RZ, RZ, -R10 ;  /* 0x000000ffff0ac224 */ /* 0x000fe200078e0a0a */
[----:B------:R-:W-:Y:S01]  /*a890*/  ISETP.GT.U32.AND P4, PT, R5, R14, PT ;  /* 0x0000000e0500720c */ /* 0x000fe20003f84070 */
[----:B------:R-:W-:Y:S01]  /*a8a0*/  @!P2 IMAD.MOV R0, RZ, RZ, -R0 ;  /* 0x000000ffff00a224 */ /* 0x000fe200078e0a00 */
[----:B------:R-:W-:Y:S01]  /*a8b0*/  ISETP.GE.AND P2, PT, R4, RZ, PT ;  /* 0x000000ff0400720c */ /* 0x000fe20003f46270 */
[----:B------:R-:W-:Y:S01]  /*a8c0*/  IMAD.MOV R4, RZ, RZ, -R12 ;  /* 0x000000ffff047224 */ /* 0x000fe200078e0a0c */
[----:B------:R-:W-:Y:S01]  /*a8d0*/  IABS R8, R6 ;  /* 0x0000000600087213 */ /* 0x000fe20000000000 */
[----:B------:R-:W-:Y:S01]  /*a8e0*/  @!P5 IMAD.IADD R15, R15, 0x1, -R5 ;  /* 0x000000010f0fd824 */ /* 0x000fe200078e0a05 */
[----:B------:R0:W-:Y:S01]  /*a8f0*/  STL [R1+0x608], R10 ;  /* 0x0006080a01007387 */ /* 0x0001e20000100800 */
[----:B------:R-:W-:-:S02]  /*a900*/  IMAD R2, R5, R4, R2 ;  /* 0x0000000405027224 */ /* 0x000fc400078e0202 */
[----:B------:R-:W-:Y:S01]  /*a910*/  IMAD.HI.U32 R3, R9, R8, RZ ;  /* 0x0000000809037227 */ /* 0x000fe200078e00ff */
[----:B------:R1:W-:Y:S02]  /*a920*/  STL [R1+0x604], R0 ;  /* 0x0006040001007387 */ /* 0x0003e40000100800 */
[----:B------:R-:W-:Y:S01]  /*a930*/  ISETP.GT.U32.AND P5, PT, R5, R2, PT ;  /* 0x000000020500720c */ /* 0x000fe20003fa4070 */
[----:B------:R-:W-:Y:S02]  /*a940*/  IMAD.MOV R3, RZ, RZ, -R3 ;  /* 0x000000ffff037224 */ /* 0x000fe400078e0a03 */
[--C-:B------:R-:W-:Y:S01]  /*a950*/  @!P0 IMAD.IADD R11, R11, 0x1, -R5.reuse ;  /* 0x000000010b0b8824 */ /* 0x100fe200078e0a05 */
[----:B------:R-:W-:Y:S01]  /*a960*/  ISETP.GE.AND P0, PT, R6, RZ, PT ;  /* 0x000000ff0600720c */ /* 0x000fe20003f06270 */
[----:B------:R-:W-:Y:S02]  /*a970*/  @!P4 IMAD.IADD R14, R14, 0x1, -R5 ;  /* 0x000000010e0ec824 */ /* 0x000fe400078e0a05 */
[----:B------:R-:W-:-:S02]  /*a980*/  IMAD R8, R5, R3, R8 ;  /* 0x0000000305087224 */ /* 0x000fc400078e0208 */
[----:B0-----:R-:W-:Y:S01]  /*a990*/  IMAD.MOV.U32 R10, RZ, RZ, R11 ;  /* 0x000000ffff0a7224 */ /* 0x001fe200078e000b */
[C---:B------:R-:W-:Y:S01]  /*a9a0*/  ISETP.GT.U32.AND P4, PT, R5.reuse, R14, PT ;  /* 0x0000000e0500720c */ /* 0x040fe20003f84070 */
[----:B------:R-:W-:Y:S02]  /*a9b0*/  VIADD R4, R28, 0x13e ;  /* 0x0000013e1c047836 */ /* 0x000fe40000000000 */
[----:B------:R-:W-:Y:S01]  /*a9c0*/  @!P6 IMAD.MOV R10, RZ, RZ, -R10 ;  /* 0x000000ffff0ae224 */ /* 0x000fe200078e0a0a */
[C---:B------:R-:W-:Y:S01]  /*a9d0*/  ISETP.GT.U32.AND P6, PT, R5.reuse, R8, PT ;  /* 0x000000080500720c */ /* 0x040fe20003fc4070 */
[----:B------:R-:W-:Y:S01]  /*a9e0*/  @!P5 IMAD.IADD R2, R2, 0x1, -R5 ;  /* 0x000000010202d824 */ /* 0x000fe200078e0a05 */
[----:B------:R-:W-:Y:S01]  /*a9f0*/  IABS R13, R4 ;  /* 0x00000004000d7213 */ /* 0x000fe20000000000 */
[----:B-1----:R-:W-:Y:S01]  /*aa00*/  IMAD.MOV.U32 R0, RZ, RZ, R15 ;  /* 0x000000ffff007224 */ /* 0x002fe200078e000f */
[----:B------:R-:W-:Y:S01]  /*aa10*/  STL [R1+0x5fc], R10 ;  /* 0x0005fc0a01007387 */ /* 0x000fe20000100800 */
[----:B------:R-:W-:Y:S01]  /*aa20*/  VIADD R12, R28, 0x140 ;  /* 0x000001401c0c7836 */ /* 0x000fe20000000000 */
[----:B------:R-:W-:Y:S01]  /*aa30*/  ISETP.GT.U32.AND P5, PT, R5, R2, PT ;  /* 0x000000020500720c */ /* 0x000fe20003fa4070 */
[----:B------:R-:W-:-:S02]  /*aa40*/  @!P1 IMAD.MOV R0, RZ, RZ, -R0 ;  /* 0x000000ffff009224 */ /* 0x000fc400078e0a00 */
[----:B------:R-:W-:Y:S01]  /*aa50*/  @!P4 IMAD.IADD R14, R14, 0x1, -R5 ;  /* 0x000000010e0ec824 */ /* 0x000fe200078e0a05 */
[----:B------:R-:W-:Y:S01]  /*aa60*/  IABS R6, R12 ;  /* 0x0000000c00067213 */ /* 0x000fe20000000000 */
[----:B------:R-:W-:Y:S01]  /*aa70*/  VIADD R3, R28, 0x13d ;  /* 0x0000013d1c037836 */ /* 0x000fe20000000000 */
[----:B------:R-:W-:Y:S01]  /*aa80*/  ISETP.GE.AND P1, PT, R12, RZ, PT ;  /* 0x000000ff0c00720c */ /* 0x000fe20003f26270 */
[----:B------:R-:W-:Y:S01]  /*aa90*/  IMAD.MOV.U32 R12, RZ, RZ, R13 ;  /* 0x000000ffff0c7224 */ /* 0x000fe200078e000d */
[----:B------:R0:W-:Y:S01]  /*aaa0*/  STL [R1+0x5f8], R0 ;  /* 0x0005f80001007387 */ /* 0x0001e20000100800 */
[----:B------:R-:W-:Y:S01]  /*aab0*/  @!P6 IMAD.IADD R8, R8, 0x1, -R5 ;  /* 0x000000010808e824 */ /* 0x000fe200078e0a05 */
[----:B------:R-:W-:Y:S01]  /*aac0*/  ISETP.GE.AND P4, PT, R4, RZ, PT ;  /* 0x000000ff0400720c */ /* 0x000fe20003f86270 */
[----:B------:R-:W-:Y:S01]  /*aad0*/  IMAD.HI.U32 R15, R9, R6, RZ ;  /* 0x00000006090f7227 */ /* 0x000fe200078e00ff */
[----:B------:R-:W-:Y:S02]  /*aae0*/  IABS R11, R3 ;  /* 0x00000003000b7213 */ /* 0x000fe40000000000 */
[----:B------:R-:W-:Y:S01]  /*aaf0*/  ISETP.GT.U32.AND P6, PT, R5, R8, PT ;  /* 0x000000080500720c */ /* 0x000fe20003fc4070 */
[----:B------:R-:W-:-:S04]  /*ab00*/  IMAD.HI.U32 R4, R9, R12, RZ ;  /* 0x0000000c09047227 */ /* 0x000fc800078e00ff */
[----:B0-----:R-:W-:Y:S02]  /*ab10*/  IMAD.MOV.U32 R0, RZ, RZ, R14 ;  /* 0x000000ffff007224 */ /* 0x001fe400078e000e */
[----:B------:R-:W-:Y:S02]  /*ab20*/  IMAD.MOV R15, RZ, RZ, -R15 ;  /* 0x000000ffff0f7224 */ /* 0x000fe400078e0a0f */
[----:B------:R-:W-:Y:S01]  /*ab30*/  @!P3 IMAD.MOV R0, RZ, RZ, -R0 ;  /* 0x000000ffff00b224 */ /* 0x000fe200078e0a00 */
[----:B------:R-:W-:Y:S01]  /*ab40*/  ISETP.GE.AND P3, PT, R3, RZ, PT ;  /* 0x000000ff0300720c */ /* 0x000fe20003f66270 */
[----:B------:R-:W-:Y:S02]  /*ab50*/  IMAD.MOV R4, RZ, RZ, -R4 ;  /* 0x000000ffff047224 */ /* 0x000fe400078e0a04 */
[----:B------:R-:W-:Y:S01]  /*ab60*/  @!P5 IMAD.IADD R2, R2, 0x1, -R5 ;  /* 0x000000010202d824 */ /* 0x000fe200078e0a05 */
[----:B------:R0:W-:Y:S01]  /*ab70*/  STL [R1+0x5f4], R0 ;  /* 0x0005f40001007387 */ /* 0x0001e20000100800 */
[----:B------:R-:W-:-:S02]  /*ab80*/  IMAD R6, R5, R15, R6 ;  /* 0x0000000f05067224 */ /* 0x000fc400078e0206 */
[----:B------:R-:W-:Y:S02]  /*ab90*/  IMAD R12, R5, R4, R12 ;  /* 0x00000004050c7224 */ /* 0x000fe400078e020c */
[----:B------:R-:W-:Y:S01]  /*aba0*/  IMAD.HI.U32 R13, R9, R11, RZ ;  /* 0x0000000b090d7227 */ /* 0x000fe200078e00ff */
[----:B------:R-:W-:-:S03]  /*abb0*/  ISETP.GT.U32.AND P5, PT, R5, R6, PT ;  /* 0x000000060500720c */ /* 0x000fc60003fa4070 */
[----:B------:R-:W-:Y:S02]  /*abc0*/  IMAD.MOV R13, RZ, RZ, -R13 ;  /* 0x000000ffff0d7224 */ /* 0x000fe400078e0a0d */
[----:B0-----:R-:W-:Y:S02]  /*abd0*/  IMAD.MOV.U32 R0, RZ, RZ, R2 ;  /* 0x000000ffff007224 */ /* 0x001fe400078e0002 */
[----:B------:R-:W-:Y:S02]  /*abe0*/  @!P6 IMAD.IADD R8, R8, 0x1, -R5 ;  /* 0x000000010808e824 */ /* 0x000fe400078e0a05 */
[----:B------:R-:W-:Y:S01]  /*abf0*/  @!P2 IMAD.MOV R0, RZ, RZ, -R0 ;  /* 0x000000ffff00a224 */ /* 0x000fe200078e0a00 */
[C---:B------:R-:W-:Y:S01]  /*ac00*/  ISETP.GT.U32.AND P2, PT, R5.reuse, R12, PT ;  /* 0x0000000c0500720c */ /* 0x040fe20003f44070 */
[----:B------:R-:W-:Y:S02]  /*ac10*/  IMAD R11, R5, R13, R11 ;  /* 0x0000000d050b7224 */ /* 0x000fe400078e020b */
[----:B------:R-:W-:Y:S01]  /*ac20*/  @!P5 IMAD.IADD R6, R6, 0x1, -R5 ;  /* 0x000000010606d824 */ /* 0x000fe200078e0a05 */
[----:B------:R0:W-:Y:S01]  /*ac30*/  STL [R1+0x5f0], R0 ;  /* 0x0005f00001007387 */ /* 0x0001e20000100800 */
[----:B------:R-:W-:-:S02]  /*ac40*/  VIADD R17, R28, 0x13c ;  /* 0x0000013c1c117836 */ /* 0x000fc40000000000 */
[C---:B------:R-:W-:Y:S01]  /*ac50*/  VIADD R15, R28.reuse, 0x13b ;  /* 0x0000013b1c0f7836 */ /* 0x040fe20000000000 */
[----:B------:R-:W-:Y:S01]  /*ac60*/  ISETP.GT.U32.AND P5, PT, R5, R6, PT ;  /* 0x000000060500720c */ /* 0x000fe20003fa4070 */
[C---:B------:R-:W-:Y:S01]  /*ac70*/  VIADD R3, R28.reuse, 0x13a ;  /* 0x0000013a1c037836 */ /* 0x040fe20000000000 */
[----:B------:R-:W-:Y:S01]  /*ac80*/  ISETP.GE.AND P6, PT, R17, RZ, PT ;  /* 0x000000ff1100720c */ /* 0x000fe20003fc6270 */
[----:B------:R-:W-:Y:S01]  /*ac90*/  VIADD R13, R28, 0x139 ;  /* 0x000001391c0d7836 */ /* 0x000fe20000000000 */
[----:B------:R-:W-:Y:S01]  /*aca0*/  IABS R17, R17 ;  /* 0x0000001100117213 */ /* 0x000fe20000000000 */
[----:B------:R-:W-:Y:S01]  /*acb0*/  @!P2 IMAD.IADD R12, R12, 0x1, -R5 ;  /* 0x000000010c0ca824 */ /* 0x000fe200078e0a05 */
[----:B------:R-:W-:Y:S01]  /*acc0*/  IABS R16, R15 ;  /* 0x0000000f00107213 */ /* 0x000fe20000000000 */
[----:B0-----:R-:W-:Y:S01]  /*acd0*/  IMAD.MOV.U32 R0, RZ, RZ, R8 ;  /* 0x000000ffff007224 */ /* 0x001fe200078e0008 */
[----:B------:R-:W-:Y:S01]  /*ace0*/  IABS R4, R3 ;  /* 0x0000000300047213 */ /* 0x000fe20000000000 */
[----:B------:R-:W-:Y:S01]  /*acf0*/  IMAD.HI.U32 R18, R9, R17, RZ ;  /* 0x0000001109127227 */ /* 0x000fe200078e00ff */
[----:B------:R-:W-:-:S02]  /*ad00*/  ISETP.GT.U32.AND P2, PT, R5, R12, PT ;  /* 0x0000000c0500720c */ /* 0x000fc40003f44070 */
[----:B------:R-:W-:Y:S01]  /*ad10*/  IABS R2, R13 ;  /* 0x0000000d00027213 */ /* 0x000fe20000000000 */
[----:B------:R-:W-:Y:S01]  /*ad20*/  @!P0 IMAD.MOV R0, RZ, RZ, -R0 ;  /* 0x000000ffff008224 */ /* 0x000fe200078e0a00 */
[----:B------:R-:W-:Y:S01]  /*ad30*/  ISETP.GT.U32.AND P0, PT, R5, R11, PT ;  /* 0x0000000b0500720c */ /* 0x000fe20003f04070 */
[----:B------:R-:W-:Y:S02]  /*ad40*/  IMAD.MOV R18, RZ, RZ, -R18 ;  /* 0x000000ffff127224 */ /* 0x000fe400078e0a12 */
[----:B------:R-:W-:Y:S01]  /*ad50*/  IMAD.HI.U32 R14, R9, R16, RZ ;  /* 0x00000010090e7227 */ /* 0x000fe200078e00ff */
[----:B------:R0:W-:Y:S03]  /*ad60*/  STL [R1+0x5ec], R0 ;  /* 0x0005ec0001007387 */ /* 0x0001e60000100800 */
[--C-:B------:R-:W-:Y:S01]  /*ad70*/  @!P5 IMAD.IADD R6, R6, 0x1, -R5.reuse ;  /* 0x000000010606d824 */ /* 0x100fe200078e0a05 */
[----:B------:R-:W-:Y:S01]  /*ad80*/  ISETP.GE.AND P5, PT, R15, RZ, PT ;  /* 0x000000ff0f00720c */ /* 0x000fe20003fa6270 */
[----:B------:R-:W-:-:S02]  /*ad90*/  @!P2 IMAD.IADD R12, R12, 0x1, -R5 ;  /* 0x000000010c0ca824 */ /* 0x000fc400078e0a05 */
[----:B------:R-:W-:-:S04]  /*ada0*/  IMAD.HI.U32 R8, R9, R4, RZ ;  /* 0x0000000409087227 */ /* 0x000fc800078e00ff */
[----:B------:R-:W-:Y:S02]  /*adb0*/  @!P0 IMAD.IADD R11, R11, 0x1, -R5 ;  /* 0x000000010b0b8824 */ /* 0x000fe400078e0a05 */
[C---:B------:R-:W-:Y:S02]  /*adc0*/  IMAD R15, R5.reuse, R18, R17 ;  /* 0x00000012050f7224 */ /* 0x040fe400078e0211 */
[----:B------:R-:W-:Y:S01]  /*add0*/  IMAD.MOV R14, RZ, RZ, -R14 ;  /* 0x000000ffff0e7224 */ /* 0x000fe200078e0a0e */
[C---:B------:R-:W-:Y:S01]  /*ade0*/  ISETP.GT.U32.AND P0, PT, R5.reuse, R11, PT ;  /* 0x0000000b0500720c */ /* 0x040fe20003f04070 */
[----:B0-----:R-:W-:Y:S01]  /*adf0*/  IMAD.MOV.U32 R0, RZ, RZ, R12 ;  /* 0x000000ffff007224 */ /* 0x001fe200078e000c */
[----:B------:R-:W-:Y:S01]  /*ae00*/  ISETP.GT.U32.AND P2, PT, R5, R15, PT ;  /* 0x0000000f0500720c */ /* 0x000fe20003f44070 */
[----:B------:R-:W-:Y:S02]  /*ae10*/  IMAD.MOV.U32 R10, RZ, RZ, R6 ;  /* 0x000000ffff0a7224 */ /* 0x000fe400078e0006 */
[----:B------:R-:W-:-:S02]  /*ae20*/  IMAD.MOV R8, RZ, RZ, -R8 ;  /* 0x000000ffff087224 */ /* 0x000fc400078e0a08 */
[----:B------:R-:W-:Y:S02]  /*ae30*/  IMAD R16, R5, R14, R16 ;  /* 0x0000000e05107224 */ /* 0x000fe400078e0210 */
[----:B------:R-:W-:-:S04]  /*ae40*/  IMAD.HI.U32 R14, R9, R2, RZ ;  /* 0x00000002090e7227 */ /* 0x000fc800078e00ff */
[----:B------:R-:W-:Y:S01]  /*ae50*/  @!P4 IMAD.MOV R0, RZ, RZ, -R0 ;  /* 0x000000ffff00c224 */ /* 0x000fe200078e0a00 */
[----:B------:R-:W-:Y:S01]  /*ae60*/  ISETP.GE.AND P4, PT, R3, RZ, PT ;  /* 0x000000ff0300720c */ /* 0x000fe20003f86270 */
[----:B------:R-:W-:Y:S01]  /*ae70*/  @!P1 IMAD.MOV R10, RZ, RZ, -R10 ;  /* 0x000000ffff0a9224 */ /* 0x000fe200078e0a0a */
[C---:B------:R-:W-:Y:S01]  /*ae80*/  ISETP.GT.U32.AND P1, PT, R5.reuse, R16, PT ;  /* 0x000000100500720c */ /* 0x040fe20003f24070 */
[----:B------:R-:W-:Y:S02]  /*ae90*/  IMAD R3, R5, R8, R4 ;  /* 0x0000000805037224 */ /* 0x000fe400078e0204 */
[----:B------:R-:W-:Y:S01]  /*aea0*/  IMAD.MOV R6, RZ, RZ, -R14 ;  /* 0x000000ffff067224 */ /* 0x000fe200078e0a0e */
[----:B------:R-:W-:Y:S01]  /*aeb0*/  STL [R1+0x5e8], R10 ;  /* 0x0005e80a01007387 */ /* 0x000fe20000100800 */
[--C-:B------:R-:W-:Y:S01]  /*aec0*/  @!P0 IMAD.IADD R11, R11, 0x1, -R5.reuse ;  /* 0x000000010b0b8824 */ /* 0x100fe200078e0a05 */
[C---:B------:R-:W-:Y:S01]  /*aed0*/  ISETP.GT.U32.AND P0, PT, R5.reuse, R3, PT ;  /* 0x000000030500720c */ /* 0x040fe20003f04070 */
[----:B------:R-:W-:Y:S01]  /*aee0*/  IMAD R2, R5, R6, R2 ;  /* 0x0000000605027224 */ /* 0x000fe200078e0202 */
[----:B------:R0:W-:Y:S01]  /*aef0*/  STL [R1+0x5e4], R0 ;  /* 0x0005e40001007387 */ /* 0x0001e20000100800 */
[----:B------:R-:W-:-:S02]  /*af00*/  @!P2 IMAD.IADD R15, R15, 0x1, -R5 ;  /* 0x000000010f0fa824 */ /* 0x000fc400078e0a05 */
[----:B------:R-:W-:Y:S02]  /*af10*/  VIADD R4, R28, 0x138 ;  /* 0x000001381c047836 */ /* 0x000fe40000000000 */
[----:B------:R-:W-:Y:S01]  /*af20*/  @!P1 IMAD.IADD R16, R16, 0x1, -R5 ;  /* 0x0000000110109824 */ /* 0x000fe200078e0a05 */
[C---:B------:R-:W-:Y:S01]  /*af30*/  ISETP.GT.U32.AND P2, PT, R5.reuse, R15, PT ;  /* 0x0000000f0500720c */ /* 0x040fe20003f44070 */
[C---:B------:R-:W-:Y:S01]  /*af40*/  VIADD R6, R28.reuse, 0x137 ;  /* 0x000001371c067836 */ /* 0x040fe20000000000 */
[----:B------:R-:W-:Y:S01]  /*af50*/  IABS R14, R4 ;  /* 0x00000004000e7213 */ /* 0x000fe20000000000 */
        /* <DEDUP_REMOVED lines=9> */
[----:B------:R-:W-:-:S02]  /*aff0*/  ISETP.GT.U32.AND P0, PT, R5, R3, PT ;  /* 0x000000030500720c */ /* 0x000fc40003f04070 */
[----:B------:R0:W-:Y:S01]  /*b000*/  STL [R1+0x5e0], R0 ;  /* 0x0005e00001007387 */ /* 0x0001e20000100800 */
[----:B------:R-:W-:Y:S01]  /*b010*/  @!P2 IMAD.IADD R15, R15, 0x1, -R5 ;  /* 0x000000010f0fa824 */ /* 0x000fe200078e0a05 */
[----:B------:R-:W-:Y:S01]  /*b020*/  ISETP.GE.AND P2, PT, R13, RZ, PT ;  /* 0x000000ff0d00720c */ /* 0x000fe20003f46270 */
[----:B------:R-:W-:Y:S02]  /*b030*/  IMAD.MOV R17, RZ, RZ, -R17 ;  /* 0x000000ffff117224 */ /* 0x000fe400078e0a11 */
[----:B------:R-:W-:-:S04]  /*b040*/  IMAD.HI.U32 R13, R9, R11, RZ ;  /* 0x0000000b090d7227 */ /* 0x000fc800078e00ff */
[----:B------:R-:W-:Y:S02]  /*b050*/  @!P3 IMAD.IADD R2, R2, 0x1, -R5 ;  /* 0x000000010202b824 */ /* 0x000fe400078e0a05 */
[C---:B------:R-:W-:Y:S02]  /*b060*/  IMAD R14, R5.reuse, R17, R14 ;  /* 0x00000011050e7224 */ /* 0x040fe400078e020e */
[----:B------:R-:W-:Y:S01]  /*b070*/  IMAD.MOV R13, RZ, RZ, -R13 ;  /* 0x000000ffff0d7224 */ /* 0x000fe200078e0a0d */
[----:B------:R-:W-:Y:S01]  /*b080*/  ISETP.GT.U32.AND P3, PT, R5, R2, PT ;  /* 0x000000020500720c */ /* 0x000fe20003f64070 */
        /* <DEDUP_REMOVED lines=8> */
[----:B------:R-:W-:Y:S01]  /*b110*/  @!P6 IMAD.MOV R10, RZ, RZ, -R10 ;  /* 0x000000ffff0ae224 */ /* 0x000fe200078e0a0a */
[----:B------:R-:W-:Y:S01]  /*b120*/  ISETP.GE.AND P6, PT, R4, RZ, PT ;  /* 0x000000ff0400720c */ /* 0x000fe20003fc6270 */
[--C-:B------:R-:W-:Y:S01]  /*b130*/  @!P3 IMAD.IADD R2, R2, 0x1, -R5.reuse ;  /* 0x000000010202b824 */ /* 0x100fe200078e0a05 */
[----:B------:R-:W-:Y:S01]  /*b140*/  ISETP.GT.U32.AND P3, PT, R5, R8, PT ;  /* 0x000000080500720c */ /* 0x000fe20003f64070 */
[----:B------:R-:W-:Y:S01]  /*b150*/  VIADD R4, R28, 0x135 ;  /* 0x000001351c047836 */ /* 0x000fe20000000000 */
[----:B------:R0:W-:Y:S01]  /*b160*/  STL [R1+0x5dc], R10 ;  /* 0x0005dc0a01007387 */ /* 0x0001e20000100800 */
[----:B------:R-:W-:-:S02]  /*b170*/  @!P1 IMAD.IADD R14, R14, 0x1, -R5 ;  /* 0x000000010e0e9824 */ /* 0x000fc400078e0a05 */
[----:B------:R-:W-:Y:S01]  /*b180*/  IMAD.HI.U32 R15, R9, R12, RZ ;  /* 0x0000000c090f7227 */ /* 0x000fe200078e00ff */
[----:B------:R-:W-:Y:S02]  /*b190*/  IABS R11, R4 ;  /* 0x00000004000b7213 */ /* 0x000fe40000000000 */
[----:B------:R-:W-:Y:S01]  /*b1a0*/  ISETP.GT.U32.AND P1, PT, R5, R14, PT ;  /* 0x0000000e0500720c */ /* 0x000fe20003f24070 */
[----:B------:R-:W-:Y:S01]  /*b1b0*/  @!P5 IMAD.MOV R0, RZ, RZ, -R0 ;  /* 0x000000ffff00d224 */ /* 0x000fe200078e0a00 */
[----:B------:R-:W-:Y:S01]  /*b1c0*/  ISETP.GE.AND P5, PT, R6, RZ, PT ;  /* 0x000000ff0600720c */ /* 0x000fe20003fa6270 */
[----:B------:R-:W-:Y:S02]  /*b1d0*/  IMAD.MOV R15, RZ, RZ, -R15 ;  /* 0x000000ffff0f7224 */ /* 0x000fe400078e0a0f */
[----:B------:R-:W-:Y:S01]  /*b1e0*/  @!P3 IMAD.IADD R8, R8, 0x1, -R5 ;  /* 0x000000010808b824 */ /* 0x000fe200078e0a05 */
[----:B------:R1:W-:Y:S01]  /*b1f0*/  STL [R1+0x5d8], R0 ;  /* 0x0005d80001007387 */ /* 0x0003e20000100800 */
[----:B0-----:R-:W-:-:S02]  /*b200*/  IMAD.MOV.U32 R10, RZ, RZ, R3 ;  /* 0x000000ffff0a7224 */ /* 0x001fc400078e0003 */
[----:B------:R-:W-:Y:S01]  /*b210*/  VIADD R3, R28, 0x134 ;  /* 0x000001341c037836 */ /* 0x000fe20000000000 */
[----:B------:R-:W-:Y:S01]  /*b220*/  ISETP.GT.U32.AND P3, PT, R5, R8, PT ;  /* 0x000000080500720c */ /* 0x000fe20003f64070 */
        /* <DEDUP_REMOVED lines=33> */
[----:B------:R-:W-:Y:S01]  /*b440*/  @!P1 IMAD.IADD R12, R12, 0x1, -R5 ;  /* 0x000000010c0c9824 */ /* 0x000fe200078e0a05 */
[----:B------:R-:W-:Y:S01]  /*b450*/  ISETP.GE.AND P1, PT, R4, RZ, PT ;  /* 0x000000ff0400720c */ /* 0x000fe20003f26270 */
[----:B------:R-:W-:Y:S01]  /*b460*/  IMAD R13, R5, R6, R13 ;  /* 0x00000006050d7224 */ /* 0x000fe200078e020d */
[----:B------:R-:W-:Y:S01]  /*b470*/  IABS R4, R20 ;  /* 0x0000001400047213 */ /* 0x000fe20000000000 */
[----:B------:R-:W-:Y:S01]  /*b480*/  IMAD.HI.U32 R2, R9, R17, RZ ;  /* 0x0000001109027227 */ /* 0x000fe200078e00ff */
[----:B------:R-:W-:-:S03]  /*b490*/  IABS R6, R19 ;  /* 0x0000001300067213 */ /* 0x000fc60000000000 */
[--C-:B------:R-:W-:Y:S02]  /*b4a0*/  @!P6 IMAD.IADD R22, R22, 0x1, -R5.reuse ;  /* 0x000000011616e824 */ /* 0x100fe400078e0a05 */
[----:B------:R-:W-:Y:S01]  /*b4b0*/  @!P3 IMAD.IADD R11, R11, 0x1, -R5 ;  /* 0x000000010b0bb824 */ /* 0x000fe200078e0a05 */
[C---:B------:R-:W-:Y:S01]  /*b4c0*/  ISETP.GT.U32.AND P3, PT, R5.reuse, R13, PT ;  /* 0x0000000d0500720c */ /* 0x040fe20003f64070 */
[----:B-1----:R-:W-:Y:S01]  /*b4d0*/  IMAD.MOV.U32 R0, RZ, RZ, R8 ;  /* 0x000000ffff007224 */ /* 0x002fe200078e0008 */
[----:B------:R-:W-:Y:S01]  /*b4e0*/  ISETP.GT.U32.AND P6, PT, R5, R22, PT ;  /* 0x000000160500720c */ /* 0x000fe20003fc4070 */
[----:B------:R-:W-:Y:S02]  /*b4f0*/  IMAD.MOV R2, RZ, RZ, -R2 ;  /* 0x000000ffff027224 */ /* 0x000fe400078e0a02 */
[----:B------:R-:W-:-:S04]  /*b500*/  IMAD.HI.U32 R8, R9, R4, RZ ;  /* 0x0000000409087227 */ /* 0x000fc800078e00ff */
[----:B------:R-:W-:Y:S02]  /*b510*/  IMAD R17, R5, R2, R17 ;  /* 0x0000000205117224 */ /* 0x000fe400078e0211 */
[----:B------:R-:W-:Y:S02]  /*b520*/  IMAD.MOV R8, RZ, RZ, -R8 ;  /* 0x000000ffff087224 */ /* 0x000fe400078e0a08 */
[----:B------:R-:W-:Y:S01]  /*b530*/  @!P5 IMAD.MOV R0, RZ, RZ, -R0 ;  /* 0x000000ffff00d224 */ /* 0x000fe200078e0a00 */
[----:B------:R-:W-:Y:S01]  /*b540*/  ISETP.GE.AND P5, PT, R3, RZ, PT ;  /* 0x000000ff0300720c */ /* 0x000fe20003fa6270 */
[----:B------:R-:W-:Y:S01]  /*b550*/  @!P6 IMAD.IADD R22, R22, 0x1, -R5 ;  /* 0x000000011616e824 */ /* 0x000fe200078e0a05 */
[C---:B------:R-:W-:Y:S01]  /*b560*/  ISETP.GT.U32.AND P6, PT, R5.reuse, R17, PT ;  /* 0x000000110500720c */ /* 0x040fe20003fc4070 */
[----:B------:R-:W-:Y:S01]  /*b570*/  IMAD R4, R5, R8, R4 ;  /* 0x0000000805047224 */ /* 0x000fe200078e0204 */
[----:B------:R0:W-:Y:S01]  /*b580*/  STL [R1+0x5bc], R0 ;  /* 0x0005bc0001007387 */ /* 0x0001e20000100800 */
[----:B------:R-:W-:-:S04]  /*b590*/  IMAD.HI.U32 R24, R9, R16, RZ ;  /* 0x0000001009187227 */ /* 0x000fc800078e00ff */
[----:B------:R-:W-:Y:S01]  /*b5a0*/  @!P3 IMAD.IADD R13, R13, 0x1, -R5 ;  /* 0x000000010d0db824 */ /* 0x000fe200078e0a05 */
[C---:B------:R-:W-:Y:S01]  /*b5b0*/  ISETP.GT.U32.AND P3, PT, R5.reuse, R4, PT ;  /* 0x000000040500720c */ /* 0x040fe20003f64070 */
[----:B------:R-:W-:Y:S02]  /*b5c0*/  IMAD.MOV R24, RZ, RZ, -R24 ;  /* 0x000000ffff187224 */ /* 0x000fe400078e0a18 */
[----:B------:R-:W-:Y:S02]  /*b5d0*/  VIADD R3, R28, 0x12f ;  /* 0x0000012f1c037836 */ /* 0x000fe40000000000 */
[----:B0-----:R-:W-:Y:S02]  /*b5e0*/  IMAD.MOV.U32 R0, RZ, RZ, R12 ;  /* 0x000000ffff007224 */ /* 0x001fe400078e000c */
[----:B------:R-:W-:Y:S01]  /*b5f0*/  IMAD R16, R5, R24, R16 ;  /* 0x0000001805107224 */ /* 0x000fe200078e0210 */
[----:B------:R-:W-:Y:S01]  /*b600*/  IABS R18, R3 ;  /* 0x0000000300127213 */ /* 0x000fe20000000000 */
[----:B------:R-:W-:-:S02]  /*b610*/  @!P0 IMAD.MOV R0, RZ, RZ, -R0 ;  /* 0x000000ffff008224 */ /* 0x000fc400078e0a00 */
[--C-:B------:R-:W-:Y:S01]  /*b620*/  @!P6 IMAD.IADD R17, R17, 0x1, -R5.reuse ;  /* 0x000000011111e824 */ /* 0x100fe200078e0a05 */
[----:B------:R-:W-:Y:S01]  /*b630*/  ISETP.GT.U32.AND P6, PT, R5, R16, PT ;  /* 0x000000100500720c */ /* 0x000fe20003fc4070 */
[----:B------:R-:W-:Y:S01]  /*b640*/  @!P3 IMAD.IADD R4, R4, 0x1, -R5 ;  /* 0x000000010404b824 */ /* 0x000fe200078e0a05 */
[----:B------:R0:W-:Y:S01]  /*b650*/  STL [R1+0x5b8], R0 ;  /* 0x0005b80001007387 */ /* 0x0001e20000100800 */
[----:B------:R-:W-:Y:S01]  /*b660*/  IMAD.HI.U32 R23, R9, R18, RZ ;  /* 0x0000001209177227 */ /* 0x000fe200078e00ff */
[C---:B------:R-:W-:Y:S02]  /*b670*/  ISETP.GT.U32.AND P3, PT, R5.reuse, R13, PT ;  /* 0x0000000d0500720c */ /* 0x040fe40003f64070 */
[----:B------:R-:W-:Y:S01]  /*b680*/  ISETP.GT.U32.AND P0, PT, R5, R17, PT ;  /* 0x000000110500720c */ /* 0x000fe20003f04070 */
[----:B------:R-:W-:Y:S02]  /*b690*/  VIADD R14, R28, 0x12d ;  /* 0x0000012d1c0e7836 */ /* 0x000fe40000000000 */
[----:B------:R-:W-:-:S03]  /*b6a0*/  IMAD.HI.U32 R8, R9, R6, RZ ;  /* 0x0000000609087227 */ /* 0x000fc600078e00ff */
[----:B------:R-:W-:Y:S01]  /*b6b0*/  IABS R2, R14 ;  /* 0x0000000e00027213 */ /* 0x000fe20000000000 */
[----:B0-----:R-:W-:Y:S02]  /*b6c0*/  IMAD.MOV.U32 R0, RZ, RZ, R11 ;  /* 0x000000ffff007224 */ /* 0x001fe400078e000b */
[----:B------:R-:W-:Y:S02]  /*b6d0*/  IMAD.MOV R23, RZ, RZ, -R23 ;  /* 0x000000ffff177224 */ /* 0x000fe400078e0a17 */
[----:B------:R-:W-:Y:S02]  /*b6e0*/  @!P4 IMAD.MOV R0, RZ, RZ, -R0 ;  /* 0x000000ffff00c224 */ /* 0x000fe400078e0a00 */
[----:B------:R-:W-:Y:S02]  /*b6f0*/  IMAD.MOV R24, RZ, RZ, -R8 ;  /* 0x000000ffff187224 */ /* 0x000fe400078e0a08 */
[C---:B------:R-:W-:Y:S01]  /*b700*/  IMAD R8, R5.reuse, R23, R18 ;  /* 0x0000001705087224 */ /* 0x040fe200078e0212 */
[----:B------:R0:W-:Y:S01]  /*b710*/  STL [R1+0x5b4], R0 ;  /* 0x0005b40001007387 */ /* 0x0001e20000100800 */
[----:B------:R-:W-:-:S02]  /*b720*/  IMAD R6, R5, R24, R6 ;  /* 0x0000001805067224 */ /* 0x000fc400078e0206 */
[----:B------:R-:W-:Y:S01]  /*b730*/  @!P6 IMAD.IADD R16, R16, 0x1, -R5 ;  /* 0x000000011010e824 */ /* 0x000fe200078e0a05 */
[----:B------:R-:W-:Y:S01]  /*b740*/  ISETP.GT.U32.AND P6, PT, R5, R4, PT ;  /* 0x000000040500720c */ /* 0x000fe20003fc4070 */
[----:B------:R-:W-:-:S03]  /*b750*/  IMAD.HI.U32 R15, R9, R2, RZ ;  /* 0x00000002090f7227 */ /* 0x000fc600078e00ff */
[----:B------:R-:W-:Y:S01]  /*b760*/  ISETP.GT.U32.AND P4, PT, R5, R16, PT ;  /* 0x000000100500720c */ /* 0x000fe20003f84070 */
[----:B------:R-:W-:Y:S01]  /*b770*/  @!P3 IMAD.IADD R13, R13, 0x1, -R5 ;  /* 0x000000010d0db824 */ /* 0x000fe200078e0a05 */
[C---:B------:R-:W-:Y:S01]  /*b780*/  ISETP.GT.U32.AND P3, PT, R5.reuse, R6, PT ;  /* 0x000000060500720c */ /* 0x040fe20003f64070 */
[----:B0-----:R-:W-:Y:S02]  /*b790*/  IMAD.MOV.U32 R0, RZ, RZ, R22 ;  /* 0x000000ffff007224 */ /* 0x001fe400078e0016 */
[----:B------:R-:W-:Y:S02]  /*b7a0*/  IMAD.MOV R18, RZ, RZ, -R15 ;  /* 0x000000ffff127224 */ /* 0x000fe400078e0a0f */
[----:B------:R-:W-:Y:S01]  /*b7b0*/  @!P2 IMAD.MOV R0, RZ, RZ, -R0 ;  /* 0x000000ffff00a224 */ /* 0x000fe200078e0a00 */
[C---:B------:R-:W-:Y:S01]  /*b7c0*/  ISETP.GT.U32.AND P2, PT, R5.reuse, R8, PT ;  /* 0x000000080500720c */ /* 0x040fe20003f44070 */
[----:B------:R-:W-:Y:S02]  /*b7d0*/  IMAD R2, R5, R18, R2 ;  /* 0x0000001205027224 */ /* 0x000fe400078e0202 */
[C---:B------:R-:W-:Y:S01]  /*b7e0*/  VIADD R15, R28.reuse, 0x12c ;  /* 0x0000012c1c0f7836 */ /* 0x040fe20000000000 */
[----:B------:R0:W-:Y:S01]  /*b7f0*/  STL [R1+0x5b0], R0 ;  /* 0x0005b00001007387 */ /* 0x0001e20000100800 */
[----:B------:R-:W-:-:S02]  /*b800*/  VIADD R12, R28, 0x12b ;  /* 0x0000012b1c0c7836 */ /* 0x000fc40000000000 */
        /* <DEDUP_REMOVED lines=531> */
[----:B------:R-:W-:Y:S01]  /*d940*/  VIADD R6, R28, 0x103 ;  /* 0x000001031c067836 */ /* 0x000fe20000000000 */
[----:B------:R-:W-:Y:S01]  /*d950*/  IABS R8, R12 ;  /* 0x0000000c00087213 */ /* 0x000fe20000000000 */
[--C-:B------:R-:W-:Y:S01]  /*d960*/  @!P0 IMAD.IADD R15, R15, 0x1, -R5.reuse ;  /* 0x000000010f0f8824 */ /* 0x100fe200078e0a05 */
[----:B------:R-:W-:Y:S01]  /*d970*/  STL [R1+0x4e0], R10 ;  /* 0x0004e00a01007387 */ /* 0x000fe20000100800 */
[--C-:B------:R-:W-:Y:S01]  /*d980*/  @!P1 IMAD.IADD R4, R4, 0x1, -R5.reuse ;  /* 0x0000000104049824 */ /* 0x100fe200078e0a05 */
[----:B------:R-:W-:Y:S01]  /*d990*/  ISETP.GE.AND P1, PT, R3, RZ, PT ;  /* 0x000000ff0300720c */ /* 0x000fe20003f26270 */
[----:B------:R-:W-:Y:S01]  /*d9a0*/  @!P5 IMAD.IADD R16, R16, 0x1, -R5 ;  /* 0x000000011010d824 */ /* 0x000fe200078e0a05 */
[----:B------:R-:W-:Y:S01]  /*d9b0*/  IABS R3, R6 ;  /* 0x0000000600037213 */ /* 0x000fe20000000000 */
[----:B------:R-:W-:Y:S01]  /*d9c0*/  IMAD.HI.U32 R11, R9, R8, RZ ;  /* 0x00000008090b7227 */ /* 0x000fe200078e00ff */
[----:B------:R0:W-:Y:S01]  /*d9d0*/  STL [R1+0x4dc], R0 ;  /* 0x0004dc0001007387 */ /* 0x0001e20000100800 */
[----:B------:R-:W-:-:S02]  /*d9e0*/  ISETP.GE.AND P0, PT, R2, RZ, PT ;  /* 0x000000ff0200720c */ /* 0x000fc40003f06270 */
[----:B------:R-:W-:Y:S01]  /*d9f0*/  @!P6 IMAD.IADD R17, R17, 0x1, -R5 ;  /* 0x000000011111e824 */ /* 0x000fe200078e0a05 */
[----:B------:R-:W-:Y:S01]  /*da00*/  ISETP.GT.U32.AND P6, PT, R5, R15, PT ;  /* 0x0000000f0500720c */ /* 0x000fe20003fc4070 */
[----:B------:R-:W-:Y:S01]  /*da10*/  IMAD.HI.U32 R13, R9, R3, RZ ;  /* 0x00000003090d7227 */ /* 0x000fe200078e00ff */
[----:B------:R-:W-:-:S03]  /*da20*/  ISETP.GT.U32.AND P5, PT, R5, R16, PT ;  /* 0x000000100500720c */ /* 0x000fc60003fa4070 */
[----:B------:R-:W-:Y:S02]  /*da30*/  IMAD.MOV R11, RZ, RZ, -R11 ;  /* 0x000000ffff0b7224 */ /* 0x000fe400078e0a0b */
[----:B------:R-:W-:Y:S02]  /*da40*/  IMAD.MOV R13, RZ, RZ, -R13 ;  /* 0x000000ffff0d7224 */ /* 0x000fe400078e0a0d */
[C---:B------:R-:W-:Y:S02]  /*da50*/  IMAD R8, R5.reuse, R11, R8 ;  /* 0x0000000b05087224 */ /* 0x040fe400078e0208 */
[----:B0-----:R-:W-:Y:S02]  /*da60*/  IMAD.MOV.U32 R0, RZ, RZ, R4 ;  /* 0x000000ffff007224 */ /* 0x001fe400078e0004 */
[----:B------:R-:W-:Y:S02]  /*da70*/  IMAD R3, R5, R13, R3 ;  /* 0x0000000d05037224 */ /* 0x000fe400078e0203 */
        /* <DEDUP_REMOVED lines=9> */
[----:B------:R-:W-:Y:S01]  /*db10*/  IMAD.MOV.U32 R10, RZ, RZ, R18 ;  /* 0x000000ffff0a7224 */ /* 0x000fe200078e0012 */
[----:B------:R-:W-:Y:S02]  /*db20*/  IABS R11, R2 ;  /* 0x00000002000b7213 */ /* 0x000fe40000000000 */
[----:B------:R-:W-:Y:S01]  /*db30*/  IABS R21, R4 ;  /* 0x0000000400157213 */ /* 0x000fe20000000000 */
[----:B------:R-:W-:Y:S01]  /*db40*/  @!P6 IMAD.IADD R8, R8, 0x1, -R5 ;  /* 0x000000010808e824 */ /* 0x000fe200078e0a05 */
[----:B------:R-:W-:Y:S01]  /*db50*/  ISETP.GE.AND P6, PT, R6, RZ, PT ;  /* 0x000000ff0600720c */ /* 0x000fe20003fc6270 */
[----:B------:R-:W-:-:S04]  /*db60*/  IMAD.HI.U32 R14, R9, R11, RZ ;  /* 0x0000000b090e7227 */ /* 0x000fc800078e00ff */
[--C-:B------:R-:W-:Y:S01]  /*db70*/  @!P4 IMAD.IADD R17, R17, 0x1, -R5.reuse ;  /* 0x000000011111c824 */ /* 0x100fe200078e0a05 */
[----:B------:R-:W-:Y:S01]  /*db80*/  ISETP.GE.AND P4, PT, R12, RZ, PT ;  /* 0x000000ff0c00720c */ /* 0x000fe20003f86270 */
[----:B------:R-:W-:Y:S01]  /*db90*/  @!P5 IMAD.IADD R3, R3, 0x1, -R5 ;  /* 0x000000010303d824 */ /* 0x000fe200078e0a05 */
[----:B------:R-:W-:Y:S01]  /*dba0*/  ISETP.GT.U32.AND P5, PT, R5, R8, PT ;  /* 0x000000080500720c */ /* 0x000fe20003fa4070 */
[----:B------:R-:W-:-:S04]  /*dbb0*/  IMAD.HI.U32 R13, R9, R21, RZ ;  /* 0x00000015090d7227 */ /* 0x000fc800078e00ff */
[C---:B------:R-:W-:Y:S02]  /*dbc0*/  VIADD R12, R28.reuse, 0x100 ;  /* 0x000001001c0c7836 */ /* 0x040fe40000000000 */
[----:B------:R-:W-:Y:S02]  /*dbd0*/  IMAD.MOV R14, RZ, RZ, -R14 ;  /* 0x000000ffff0e7224 */ /* 0x000fe400078e0a0e */
[----:B0-----:R-:W-:Y:S02]  /*dbe0*/  IMAD.MOV.U32 R0, RZ, RZ, R15 ;  /* 0x000000ffff007224 */ /* 0x001fe400078e000f */
[----:B------:R-:W-:Y:S01]  /*dbf0*/  @!P3 IMAD.MOV R10, RZ, RZ, -R10 ;  /* 0x000000ffff0ab224 */ /* 0x000fe200078e0a0a */
[C---:B------:R-:W-:Y:S01]  /*dc00*/  ISETP.GT.U32.AND P3, PT, R5.reuse, R3, PT ;  /* 0x000000030500720c */ /* 0x040fe20003f64070 */
[----:B------:R-:W-:Y:S02]  /*dc10*/  IMAD.MOV R13, RZ, RZ, -R13 ;  /* 0x000000ffff0d7224 */ /* 0x000fe400078e0a0d */
[----:B------:R-:W-:Y:S01]  /*dc20*/  VIADD R6, R28, 0xff ;  /* 0x000000ff1c067836 */ /* 0x000fe20000000000 */
[----:B------:R0:W-:Y:S01]  /*dc30*/  STL [R1+0x4d0], R10 ;  /* 0x0004d00a01007387 */ /* 0x0001e20000100800 */
[----:B------:R-:W-:Y:S01]  /*dc40*/  IMAD R11, R5, R14, R11 ;  /* 0x0000000e050b7224 */ /* 0x000fe200078e020b */
[----:B------:R-:W-:Y:S01]  /*dc50*/  IABS R14, R12 ;  /* 0x0000000c000e7213 */ /* 0x000fe20000000000 */
[----:B------:R-:W-:-:S02]  /*dc60*/  @!P2 IMAD.MOV R0, RZ, RZ, -R0 ;  /* 0x000000ffff00a224 */ /* 0x000fc400078e0a00 */
[----:B------:R-:W-:Y:S01]  /*dc70*/  IMAD R21, R5, R13, R21 ;  /* 0x0000000d05157224 */ /* 0x000fe200078e0215 */
[----:B------:R-:W-:Y:S01]  /*dc80*/  IABS R13, R6 ;  /* 0x00000006000d7213 */ /* 0x000fe20000000000 */
[----:B------:R-:W-:Y:S01]  /*dc90*/  IMAD.HI.U32 R15, R9, R14, RZ ;  /* 0x0000000e090f7227 */ /* 0x000fe200078e00ff */
[C---:B------:R-:W-:Y:S01]  /*dca0*/  ISETP.GT.U32.AND P2, PT, R5.reuse, R11, PT ;  /* 0x0000000b0500720c */ /* 0x040fe20003f44070 */
[----:B------:R1:W-:Y:S02]  /*dcb0*/  STL [R1+0x4cc], R0 ;  /* 0x0004cc0001007387 */ /* 0x0003e40000100800 */
[----:B0-----:R-:W-:Y:S02]  /*dcc0*/  IMAD.MOV.U32 R10, RZ, RZ, R17 ;  /* 0x000000ffff0a7224 */ /* 0x001fe400078e0011 */
[----:B------:R-:W-:Y:S01]  /*dcd0*/  @!P5 IMAD.IADD R8, R8, 0x1, -R5 ;  /* 0x000000010808d824 */ /* 0x000fe200078e0a05 */
[----:B------:R-:W-:Y:S01]  /*dce0*/  ISETP.GE.AND P5, PT, R4, RZ, PT ;  /* 0x000000ff0400720c */ /* 0x000fe20003fa6270 */
[----:B------:R-:W-:Y:S01]  /*dcf0*/  @!P1 IMAD.MOV R10, RZ, RZ, -R10 ;  /* 0x000000ffff0a9224 */ /* 0x000fe200078e0a0a */
[----:B------:R-:W-:Y:S01]  /*dd00*/  ISETP.GT.U32.AND P1, PT, R5, R21, PT ;  /* 0x000000150500720c */ /* 0x000fe20003f24070 */
[----:B------:R-:W-:-:S02]  /*dd10*/  IMAD.MOV R15, RZ, RZ, -R15 ;  /* 0x000000ffff0f7224 */ /* 0x000fc400078e0a0f */
        /* <DEDUP_REMOVED lines=47> */
[----:B0-----:R-:W-:-:S02]  /*e010*/  IMAD.MOV.U32 R0, RZ, RZ, R11 ;  /* 0x000000ffff007224 */ /* 0x001fc400078e000b */
[----:B------:R-:W-:Y:S02]  /*e020*/  VIADD R6, R28, 0xfb ;  /* 0x000000fb1c067836 */ /* 0x000fe40000000000 */
        /* <DEDUP_REMOVED lines=8> */
[----:B------:R-:W-:Y:S02]  /*e0b0*/  @!P6 IMAD.IADD R3, R3, 0x1, -R5 ;  /* 0x000000010303e824 */ /* 0x000fe400078e0a05 */
[----:B------:R-:W-:Y:S01]  /*e0c0*/  IMAD.HI.U32 R20, R9, R18, RZ ;  /* 0x0000001209147227 */ /* 0x000fe200078e00ff */
[----:B------:R-:W-:-:S03]  /*e0d0*/  ISETP.GT.U32.AND P6, PT, R5, R14, PT ;  /* 0x0000000e0500720c */ /* 0x000fc60003fc4070 */
[----:B0-----:R-:W-:Y:S02]  /*e0e0*/  IMAD.MOV.U32 R0, RZ, RZ, R21 ;  /* 0x000000ffff007224 */ /* 0x001fe400078e0015 */
[----:B------:R-:W-:Y:S02]  /*e0f0*/  VIADD R4, R28, 0xf9 ;  /* 0x000000f91c047836 */ /* 0x000fe40000000000 */
[----:B------:R-:W-:Y:S01]  /*e100*/  @!P5 IMAD.MOV R0, RZ, RZ, -R0 ;  /* 0x000000ffff00d224 */ /* 0x000fe200078e0a00 */
[----:B------:R-:W-:Y:S01]  /*e110*/  ISETP.GE.AND P5, PT, R8, RZ, PT ;  /* 0x000000ff0800720c */ /* 0x000fe20003fa6270 */
[----:B------:R-:W-:Y:S01]  /*e120*/  IMAD.MOV R2, RZ, RZ, -R2 ;  /* 0x000000ffff027224 */ /* 0x000fe200078e0a02 */
[----:B------:R-:W-:Y:S01]  /*e130*/  IABS R16, R4 ;  /* 0x0000000400107213 */ /* 0x000fe20000000000 */
[----:B------:R-:W-:Y:S01]  /*e140*/  IMAD.MOV R20, RZ, RZ, -R20 ;  /* 0x000000ffff147224 */ /* 0x000fe200078e0a14 */
[----:B------:R0:W-:Y:S01]  /*e150*/  STL [R1+0x49c], R0 ;  /* 0x00049c0001007387 */ /* 0x0001e20000100800 */
[----:B------:R-:W-:-:S02]  /*e160*/  IMAD R15, R5, R2, R15 ;  /* 0x00000002050f7224 */ /* 0x000fc400078e020f */
[----:B------:R-:W-:-:S03]  /*e170*/  IMAD.HI.U32 R17, R9, R19, RZ ;  /* 0x0000001309117227 */ /* 0x000fc600078e00ff */
[C---:B------:R-:W-:Y:S01]  /*e180*/  ISETP.GT.U32.AND P4, PT, R5.reuse, R15, PT ;  /* 0x0000000f0500720c */ /* 0x040fe20003f84070 */
[C---:B------:R-:W-:Y:S02]  /*e190*/  IMAD R18, R5.reuse, R20, R18 ;  /* 0x0000001405127224 */ /* 0x040fe400078e0212 */
        /* <DEDUP_REMOVED lines=8> */
[C---:B------:R-:W-:Y:S02]  /*e220*/  IMAD R19, R5.reuse, R17, R19 ;  /* 0x0000001105137224 */ /* 0x040fe400078e0213 */
[----:B------:R-:W-:Y:S02]  /*e230*/  IMAD.MOV R12, RZ, RZ, -R12 ;  /* 0x000000ffff0c7224 */ /* 0x000fe400078e0a0c */
[----:B------:R-:W-:Y:S02]  /*e240*/  VIADD R2, R28, 0xf8 ;  /* 0x000000f81c027836 */ /* 0x000fe40000000000 */
[----:B------:R-:W-:Y:S02]  /*e250*/  IMAD R16, R5, R12, R16 ;  /* 0x0000000c05107224 */ /* 0x000fe400078e0210 */
[----:B------:R-:W-:Y:S01]  /*e260*/  @!P4 IMAD.IADD R15, R15, 0x1, -R5 ;  /* 0x000000010f0fc824 */ /* 0x000fe200078e0a05 */
[----:B------:R-:W-:Y:S01]  /*e270*/  IABS R8, R2 ;  /* 0x0000000200087213 */ /* 0x000fe20000000000 */
[----:B0-----:R-:W-:-:S02]  /*e280*/  IMAD.MOV.U32 R0, RZ, RZ, R14 ;  /* 0x000000ffff007224 */ /* 0x001fc400078e000e */
[----:B------:R-:W-:Y:S01]  /*e290*/  @!P6 IMAD.IADD R18, R18, 0x1, -R5 ;  /* 0x000000011212e824 */ /* 0x000fe200078e0a05 */
[C---:B------:R-:W-:Y:S01]  /*e2a0*/  ISETP.GT.U32.AND P6, PT, R5.reuse, R16, PT ;  /* 0x000000100500720c */ /* 0x040fe20003fc4070 */
[----:B------:R-:W-:Y:S01]  /*e2b0*/  @!P1 IMAD.MOV R0, RZ, RZ, -R0 ;  /* 0x000000ffff009224 */ /* 0x000fe200078e0a00 */
[C---:B------:R-:W-:Y:S01]  /*e2c0*/  ISETP.GT.U32.AND P1, PT, R5.reuse, R19, PT ;  /* 0x000000130500720c */ /* 0x040fe20003f24070 */
[----:B------:R-:W-:Y:S01]  /*e2d0*/  IMAD.MOV.U32 R10, RZ, RZ, R13 ;  /* 0x000000ffff0a7224 */ /* 0x000fe200078e000d */
[----:B------:R-:W-:Y:S01]  /*e2e0*/  ISETP.GT.U32.AND P4, PT, R5, R15, PT ;  /* 0x0000000f0500720c */ /* 0x000fe20003f84070 */
[----:B------:R-:W-:-:S04]  /*e2f0*/  IMAD.HI.U32 R13, R9, R8, RZ ;  /* 0x00000008090d7227 */ /* 0x000fc800078e00ff */
[----:B------:R-:W-:Y:S01]  /*e300*/  @!P2 IMAD.MOV R10, RZ, RZ, -R10 ;  /* 0x000000ffff0aa224 */ /* 0x000fe200078e0a0a */
[----:B------:R-:W-:Y:S01]  /*e310*/  ISETP.GE.AND P2, PT, R6, RZ, PT ;  /* 0x000000ff0600720c */ /* 0x000fe20003f46270 */
[--C-:B------:R-:W-:Y:S01]  /*e320*/  @!P3 IMAD.IADD R3, R3, 0x1, -R5.reuse ;  /* 0x000000010303b824 */ /* 0x100fe200078e0a05 */
[----:B------:R-:W-:Y:S01]  /*e330*/  ISETP.GE.AND P3, PT, R11, RZ, PT ;  /* 0x000000ff0b00720c */ /* 0x000fe20003f66270 */
[----:B------:R-:W-:Y:S01]  /*e340*/  VIADD R17, R28, 0xf7 ;  /* 0x000000f71c117836 */ /* 0x000fe20000000000 */
[----:B------:R-:W-:Y:S01]  /*e350*/  STL [R1+0x494], R10 ;  /* 0x0004940a01007387 */ /* 0x000fe20000100800 */
[----:B------:R-:W-:Y:S01]  /*e360*/  @!P1 IMAD.IADD R19, R19, 0x1, -R5 ;  /* 0x0000000113139824 */ /* 0x000fe200078e0a05 */
[----:B------:R-:W-:Y:S01]  /*e370*/  ISETP.GT.U32.AND P1, PT, R5, R18, PT ;  /* 0x000000120500720c */ /* 0x000fe20003f24070 */
[----:B------:R-:W-:Y:S01]  /*e380*/  IMAD.MOV R13, RZ, RZ, -R13 ;  /* 0x000000ffff0d7224 */ /* 0x000fe200078e0a0d */
[----:B------:R0:W-:Y:S01]  /*e390*/  STL [R1+0x490], R0 ;  /* 0x0004900001007387 */ /* 0x0001e20000100800 */
[----:B------:R-:W-:-:S02]  /*e3a0*/  @!P6 IMAD.IADD R16, R16, 0x1, -R5 ;  /* 0x000000011010e824 */ /* 0x000fc400078e0a05 */
[----:B------:R-:W-:Y:S01]  /*e3b0*/  @!P4 IMAD.IADD R15, R15, 0x1, -R5 ;  /* 0x000000010f0fc824 */ /* 0x000fe200078e0a05 */
[----:B------:R-:W-:Y:S01]  /*e3c0*/  ISETP.GE.AND P4, PT, R4, RZ, PT ;  /* 0x000000ff0400720c */ /* 0x000fe20003f86270 */
[C---:B------:R-:W-:Y:S01]  /*e3d0*/  IMAD R8, R5.reuse, R13, R8 ;  /* 0x0000000d05087224 */ /* 0x040fe200078e0208 */
[C---:B------:R-:W-:Y:S01]  /*e3e0*/  ISETP.GT.U32.AND P6, PT, R5.reuse, R16, PT ;  /* 0x000000100500720c */ /* 0x040fe20003fc4070 */
[C---:B------:R-:W-:Y:S02]  /*e3f0*/  VIADD R6, R28.reuse, 0xf6 ;  /* 0x000000f61c067836 */ /* 0x040fe40000000000 */
[----:B------:R-:W-:Y:S02]  /*e400*/  VIADD R12, R28, 0xf5 ;  /* 0x000000f51c0c7836 */ /* 0x000fe40000000000 */
[----:B0-----:R-:W-:Y:S01]  /*e410*/  IMAD.MOV.U32 R0, RZ, RZ, R3 ;  /* 0x000000ffff007224 */ /* 0x001fe200078e0003 */
[----:B------:R-:W-:Y:S01]  /*e420*/  IABS R3, R17 ;  /* 0x0000001100037213 */ /* 0x000fe20000000000 */
[----:B------:R-:W-:Y:S01]  /*e430*/  @!P1 IMAD.IADD R18, R18, 0x1, -R5 ;  /* 0x0000000112129824 */ /* 0x000fe200078e0a05 */
[C---:B------:R-:W-:Y:S01]  /*e440*/  ISETP.GT.U32.AND P1, PT, R5.reuse, R8, PT ;  /* 0x000000080500720c */ /* 0x040fe20003f24070 */
[----:B------:R-:W-:Y:S01]  /*e450*/  @!P0 IMAD.MOV R0, RZ, RZ, -R0 ;  /* 0x000000ffff008224 */ /* 0x000fe200078e0a00 */
[----:B------:R-:W-:Y:S01]  /*e460*/  ISETP.GT.U32.AND P0, PT, R5, R19, PT ;  /* 0x000000130500720c */ /* 0x000fe20003f04070 */
[----:B------:R-:W-:Y:S01]  /*e470*/  IMAD.HI.U32 R4, R9, R3, RZ ;  /* 0x0000000309047227 */ /* 0x000fe200078e00ff */
[----:B------:R-:W-:-:S02]  /*e480*/  IABS R20, R6 ;  /* 0x0000000600147213 */ /* 0x000fc40000000000 */
[----:B------:R-:W-:Y:S01]  /*e490*/  IABS R14, R12 ;  /* 0x0000000c000e7213 */ /* 0x000fe20000000000 */
[----:B------:R-:W-:Y:S01]  /*e4a0*/  IMAD.MOV R4, RZ, RZ, -R4 ;  /* 0x000000ffff047224 */ /* 0x000fe200078e0a04 */
[----:B------:R0:W-:Y:S01]  /*e4b0*/  STL [R1+0x48c], R0 ;  /* 0x00048c0001007387 */ /* 0x0001e20000100800 */
[----:B------:R-:W-:Y:S02]  /*e4c0*/  @!P6 IMAD.IADD R16, R16, 0x1, -R5 ;  /* 0x000000011010e824 */ /* 0x000fe400078e0a05 */
[C---:B------:R-:W-:Y:S02]  /*e4d0*/  IMAD R3, R5.reuse, R4, R3 ;  /* 0x0000000405037224 */ /* 0x040fe400078e0203 */
[----:B------:R-:W-:Y:S02]  /*e4e0*/  VIADD R13, R28, 0xf4 ;  /* 0x000000f41c0d7836 */ /* 0x000fe40000000000 */
[----:B------:R-:W-:Y:S01]  /*e4f0*/  @!P1 IMAD.IADD R8, R8, 0x1, -R5 ;  /* 0x0000000108089824 */ /* 0x000fe200078e0a05 */
[----:B------:R-:W-:Y:S01]  /*e500*/  ISETP.GT.U32.AND P6, PT, R5, R3, PT ;  /* 0x000000030500720c */ /* 0x000fe20003fc4070 */
[----:B------:R-:W-:Y:S01]  /*e510*/  IMAD.MOV.U32 R10, RZ, RZ, R15 ;  /* 0x000000ffff0a7224 */ /* 0x000fe200078e000f */
[----:B------:R-:W-:Y:S01]  /*e520*/  IABS R11, R13 ;  /* 0x0000000d000b7213 */ /* 0x000fe20000000000 */
[----:B------:R-:W-:Y:S01]  /*e530*/  IMAD.HI.U32 R21, R9, R20, RZ ;  /* 0x0000001409157227 */ /* 0x000fe200078e00ff */
[----:B------:R-:W-:-:S03]  /*e540*/  ISETP.GE.AND P1, PT, R17, RZ, PT ;  /* 0x000000ff1100720c */ /* 0x000fc60003f26270 */
[----:B0-----:R-:W-:Y:S02]  /*e550*/  IMAD.MOV.U32 R0, RZ, RZ, R18 ;  /* 0x000000ffff007224 */ /* 0x001fe400078e0012 */
[----:B------:R-:W-:Y:S01]  /*e560*/  @!P0 IMAD.IADD R19, R19, 0x1, -R5 ;  /* 0x0000000113138824 */ /* 0x000fe200078e0a05 */
[----:B------:R-:W-:Y:S01]  /*e570*/  ISETP.GE.AND P0, PT, R2, RZ, PT ;  /* 0x000000ff0200720c */ /* 0x000fe20003f06270 */
[----:B------:R-:W-:Y:S01]  /*e580*/  @!P5 IMAD.MOV R10, RZ, RZ, -R10 ;  /* 0x000000ffff0ad224 */ /* 0x000fe200078e0a0a */
[----:B------:R-:W-:Y:S01]  /*e590*/  ISETP.GT.U32.AND P5, PT, R5, R8, PT ;  /* 0x000000080500720c */ /* 0x000fe20003fa4070 */
[----:B------:R-:W-:-:S03]  /*e5a0*/  IMAD.HI.U32 R2, R9, R14, RZ ;  /* 0x0000000e09027227 */ /* 0x000fc600078e00ff */
[----:B------:R0:W-:Y:S01]  /*e5b0*/  STL [R1+0x488], R10 ;  /* 0x0004880a01007387 */ /* 0x0001e20000100800 */
[----:B------:R-:W-:Y:S02]  /*e5c0*/  IMAD.MOV R21, RZ, RZ, -R21 ;  /* 0x000000ffff157224 */ /* 0x000fe400078e0a15 */
[----:B------:R-:W-:Y:S02]  /*e5d0*/  @!P2 IMAD.MOV R0, RZ, RZ, -R0 ;  /* 0x000000ffff00a224 */ /* 0x000fe400078e0a00 */
[----:B------:R-:W-:-:S03]  /*e5e0*/  IMAD.HI.U32 R4, R9, R11, RZ ;  /* 0x0000000b09047227 */ /* 0x000fc600078e00ff */
[----:B------:R1:W-:Y:S01]  /*e5f0*/  STL [R1+0x484], R0 ;  /* 0x0004840001007387 */ /* 0x0003e20000100800 */
[----:B------:R-:W-:Y:S02]  /*e600*/  IMAD.MOV R2, RZ, RZ, -R2 ;  /* 0x000000ffff027224 */ /* 0x000fe400078e0a02 */
[----:B------:R-:W-:Y:S02]  /*e610*/  IMAD R17, R5, R21, R20 ;  /* 0x0000001505117224 */ /* 0x000fe400078e0214 */
[----:B------:R-:W-:Y:S02]  /*e620*/  @!P6 IMAD.IADD R3, R3, 0x1, -R5 ;  /* 0x000000010303e824 */ /* 0x000fe400078e0a05 */
[----:B0-----:R-:W-:Y:S01]  /*e630*/  IMAD.MOV.U32 R10, RZ, RZ, R19 ;  /* 0x000000ffff0a7224 */ /* 0x001fe200078e0013 */
[C---:B------:R-:W-:Y:S01]  /*e640*/  ISETP.GT.U32.AND P6, PT, R5.reuse, R17, PT ;  /* 0x000000110500720c */ /* 0x040fe20003fc4070 */
[----:B------:R-:W-:Y:S01]  /*e650*/  IMAD.MOV R4, RZ, RZ, -R4 ;  /* 0x000000ffff047224 */ /* 0x000fe200078e0a04 */
[----:B------:R-:W-:Y:S01]  /*e660*/  ISETP.GT.U32.AND P2, PT, R5, R3, PT ;  /* 0x000000030500720c */ /* 0x000fe20003f44070 */
[----:B-1----:R-:W-:-:S02]  /*e670*/  IMAD.MOV.U32 R0, RZ, RZ, R16 ;  /* 0x000000ffff007224 */ /* 0x002fc400078e0010 */
[C---:B------:R-:W-:Y:S02]  /*e680*/  IMAD R14, R5.reuse, R2, R14 ;  /* 0x00000002050e7224 */ /* 0x040fe400078e020e */
[----:B------:R-:W-:Y:S02]  /*e690*/  VIADD R2, R28, 0xf3 ;  /* 0x000000f31c027836 */ /* 0x000fe40000000000 */
        /* <DEDUP_REMOVED lines=101> */
[----:B------:R-:W-:Y:S01]  /*ecf0*/  IMAD.HI.U32 R12, R9, R21, RZ ;  /* 0x00000015090c7227 */ /* 0x000fe200078e00ff */
[----:B------:R1:W-:Y:S03]  /*ed00*/  STL [R1+0x458], R0 ;  /* 0x0004580001007387 */ /* 0x0003e60000100800 */
[--C-:B------:R-:W-:Y:S01]  /*ed10*/  @!P2 IMAD.IADD R3, R3, 0x1, -R5.reuse ;  /* 0x000000010303a824 */ /* 0x100fe200078e0a05 */
[----:B------:R-:W-:Y:S01]  /*ed20*/  ISETP.GE.AND P2, PT, R11, RZ, PT ;  /* 0x000000ff0b00720c */ /* 0x000fe20003f46270 */
[--C-:B------:R-:W-:Y:S01]  /*ed30*/  @!P4 IMAD.IADD R2, R2, 0x1, -R5.reuse ;  /* 0x000000010202c824 */ /* 0x100fe200078e0a05 */
[----:B------:R-:W-:Y:S01]  /*ed40*/  ISETP.GE.AND P4, PT, R8, RZ, PT ;  /* 0x000000ff0800720c */ /* 0x000fe20003f86270 */
[----:B------:R-:W-:Y:S01]  /*ed50*/  @!P3 IMAD.IADD R15, R15, 0x1, -R5 ;  /* 0x000000010f0fb824 */ /* 0x000fe200078e0a05 */
[----:B------:R-:W-:Y:S01]  /*ed60*/  ISETP.GT.U32.AND P3, PT, R5, R22, PT ;  /* 0x000000160500720c */ /* 0x000fe20003f64070 */
[----:B------:R-:W-:-:S02]  /*ed70*/  IMAD.MOV R11, RZ, RZ, -R12 ;  /* 0x000000ffff0b7224 */ /* 0x000fc400078e0a0c */
[----:B0-----:R-:W-:Y:S02]  /*ed80*/  IMAD.MOV.U32 R10, RZ, RZ, R3 ;  /* 0x000000ffff0a7224 */ /* 0x001fe400078e0003 */
[----:B-1----:R-:W-:Y:S02]  /*ed90*/  IMAD.MOV.U32 R0, RZ, RZ, R2 ;  /* 0x000000ffff007224 */ /* 0x002fe400078e0002 */
[----:B------:R-:W-:-:S04]  /*eda0*/  IMAD.HI.U32 R4, R9, R20, RZ ;  /* 0x0000001409047227 */ /* 0x000fc800078e00ff */
[C---:B------:R-:W-:Y:S02]  /*edb0*/  IMAD R21, R5.reuse, R11, R21 ;  /* 0x0000000b05157224 */ /* 0x040fe400078e0215 */
[----:B------:R-:W-:Y:S02]  /*edc0*/  @!P1 IMAD.MOV R10, RZ, RZ, -R10 ;  /* 0x000000ffff0a9224 */ /* 0x000fe400078e0a0a */
[----:B------:R-:W-:Y:S01]  /*edd0*/  @!P6 IMAD.MOV R0, RZ, RZ, -R0 ;  /* 0x000000ffff00e224 */ /* 0x000fe200078e0a00 */
[----:B------:R-:W-:Y:S01]  /*ede0*/  ISETP.GT.U32.AND P1, PT, R5, R21, PT ;  /* 0x000000150500720c */ /* 0x000fe20003f24070 */
[----:B------:R-:W-:Y:S01]  /*edf0*/  IMAD.MOV R4, RZ, RZ, -R4 ;  /* 0x000000ffff047224 */ /* 0x000fe200078e0a04 */
[----:B------:R-:W-:Y:S01]  /*ee00*/  STL [R1+0x44c], R10 ;  /* 0x00044c0a01007387 */ /* 0x000fe20000100800 */
[----:B------:R-:W-:Y:S01]  /*ee10*/  VIADD R11, R28, 0xea ;  /* 0x000000ea1c0b7836 */ /* 0x000fe20000000000 */
[----:B------:R-:W-:Y:S01]  /*ee20*/  ISETP.GE.AND P6, PT, R19, RZ, PT ;  /* 0x000000ff1300720c */ /* 0x000fe20003fc6270 */
[C---:B------:R-:W-:Y:S01]  /*ee30*/  IMAD R20, R5.reuse, R4, R20 ;  /* 0x0000000405147224 */ /* 0x040fe200078e0214 */
[----:B------:R0:W-:Y:S01]  /*ee40*/  STL [R1+0x448], R0 ;  /* 0x0004480001007387 */ /* 0x0001e20000100800 */
        /* <DEDUP_REMOVED lines=13> */
[----:B------:R-:W-:Y:S02]  /*ef20*/  @!P1 IMAD.IADD R21, R21, 0x1, -R5 ;  /* 0x0000000115159824 */ /* 0x000fe400078e0a05 */
[----:B------:R-:W-:Y:S01]  /*ef30*/  IMAD.MOV R12, RZ, RZ, -R12 ;  /* 0x000000ffff0c7224 */ /* 0x000fe200078e0a0c */
[----:B------:R0:W-:Y:S01]  /*ef40*/  STL [R1+0x444], R0 ;  /* 0x0004440001007387 */ /* 0x0001e20000100800 */
[----:B------:R-:W-:Y:S01]  /*ef50*/  IMAD.MOV R8, RZ, RZ, -R8 ;  /* 0x000000ffff087224 */ /* 0x000fe200078e0a08 */
[C---:B------:R-:W-:Y:S01]  /*ef60*/  ISETP.GT.U32.AND P1, PT, R5.reuse, R21, PT ;  /* 0x000000150500720c */ /* 0x040fe20003f24070 */
[C---:B------:R-:W-:Y:S02]  /*ef70*/  IMAD R19, R5.reuse, R12, R19 ;  /* 0x0000000c05137224 */ /* 0x040fe400078e0213 */
[C---:B------:R-:W-:Y:S01]  /*ef80*/  IMAD R18, R5.reuse, R8, R18 ;  /* 0x0000000805127224 */ /* 0x040fe200078e0212 */
[----:B------:R-:W-:Y:S01]  /*ef90*/  IABS R8, R16 ;  /* 0x0000001000087213 */ /* 0x000fe20000000000 */
[--C-:B------:R-:W-:Y:S01]  /*efa0*/  @!P3 IMAD.IADD R22, R22, 0x1, -R5.reuse ;  /* 0x000000011616b824 */ /* 0x100fe200078e0a05 */
[C---:B------:R-:W-:Y:S01]  /*efb0*/  ISETP.GT.U32.AND P3, PT, R5.reuse, R19, PT ;  /* 0x000000130500720c */ /* 0x040fe20003f64070 */
[----:B------:R-:W-:Y:S01]  /*efc0*/  @!P5 IMAD.IADD R20, R20, 0x1, -R5 ;  /* 0x000000011414d824 */ /* 0x000fe200078e0a05 */
[----:B------:R-:W-:Y:S01]  /*efd0*/  ISETP.GT.U32.AND P5, PT, R5, R18, PT ;  /* 0x000000120500720c */ /* 0x000fe20003fa4070 */
[----:B------:R-:W-:-:S04]  /*efe0*/  IMAD.HI.U32 R2, R9, R13, RZ ;  /* 0x0000000d09027227 */ /* 0x000fc800078e00ff */
[----:B------:R-:W-:Y:S02]  /*eff0*/  IMAD.MOV R2, RZ, RZ, -R2 ;  /* 0x000000ffff027224 */ /* 0x000fe400078e0a02 */
[----:B------:R-:W-:Y:S01]  /*f000*/  @!P1 IMAD.IADD R21, R21, 0x1, -R5 ;  /* 0x0000000115159824 */ /* 0x000fe200078e0a05 */
[----:B------:R-:W-:Y:S01]  /*f010*/  ISETP.GE.AND P1, PT, R11, RZ, PT ;  /* 0x000000ff0b00720c */ /* 0x000fe20003f26270 */
[----:B------:R-:W-:Y:S02]  /*f020*/  IMAD R13, R5, R2, R13 ;  /* 0x00000002050d7224 */ /* 0x000fe400078e020d */
[C---:B------:R-:W-:Y:S02]  /*f030*/  VIADD R2, R28.reuse, 0xe7 ;  /* 0x000000e71c027836 */ /* 0x040fe40000000000 */
[----:B------:R-:W-:Y:S02]  /*f040*/  VIADD R15, R28, 0xe6 ;  /* 0x000000e61c0f7836 */ /* 0x000fe40000000000 */
[----:B------:R-:W-:Y:S01]  /*f050*/  @!P3 IMAD.IADD R19, R19, 0x1, -R5 ;  /* 0x000000011313b824 */ /* 0x000fe200078e0a05 */
[----:B------:R-:W-:Y:S01]  /*f060*/  IABS R12, R2 ;  /* 0x00000002000c7213 */ /* 0x000fe20000000000 */
[----:B0-----:R-:W-:Y:S01]  /*f070*/  IMAD.MOV.U32 R0, RZ, RZ, R21 ;  /* 0x000000ffff007224 */ /* 0x001fe200078e0015 */
[----:B------:R-:W-:Y:S01]  /*f080*/  IABS R11, R15 ;  /* 0x0000000f000b7213 */ /* 0x000fe20000000000 */
[----:B------:R-:W-:Y:S01]  /*f090*/  @!P5 IMAD.IADD R18, R18, 0x1, -R5 ;  /* 0x000000011212d824 */ /* 0x000fe200078e0a05 */
[----:B------:R-:W-:Y:S01]  /*f0a0*/  ISETP.GT.U32.AND P3, PT, R5, R20, PT ;  /* 0x000000140500720c */ /* 0x000fe20003f64070 */
[----:B------:R-:W-:Y:S01]  /*f0b0*/  IMAD.HI.U32 R3, R9, R14, RZ ;  /* 0x0000000e09037227 */ /* 0x000fe200078e00ff */
[----:B------:R-:W-:-:S03]  /*f0c0*/  ISETP.GT.U32.AND P5, PT, R5, R19, PT ;  /* 0x000000130500720c */ /* 0x000fc60003fa4070 */
[----:B------:R-:W-:Y:S01]  /*f0d0*/  @!P0 IMAD.MOV R0, RZ, RZ, -R0 ;  /* 0x000000ffff008224 */ /* 0x000fe200078e0a00 */
[----:B------:R-:W-:Y:S01]  /*f0e0*/  ISETP.GT.U32.AND P0, PT, R5, R18, PT ;  /* 0x000000120500720c */ /* 0x000fe20003f04070 */
[----:B------:R-:W-:Y:S02]  /*f0f0*/  IMAD.MOV R3, RZ, RZ, -R3 ;  /* 0x000000ffff037224 */ /* 0x000fe400078e0a03 */
[C---:B------:R-:W-:Y:S01]  /*f100*/  IMAD.HI.U32 R21, R9.reuse, R12, RZ ;  /* 0x0000000c09157227 */ /* 0x040fe200078e00ff */
[----:B------:R0:W-:Y:S03]  /*f110*/  STL [R1+0x440], R0 ;  /* 0x0004400001007387 */ /* 0x0001e60000100800 */
[----:B------:R-:W-:-:S04]  /*f120*/  IMAD.HI.U32 R23, R9, R11, RZ ;  /* 0x0000000b09177227 */ /* 0x000fc800078e00ff */
[C---:B------:R-:W-:Y:S01]  /*f130*/  IMAD R14, R5.reuse, R3, R14 ;  /* 0x00000003050e7224 */ /* 0x040fe200078e020e */
[----:B------:R-:W-:Y:S01]  /*f140*/  IABS R3, R17 ;  /* 0x0000001100037213 */ /* 0x000fe20000000000 */
[----:B------:R-:W-:Y:S02]  /*f150*/  IMAD.MOV R21, RZ, RZ, -R21 ;  /* 0x000000ffff157224 */ /* 0x000fe400078e0a15 */
[----:B0-----:R-:W-:Y:S02]  /*f160*/  IMAD.MOV.U32 R0, RZ, RZ, R22 ;  /* 0x000000ffff007224 */ /* 0x001fe400078e0016 */
[----:B------:R-:W-:Y:S02]  /*f170*/  IMAD.MOV R23, RZ, RZ, -R23 ;  /* 0x000000ffff177224 */ /* 0x000fe400078e0a17 */
[----:B------:R-:W-:Y:S01]  /*f180*/  @!P2 IMAD.MOV R0, RZ, RZ, -R0 ;  /* 0x000000ffff00a224 */ /* 0x000fe200078e0a00 */
[C---:B------:R-:W-:Y:S01]  /*f190*/  ISETP.GT.U32.AND P2, PT, R5.reuse, R14, PT ;  /* 0x0000000e0500720c */ /* 0x040fe20003f44070 */
[----:B------:R-:W-:Y:S01]  /*f1a0*/  @!P3 IMAD.IADD R20, R20, 0x1, -R5 ;  /* 0x000000011414b824 */ /* 0x000fe200078e0a05 */
[C---:B------:R-:W-:Y:S01]  /*f1b0*/  ISETP.GT.U32.AND P3, PT, R5.reuse, R13, PT ;  /* 0x0000000d0500720c */ /* 0x040fe20003f64070 */
[C---:B------:R-:W-:Y:S01]  /*f1c0*/  IMAD R12, R5.reuse, R21, R12 ;  /* 0x00000015050c7224 */ /* 0x040fe200078e020c */
[----:B------:R0:W-:Y:S01]  /*f1d0*/  STL [R1+0x438], R0 ;  /* 0x0004380001007387 */ /* 0x0001e20000100800 */
[----:B------:R-:W-:-:S02]  /*f1e0*/  IMAD R11, R5, R23, R11 ;  /* 0x00000017050b7224 */ /* 0x000fc400078e020b */
[--C-:B------:R-:W-:Y:S01]  /*f1f0*/  @!P5 IMAD.IADD R19, R19, 0x1, -R5.reuse ;  /* 0x000000011313d824 */ /* 0x100fe200078e0a05 */
[C---:B------:R-:W-:Y:S01]  /*f200*/  ISETP.GT.U32.AND P5, PT, R5.reuse, R12, PT ;  /* 0x0000000c0500720c */ /* 0x040fe20003fa4070 */
[--C-:B------:R-:W-:Y:S01]  /*f210*/  @!P0 IMAD.IADD R18, R18, 0x1, -R5.reuse ;  /* 0x0000000112128824 */ /* 0x100fe200078e0a05 */
[----:B------:R-:W-:Y:S01]  /*f220*/  ISETP.GT.U32.AND P0, PT, R5, R11, PT ;  /* 0x0000000b0500720c */ /* 0x000fe20003f04070 */
[----:B------:R-:W-:Y:S02]  /*f230*/  IMAD.MOV.U32 R10, RZ, RZ, R20 ;  /* 0x000000ffff0a7224 */ /* 0x000fe400078e0014 */
[--C-:B------:R-:W-:Y:S01]  /*f240*/  @!P2 IMAD.IADD R14, R14, 0x1, -R5.reuse ;  /* 0x000000010e0ea824 */ /* 0x100fe200078e0a05 */
[----:B------:R-:W-:Y:S01]  /*f250*/  ISETP.GE.AND P2, PT, R6, RZ, PT ;  /* 0x000000ff0600720c */ /* 0x000fe20003f46270 */
[----:B------:R-:W-:Y:S01]  /*f260*/  @!P3 IMAD.IADD R13, R13, 0x1, -R5 ;  /* 0x000000010d0db824 */ /* 0x000fe200078e0a05 */
[----:B------:R-:W-:Y:S01]  /*f270*/  ISETP.GE.AND P3, PT, R4, RZ, PT ;  /* 0x000000ff0400720c */ /* 0x000fe20003f66270 */
[----:B0-----:R-:W-:-:S02]  /*f280*/  IMAD.MOV.U32 R0, RZ, RZ, R19 ;  /* 0x000000ffff007224 */ /* 0x001fc400078e0013 */
[----:B------:R-:W-:-:S04]  /*f290*/  IMAD.HI.U32 R21, R9, R8, RZ ;  /* 0x0000000809157227 */ /* 0x000fc800078e00ff */
[----:B------:R-:W-:Y:S02]  /*f2a0*/  @!P4 IMAD.MOV R10, RZ, RZ, -R10 ;  /* 0x000000ffff0ac224 */ /* 0x000fe400078e0a0a */
[--C-:B------:R-:W-:Y:S01]  /*f2b0*/  @!P5 IMAD.IADD R12, R12, 0x1, -R5.reuse ;  /* 0x000000010c0cd824 */ /* 0x100fe200078e0a05 */
[----:B------:R-:W-:Y:S01]  /*f2c0*/  ISETP.GT.U32.AND P5, PT, R5, R14, PT ;  /* 0x0000000e0500720c */ /* 0x000fe20003fa4070 */
[----:B------:R-:W-:Y:S01]  /*f2d0*/  @!P0 IMAD.IADD R11, R11, 0x1, -R5 ;  /* 0x000000010b0b8824 */ /* 0x000fe200078e0a05 */
[----:B------:R-:W-:Y:S01]  /*f2e0*/  ISETP.GT.U32.AND P0, PT, R5, R13, PT ;  /* 0x0000000d0500720c */ /* 0x000fe20003f04070 */
[----:B------:R-:W-:Y:S01]  /*f2f0*/  @!P6 IMAD.MOV R0, RZ, RZ, -R0 ;  /* 0x000000ffff00e224 */ /* 0x000fe200078e0a00 */
[----:B------:R-:W-:Y:S01]  /*f300*/  STL [R1+0x434], R10 ;  /* 0x0004340a01007387 */ /* 0x000fe20000100800 */
[----:B------:R-:W-:Y:S01]  /*f310*/  IMAD.HI.U32 R22, R9, R3, RZ ;  /* 0x0000000309167227 */ /* 0x000fe200078e00ff */
[C---:B------:R-:W-:Y:S02]  /*f320*/  ISETP.GT.U32.AND P4, PT, R5.reuse, R12, PT ;  /* 0x0000000c0500720c */ /* 0x040fe40003f84070 */
[----:B------:R0:W-:Y:S01]  /*f330*/  STL [R1+0x430], R0 ;  /* 0x0004300001007387 */ /* 0x0001e20000100800 */
[----:B------:R-:W-:Y:S01]  /*f340*/  IMAD.MOV R21, RZ, RZ, -R21 ;  /* 0x000000ffff157224 */ /* 0x000fe200078e0a15 */
[----:B------:R-:W-:Y:S01]  /*f350*/  ISETP.GT.U32.AND P6, PT, R5, R11, PT ;  /* 0x0000000b0500720c */ /* 0x000fe20003fc4070 */
[----:B------:R-:W-:-:S02]  /*f360*/  IMAD.MOV R22, RZ, RZ, -R22 ;  /* 0x000000ffff167224 */ /* 0x000fc400078e0a16 */
[C---:B------:R-:W-:Y:S02]  /*f370*/  IMAD R4, R5.reuse, R21, R8 ;  /* 0x0000001505047224 */ /* 0x040fe400078e0208 */
[C---:B------:R-:W-:Y:S02]  /*f380*/  IMAD R3, R5.reuse, R22, R3 ;  /* 0x0000001605037224 */ /* 0x040fe400078e0203 */
[----:B------:R-:W-:Y:S02]  /*f390*/  VIADD R8, R28, 0xe3 ;  /* 0x000000e31c087836 */ /* 0x000fe40000000000 */
[----:B0-----:R-:W-:Y:S02]  /*f3a0*/  IMAD.MOV.U32 R0, RZ, RZ, R18 ;  /* 0x000000ffff007224 */ /* 0x001fe400078e0012 */
[--C-:B------:R-:W-:Y:S01]  /*f3b0*/  @!P5 IMAD.IADD R14, R14, 0x1, -R5.reuse ;  /* 0x000000010e0ed824 */ /* 0x100fe200078e0a05 */
[----:B------:R-:W-:Y:S01]  /*f3c0*/  IABS R18, R8 ;  /* 0x0000000800127213 */ /* 0x000fe20000000000 */
[----:B------:R-:W-:Y:S01]  /*f3d0*/  @!P1 IMAD.MOV R0, RZ, RZ, -R0 ;  /* 0x000000ffff009224 */ /* 0x000fe200078e0a00 */
[----:B------:R-:W-:Y:S01]  /*f3e0*/  ISETP.GT.U32.AND P1, PT, R5, R4, PT ;  /* 0x000000040500720c */ /* 0x000fe20003f24070 */
[--C-:B------:R-:W-:Y:S01]  /*f3f0*/  @!P0 IMAD.IADD R13, R13, 0x1, -R5.reuse ;  /* 0x000000010d0d8824 */ /* 0x100fe200078e0a05 */
[----:B------:R-:W-:Y:S01]  /*f400*/  ISETP.GT.U32.AND P0, PT, R5, R3, PT ;  /* 0x000000030500720c */ /* 0x000fe20003f04070 */
[----:B------:R-:W-:Y:S01]  /*f410*/  @!P4 IMAD.IADD R12, R12, 0x1, -R5 ;  /* 0x000000010c0cc824 */ /* 0x000fe200078e0a05 */
[----:B------:R-:W-:Y:S01]  /*f420*/  ISETP.GE.AND P5, PT, R2, RZ, PT ;  /* 0x000000ff0200720c */ /* 0x000fe20003fa6270 */
[----:B------:R-:W-:Y:S01]  /*f430*/  IMAD.MOV.U32 R10, RZ, RZ, R14 ;  /* 0x000000ffff0a7224 */ /* 0x000fe200078e000e */
[----:B------:R-:W-:Y:S01]  /*f440*/  ISETP.GE.AND P4, PT, R15, RZ, PT ;  /* 0x000000ff0f00720c */ /* 0x000fe20003f86270 */
[----:B------:R-:W-:Y:S01]  /*f450*/  VIADD R6, R28, 0xe2 ;  /* 0x000000e21c067836 */ /* 0x000fe20000000000 */
[----:B------:R0:W-:Y:S01]  /*f460*/  STL [R1+0x42c], R0 ;  /* 0x00042c0001007387 */ /* 0x0001e20000100800 */
[----:B------:R-:W-:-:S03]  /*f470*/  IMAD.HI.U32 R15, R9, R18, RZ ;  /* 0x00000012090f7227 */ /* 0x000fc600078e00ff */
[----:B------:R-:W-:Y:S01]  /*f480*/  IABS R19, R6 ;  /* 0x0000000600137213 */ /* 0x000fe20000000000 */
[----:B------:R-:W-:Y:S02]  /*f490*/  @!P2 IMAD.MOV R10, RZ, RZ, -R10 ;  /* 0x000000ffff0aa224 */ /* 0x000fe400078e0a0a */
[----:B------:R-:W-:Y:S01]  /*f4a0*/  @!P1 IMAD.IADD R4, R4, 0x1, -R5 ;  /* 0x0000000104049824 */ /* 0x000fe200078e0a05 */
[----:B------:R-:W-:Y:S01]  /*f4b0*/  ISETP.GE.AND P1, PT, R17, RZ, PT ;  /* 0x000000ff1100720c */ /* 0x000fe20003f26270 */
[----:B------:R-:W-:Y:S01]  /*f4c0*/  IMAD.MOV R15, RZ, RZ, -R15 ;  /* 0x000000ffff0f7224 */ /* 0x000fe200078e0a0f */
[----:B------:R1:W-:Y:S01]  /*f4d0*/  STL [R1+0x428], R10 ;  /* 0x0004280a01007387 */ /* 0x0003e20000100800 */
[----:B0-----:R-:W-:Y:S02]  /*f4e0*/  IMAD.MOV.U32 R0, RZ, RZ, R13 ;  /* 0x000000ffff007224 */ /* 0x001fe400078e000d */
[----:B------:R-:W-:Y:S01]  /*f4f0*/  @!P0 IMAD.IADD R3, R3, 0x1, -R5 ;  /* 0x0000000103038824 */ /* 0x000fe200078e0a05 */
[C---:B------:R-:W-:Y:S01]  /*f500*/  ISETP.GT.U32.AND P0, PT, R5.reuse, R4, PT ;  /* 0x000000040500720c */ /* 0x040fe20003f04070 */
[----:B------:R-:W-:Y:S01]  /*f510*/  @!P3 IMAD.MOV R0, RZ, RZ, -R0 ;  /* 0x000000ffff00b224 */ /* 0x000fe200078e0a00 */
[----:B------:R-:W-:Y:S01]  /*f520*/  ISETP.GE.AND P3, PT, R8, RZ, PT ;  /* 0x000000ff0800720c */ /* 0x000fe20003f66270 */
[C---:B------:R-:W-:Y:S01]  /*f530*/  IMAD R8, R5.reuse, R15, R18 ;  /* 0x0000000f05087224 */ /* 0x040fe200078e0212 */
[----:B------:R-:W-:Y:S01]  /*f540*/  ISETP.GT.U32.AND P2, PT, R5, R3, PT ;  /* 0x000000030500720c */ /* 0x000fe20003f44070 */
[----:B------:R-:W-:Y:S01]  /*f550*/  IMAD.MOV.U32 R2, RZ, RZ, R19 ;  /* 0x000000ffff027224 */ /* 0x000fe200078e0013 */
[----:B------:R0:W-:Y:S01]  /*f560*/  STL [R1+0x424], R0 ;  /* 0x0004240001007387 */ /* 0x0001e20000100800 */
[----:B-1----:R-:W-:-:S02]  /*f570*/  IMAD.MOV.U32 R10, RZ, RZ, R12 ;  /* 0x000000ffff0a7224 */ /* 0x002fc400078e000c */
[----:B------:R-:W-:Y:S01]  /*f580*/  @!P6 IMAD.IADD R11, R11, 0x1, -R5 ;  /* 0x000000010b0be824 */ /* 0x000fe200078e0a05 */
[----:B------:R-:W-:Y:S01]  /*f590*/  ISETP.GE.AND P6, PT, R16, RZ, PT ;  /* 0x000000ff1000720c */ /* 0x000fe20003fc6270 */
[----:B------:R-:W-:Y:S01]  /*f5a0*/  @!P5 IMAD.MOV R10, RZ, RZ, -R10 ;  /* 0x000000ffff0ad224 */ /* 0x000fe200078e0a0a */
[----:B------:R-:W-:Y:S01]  /*f5b0*/  ISETP.GT.U32.AND P5, PT, R5, R8, PT ;  /* 0x000000080500720c */ /* 0x000fe20003fa4070 */
[----:B------:R-:W-:-:S03]  /*f5c0*/  IMAD.HI.U32 R16, R9, R2, RZ ;  /* 0x0000000209107227 */ /* 0x000fc600078e00ff */
[----:B------:R-:W-:Y:S01]  /*f5d0*/  STL [R1+0x41c], R10 ;  /* 0x00041c0a01007387 */ /* 0x000fe20000100800 */
[----:B0-----:R-:W-:Y:S02]  /*f5e0*/  IMAD.MOV.U32 R0, RZ, RZ, R11 ;  /* 0x000000ffff007224 */ /* 0x001fe400078e000b */
[----:B------:R-:W-:Y:S02]  /*f5f0*/  IMAD.MOV R14, RZ, RZ, -R16 ;  /* 0x000000ffff0e7224 */ /* 0x000fe400078e0a10 */
[----:B------:R-:W-:Y:S02]  /*f600*/  @!P4 IMAD.MOV R0, RZ, RZ, -R0 ;  /* 0x000000ffff00c224 */ /* 0x000fe400078e0a00 */
[C---:B------:R-:W-:Y:S02]  /*f610*/  IMAD R2, R5.reuse, R14, R2 ;  /* 0x0000000e05027224 */ /* 0x040fe400078e0202 */
[--C-:B------:R-:W-:Y:S01]  /*f620*/  @!P0 IMAD.IADD R4, R4, 0x1, -R5.reuse ;  /* 0x0000000104048824 */ /* 0x100fe200078e0a05 */
[----:B------:R0:W-:Y:S01]  /*f630*/  STL [R1+0x418], R0 ;  /* 0x0004180001007387 */ /* 0x0001e20000100800 */
[----:B------:R-:W-:Y:S01]  /*f640*/  VIADD R12, R28, 0xe1 ;  /* 0x000000e11c0c7836 */ /* 0x000fe20000000000 */
[----:B------:R-:W-:Y:S01]  /*f650*/  ISETP.GT.U32.AND P4, PT, R5, R2, PT ;  /* 0x000000020500720c */ /* 0x000fe20003f84070 */
[--C-:B------:R-:W-:Y:S01]  /*f660*/  @!P5 IMAD.IADD R8, R8, 0x1, -R5.reuse ;  /* 0x000000010808d824 */ /* 0x100fe200078e0a05 */
[----:B------:R-:W-:Y:S01]  /*f670*/  ISETP.GE.AND P0, PT, R6, RZ, PT ;  /* 0x000000ff0600720c */ /* 0x000fe20003f06270 */
[----:B------:R-:W-:Y:S01]  /*f680*/  VIADD R11, R28, 0xe0 ;  /* 0x000000e01c0b7836 */ /* 0x000fe20000000000 */
[----:B------:R-:W-:Y:S01]  /*f690*/  IABS R15, R12 ;  /* 0x0000000c000f7213 */ /* 0x000fe20000000000 */
[----:B------:R-:W-:Y:S01]  /*f6a0*/  @!P2 IMAD.IADD R3, R3, 0x1, -R5 ;  /* 0x000000010303a824 */ /* 0x000fe200078e0a05 */
[----:B------:R-:W-:Y:S01]  /*f6b0*/  ISETP.GE.AND P2, PT, R12, RZ, PT ;  /* 0x000000ff0c00720c */ /* 0x000fe20003f46270 */
[----:B------:R-:W-:Y:S01]  /*f6c0*/  VIADD R14, R28, 0xdf ;  /* 0x000000df1c0e7836 */ /* 0x000fe20000000000 */
[----:B------:R-:W-:Y:S01]  /*f6d0*/  IABS R6, R11 ;  /* 0x0000000b00067213 */ /* 0x000fe20000000000 */
[----:B0-----:R-:W-:Y:S01]  /*f6e0*/  IMAD.MOV.U32 R0, RZ, RZ, R4 ;  /* 0x000000ffff007224 */ /* 0x001fe200078e0004 */
[----:B------:R-:W-:Y:S01]  /*f6f0*/  ISETP.GE.AND P5, PT, R11, RZ, PT ;  /* 0x000000ff0b00720c */ /* 0x000fe20003fa6270 */
[----:B------:R-:W-:-:S04]  /*f700*/  IMAD.HI.U32 R11, R9, R15, RZ ;  /* 0x0000000f090b7227 */ /* 0x000fc800078e00ff */
[----:B------:R-:W-:Y:S01]  /*f710*/  @!P6 IMAD.MOV R0, RZ, RZ, -R0 ;  /* 0x000000ffff00e224 */ /* 0x000fe200078e0a00 */
[----:B------:R-:W-:Y:S01]  /*f720*/  ISETP.GT.U32.AND P6, PT, R5, R8, PT ;  /* 0x000000080500720c */ /* 0x000fe20003fc4070 */
[----:B------:R-:W-:Y:S02]  /*f730*/  @!P4 IMAD.IADD R2, R2, 0x1, -R5 ;  /* 0x000000010202c824 */ /* 0x000fe400078e0a05 */
[----:B------:R-:W-:Y:S01]  /*f740*/  IMAD.HI.U32 R4, R9, R6, RZ ;  /* 0x0000000609047227 */ /* 0x000fe200078e00ff */
[----:B------:R0:W-:Y:S02]  /*f750*/  STL [R1+0x414], R0 ;  /* 0x0004140001007387 */ /* 0x0001e40000100800 */
[----:B------:R-:W-:Y:S01]  /*f760*/  ISETP.GT.U32.AND P4, PT, R5, R2, PT ;  /* 0x000000020500720c */ /* 0x000fe20003f84070 */
[----:B------:R-:W-:Y:S02]  /*f770*/  IMAD.MOV R4, RZ, RZ, -R4 ;  /* 0x000000ffff047224 */ /* 0x000fe400078e0a04 */
[----:B------:R-:W-:-:S02]  /*f780*/  VIADD R13, R28, 0xdd ;  /* 0x000000dd1c0d7836 */ /* 0x000fc40000000000 */
[C---:B------:R-:W-:Y:S02]  /*f790*/  IMAD R4, R5.reuse, R4, R6 ;  /* 0x0000000405047224 */ /* 0x040fe400078e0206 */
[----:B------:R-:W-:Y:S02]  /*f7a0*/  @!P6 IMAD.IADD R8, R8, 0x1, -R5 ;  /* 0x000000010808e824 */ /* 0x000fe400078e0a05 */
[----:B0-----:R-:W-:Y:S02]  /*f7b0*/  IMAD.MOV.U32 R0, RZ, RZ, R3 ;  /* 0x000000ffff007224 */ /* 0x001fe400078e0003 */
[----:B------:R-:W-:Y:S02]  /*f7c0*/  IMAD.MOV R3, RZ, RZ, -R11 ;  /* 0x000000ffff037224 */ /* 0x000fe400078e0a0b */
[----:B------:R-:W-:Y:S02]  /*f7d0*/  IMAD.MOV.U32 R10, RZ, RZ, R8 ;  /* 0x000000ffff0a7224 */ /* 0x000fe400078e0008 */
[----:B------:R-:W-:-:S02]  /*f7e0*/  IMAD R15, R5, R3, R15 ;  /* 0x00000003050f7224 */ /* 0x000fc400078e020f */
[----:B------:R-:W-:Y:S01]  /*f7f0*/  @!P3 IMAD.MOV R10, RZ, RZ, -R10 ;  /* 0x000000ffff0ab224 */ /* 0x000fe200078e0a0a */
[C---:B------:R-:W-:Y:S01]  /*f800*/  ISETP.GT.U32.AND P3, PT, R5.reuse, R4, PT ;  /* 0x000000040500720c */ /* 0x040fe20003f64070 */
[----:B------:R-:W-:Y:S01]  /*f810*/  @!P1 IMAD.MOV R0, RZ, RZ, -R0 ;  /* 0x000000ffff009224 */ /* 0x000fe200078e0a00 */
[----:B------:R-:W-:Y:S01]  /*f820*/  ISETP.GT.U32.AND P6, PT, R5, R15, PT ;  /* 0x0000000f0500720c */ /* 0x000fe20003fc4070 */
[--C-:B------:R-:W-:Y:S01]  /*f830*/  @!P4 IMAD.IADD R2, R2, 0x1, -R5.reuse ;  /* 0x000000010202c824 */ /* 0x100fe200078e0a05 */
[----:B------:R-:W-:Y:S01]  /*f840*/  ISETP.GE.AND P1, PT, R14, RZ, PT ;  /* 0x000000ff0e00720c */ /* 0x000fe20003f26270 */
[C---:B------:R-:W-:Y:S01]  /*f850*/  VIADD R11, R28.reuse, 0xde ;  /* 0x000000de1c0b7836 */ /* 0x040fe20000000000 */
[----:B------:R-:W-:Y:S01]  /*f860*/  IABS R14, R14 ;  /* 0x0000000e000e7213 */ /* 0x000fe20000000000 */
[----:B------:R0:W-:Y:S01]  /*f870*/  STL [R1+0x410], R0 ;  /* 0x0004100001007387 */ /* 0x0001e20000100800 */
[----:B------:R-:W-:Y:S02]  /*f880*/  VIADD R3, R28, 0xdc ;  /* 0x000000dc1c037836 */ /* 0x000fe40000000000 */
[----:B------:R-:W-:Y:S01]  /*f890*/  ISETP.GE.AND P4, PT, R11, RZ, PT ;  /* 0x000000ff0b00720c */ /* 0x000fe20003f86270 */
[----:B------:R-:W-:Y:S01]  /*f8a0*/  IMAD.HI.U32 R6, R9, R14, RZ ;  /* 0x0000000e09067227 */ /* 0x000fe200078e00ff */
[----:B------:R-:W-:Y:S01]  /*f8b0*/  IABS R11, R11 ;  /* 0x0000000b000b7213 */ /* 0x000fe20000000000 */
[----:B------:R-:W-:Y:S01]  /*f8c0*/  STL [R1+0x40c], R10 ;  /* 0x00040c0a01007387 */ /* 0x000fe20000100800 */
[----:B------:R-:W-:Y:S01]  /*f8d0*/  IABS R12, R3 ;  /* 0x00000003000c7213 */ /* 0x000fe20000000000 */
[----:B------:R-:W-:-:S02]  /*f8e0*/  @!P6 IMAD.IADD R15, R15, 0x1, -R5 ;  /* 0x000000010f0fe824 */ /* 0x000fc400078e0a05 */
[----:B0-----:R-:W-:Y:S02]  /*f8f0*/  IMAD.MOV.U32 R0, RZ, RZ, R2 ;  /* 0x000000ffff007224 */ /* 0x001fe400078e0002 */
[----:B------:R-:W-:Y:S01]  /*f900*/  @!P3 IMAD.IADD R4, R4, 0x1, -R5 ;  /* 0x000000010404b824 */ /* 0x000fe200078e0a05 */
[----:B------:R-:W-:Y:S01]  /*f910*/  ISETP.GT.U32.AND P6, PT, R5, R15, PT ;  /* 0x0000000f0500720c */ /* 0x000fe20003fc4070 */
[----:B------:R-:W-:Y:S01]  /*f920*/  @!P0 IMAD.MOV R0, RZ, RZ, -R0 ;  /* 0x000000ffff008224 */ /* 0x000fe200078e0a00 */
[----:B------:R-:W-:Y:S01]  /*f930*/  ISETP.GE.AND P0, PT, R13, RZ, PT ;  /* 0x000000ff0d00720c */ /* 0x000fe20003f06270 */
[----:B------:R-:W-:Y:S01]  /*f940*/  IMAD.MOV R6, RZ, RZ, -R6 ;  /* 0x000000ffff067224 */ /* 0x000fe200078e0a06 */
[----:B------:R-:W-:Y:S01]  /*f950*/  IABS R13, R13 ;  /* 0x0000000d000d7213 */ /* 0x000fe20000000000 */
[----:B------:R-:W-:Y:S01]  /*f960*/  IMAD.HI.U32 R2, R9, R11, RZ ;  /* 0x0000000b09027227 */ /* 0x000fe200078e00ff */
[C---:B------:R-:W-:Y:S01]  /*f970*/  ISETP.GT.U32.AND P3, PT, R5.reuse, R4, PT ;  /* 0x000000040500720c */ /* 0x040fe20003f64070 */
[----:B------:R0:W-:Y:S02]  /*f980*/  STL [R1+0x400], R0 ;  /* 0x0004000001007387 */ /* 0x0001e40000100800 */
[----:B------:R-:W-:-:S02]  /*f990*/  IMAD R14, R5, R6, R14 ;  /* 0x00000006050e7224 */ /* 0x000fc400078e020e */
[----:B------:R-:W-:-:S04]  /*f9a0*/  IMAD.HI.U32 R6, R9, R13, RZ ;  /* 0x0000000d09067227 */ /* 0x000fc800078e00ff */
[----:B------:R-:W-:Y:S02]  /*f9b0*/  IMAD.MOV R6, RZ, RZ, -R6 ;  /* 0x000000ffff067224 */ /* 0x000fe400078e0a06 */
[----:B------:R-:W-:Y:S01]  /*f9c0*/  @!P6 IMAD.IADD R15, R15, 0x1, -R5 ;  /* 0x000000010f0fe824 */ /* 0x000fe200078e0a05 */
[C---:B------:R-:W-:Y:S01]  /*f9d0*/  ISETP.GT.U32.AND P6, PT, R5.reuse, R14, PT ;  /* 0x0000000e0500720c */ /* 0x040fe20003fc4070 */
[----:B------:R-:W-:Y:S02]  /*f9e0*/  IMAD.MOV R2, RZ, RZ, -R2 ;  /* 0x000000ffff027224 */ /* 0x000fe400078e0a02 */
[----:B------:R-:W-:Y:S02]  /*f9f0*/  IMAD R13, R5, R6, R13 ;  /* 0x00000006050d7224 */ /* 0x000fe400078e020d */
[----:B------:R-:W-:-:S04]  /*fa00*/  IMAD.HI.U32 R8, R9, R12, RZ ;  /* 0x0000000c09087227 */ /* 0x000fc800078e00ff */
[C---:B------:R-:W-:Y:S02]  /*fa10*/  IMAD R11, R5.reuse, R2, R11 ;  /* 0x00000002050b7224 */ /* 0x040fe400078e020b */
[----:B0-----:R-:W-:Y:S02]  /*fa20*/  IMAD.MOV.U32 R0, RZ, RZ, R15 ;  /* 0x000000ffff007224 */ /* 0x001fe400078e000f */
[----:B------:R-:W-:Y:S01]  /*fa30*/  @!P3 IMAD.IADD R4, R4, 0x1, -R5 ;  /* 0x000000010404b824 */ /* 0x000fe200078e0a05 */
[C---:B------:R-:W-:Y:S01]  /*fa40*/  ISETP.GT.U32.AND P3, PT, R5.reuse, R13, PT ;  /* 0x0000000d0500720c */ /* 0x040fe20003f64070 */
[----:B------:R-:W-:Y:S02]  /*fa50*/  IMAD.MOV R8, RZ, RZ, -R8 ;  /* 0x000000ffff087224 */ /* 0x000fe400078e0a08 */
[----:B------:R-:W-:Y:S01]  /*fa60*/  @!P2 IMAD.MOV R0, RZ, RZ, -R0 ;  /* 0x000000ffff00a224 */ /* 0x000fe200078e0a00 */
[C---:B------:R-:W-:Y:S01]  /*fa70*/  ISETP.GT.U32.AND P2, PT, R5.reuse, R11, PT ;  /* 0x0000000b0500720c */ /* 0x040fe20003f44070 */
[----:B------:R-:W-:-:S02]  /*fa80*/  IMAD R12, R5, R8, R12 ;  /* 0x00000008050c7224 */ /* 0x000fc400078e020c */
[--C-:B------:R-:W-:Y:S01]  /*fa90*/  @!P6 IMAD.IADD R14, R14, 0x1, -R5.reuse ;  /* 0x000000010e0ee824 */ /* 0x100fe200078e0a05 */
[----:B------:R0:W-:Y:S01]  /*faa0*/  STL [R1+0x3fc], R0 ;  /* 0x0003fc0001007387 */ /* 0x0001e20000100800 */
[C---:B------:R-:W-:Y:S01]  /*fab0*/  VIADD R20, R28.reuse, 0xdb ;  /* 0x000000db1c147836 */ /* 0x040fe20000000000 */
[----:B------:R-:W-:Y:S01]  /*fac0*/  ISETP.GT.U32.AND P6, PT, R5, R12, PT ;  /* 0x0000000c0500720c */ /* 0x000fe20003fc4070 */
[C---:B------:R-:W-:Y:S02]  /*fad0*/  VIADD R16, R28.reuse, 0xda ;  /* 0x000000da1c107836 */ /* 0x040fe40000000000 */
[--C-:B------:R-:W-:Y:S01]  /*fae0*/  @!P3 IMAD.IADD R13, R13, 0x1, -R5.reuse ;  /* 0x000000010d0db824 */ /* 0x100fe200078e0a05 */
[----:B------:R-:W-:Y:S01]  /*faf0*/  IABS R2, R20 ;  /* 0x0000001400027213 */ /* 0x000fe20000000000 */
[----:B------:R-:W-:Y:S01]  /*fb00*/  VIADD R8, R28, 0xd9 ;  /* 0x000000d91c087836 */ /* 0x000fe20000000000 */
[----:B------:R-:W-:Y:S01]  /*fb10*/  IABS R15, R16 ;  /* 0x00000010000f7213 */ /* 0x000fe20000000000 */
[----:B------:R-:W-:Y:S01]  /*fb20*/  @!P2 IMAD.IADD R11, R11, 0x1, -R5 ;  /* 0x000000010b0ba824 */ /* 0x000fe200078e0a05 */
[----:B------:R-:W-:Y:S01]  /*fb30*/  ISETP.GT.U32.AND P2, PT, R5, R14, PT ;  /* 0x0000000e0500720c */ /* 0x000fe20003f44070 */
[----:B0-----:R-:W-:Y:S01]  /*fb40*/  IMAD.MOV.U32 R0, RZ, RZ, R4 ;  /* 0x000000ffff007224 */ /* 0x001fe200078e0004 */
[----:B------:R-:W-:Y:S01]  /*fb50*/  IABS R19, R8 ;  /* 0x0000000800137213 */ /* 0x000fe20000000000 */
[----:B------:R-:W-:Y:S01]  /*fb60*/  IMAD.HI.U32 R6, R9, R2, RZ ;  /* 0x0000000209067227 */ /* 0x000fe200078e00ff */
[----:B------:R-:W-:-:S03]  /*fb70*/  ISETP.GT.U32.AND P3, PT, R5, R11, PT ;  /* 0x0000000b0500720c */ /* 0x000fc60003f64070 */
[----:B------:R-:W-:Y:S01]  /*fb80*/  @!P5 IMAD.MOV R0, RZ, RZ, -R0 ;  /* 0x000000ffff00d224 */ /* 0x000fe200078e0a00 */
[----:B------:R-:W-:Y:S01]  /*fb90*/  ISETP.GT.U32.AND P5, PT, R5, R13, PT ;  /* 0x0000000d0500720c */ /* 0x000fe20003fa4070 */
[----:B------:R-:W-:-:S03]  /*fba0*/  IMAD.HI.U32 R4, R9, R15, RZ ;  /* 0x0000000f09047227 */ /* 0x000fc600078e00ff */
[----:B------:R0:W-:Y:S01]  /*fbb0*/  STL [R1+0x3f8], R0 ;  /* 0x0003f80001007387 */ /* 0x0001e20000100800 */
[----:B------:R-:W-:Y:S02]  /*fbc0*/  @!P6 IMAD.IADD R12, R12, 0x1, -R5 ;  /* 0x000000010c0ce824 */ /* 0x000fe400078e0a05 */
[----:B------:R-:W-:Y:S02]  /*fbd0*/  IMAD.MOV R6, RZ, RZ, -R6 ;  /* 0x000000ffff067224 */ /* 0x000fe400078e0a06 */
[----:B------:R-:W-:Y:S01]  /*fbe0*/  IMAD.MOV R4, RZ, RZ, -R4 ;  /* 0x000000ffff047224 */ /* 0x000fe200078e0a04 */
[C---:B------:R-:W-:Y:S01]  /*fbf0*/  ISETP.GT.U32.AND P6, PT, R5.reuse, R12, PT ;  /* 0x0000000c0500720c */ /* 0x040fe20003fc4070 */
[C---:B------:R-:W-:Y:S02]  /*fc00*/  IMAD R2, R5.reuse, R6, R2 ;  /* 0x0000000605027224 */ /* 0x040fe400078e0202 */
[C---:B------:R-:W-:Y:S02]  /*fc10*/  IMAD R15, R5.reuse, R4, R15 ;  /* 0x00000004050f7224 */ /* 0x040fe400078e020f */
        /* <DEDUP_REMOVED lines=35> */
[----:B------:R-:W-:Y:S01]  /*fe50*/  @!P5 IMAD.IADD R15, R15, 0x1, -R5 ;  /* 0x000000010f0fd824 */ /* 0x000fe200078e0a05 */
[C---:B------:R-:W-:Y:S01]  /*fe60*/  ISETP.GT.U32.AND P5, PT, R5.reuse, R16, PT ;  /* 0x000000100500720c */ /* 0x040fe20003fa4070 */
[----:B------:R-:W-:-:S02]  /*fe70*/  IMAD R19, R5, R17, R19 ;  /* 0x0000001105137224 */ /* 0x000fc400078e0213 */
[----:B------:R-:W-:Y:S02]  /*fe80*/  IMAD.MOV.U32 R10, RZ, RZ, R13 ;  /* 0x000000ffff0a7224 */ /* 0x000fe400078e000d */
[--C-:B------:R-:W-:Y:S01]  /*fe90*/  @!P1 IMAD.IADD R2, R2, 0x1, -R5.reuse ;  /* 0x0000000102029824 */ /* 0x100fe200078e0a05 */
[C---:B------:R-:W-:Y:S01]  /*fea0*/  ISETP.GT.U32.AND P4, PT, R5.reuse, R19, PT ;  /* 0x000000130500720c */ /* 0x040fe20003f84070 */
[----:B------:R-:W-:Y:S01]  /*feb0*/  @!P0 IMAD.MOV R10, RZ, RZ, -R10 ;  /* 0x000000ffff0a8224 */ /* 0x000fe200078e0a0a */
[----:B------:R-:W-:Y:S01]  /*fec0*/  ISETP.GE.AND P1, PT, R6, RZ, PT ;  /* 0x000000ff0600720c */ /* 0x000fe20003f26270 */
[--C-:B------:R-:W-:Y:S01]  /*fed0*/  @!P3 IMAD.IADD R18, R18, 0x1, -R5.reuse ;  /* 0x000000011212b824 */ /* 0x100fe200078e0a05 */
[----:B------:R-:W-:Y:S01]  /*fee0*/  ISETP.GE.AND P0, PT, R8, RZ, PT ;  /* 0x000000ff0800720c */ /* 0x000fe20003f06270 */
[----:B------:R-:W-:Y:S01]  /*fef0*/  VIADD R6, R28, 0xd5 ;  /* 0x000000d51c067836 */ /* 0x000fe20000000000 */
[----:B------:R-:W-:Y:S01]  /*ff00*/  STL [R1+0x3e8], R10 ;  /* 0x0003e80a01007387 */ /* 0x000fe20000100800 */
[--C-:B------:R-:W-:Y:S01]  /*ff10*/  @!P5 IMAD.IADD R16, R16, 0x1, -R5.reuse ;  /* 0x000000011010d824 */ /* 0x100fe200078e0a05 */
[C---:B------:R-:W-:Y:S01]  /*ff20*/  ISETP.GT.U32.AND P3, PT, R5.reuse, R18, PT ;  /* 0x000000120500720c */ /* 0x040fe20003f64070 */
[----:B------:R-:W-:Y:S01]  /*ff30*/  VIADD R4, R28, 0xd6 ;  /* 0x000000d61c047836 */ /* 0x000fe20000000000 */
[----:B------:R-:W-:Y:S01]  /*ff40*/  IABS R11, R6 ;  /* 0x00000006000b7213 */ /* 0x000fe20000000000 */
[----:B------:R0:W-:Y:S01]  /*ff50*/  STL [R1+0x3e0], R0 ;  /* 0x0003e00001007387 */ /* 0x0001e20000100800 */
[----:B------:R-:W-:Y:S01]  /*ff60*/  ISETP.GT.U32.AND P5, PT, R5, R16, PT ;  /* 0x000000100500720c */ /* 0x000fe20003fa4070 */
[----:B------:R-:W-:Y:S01]  /*ff70*/  @!P4 IMAD.IADD R19, R19, 0x1, -R5 ;  /* 0x000000011313c824 */ /* 0x000fe200078e0a05 */
[----:B------:R-:W-:Y:S01]  /*ff80*/  IABS R14, R4 ;  /* 0x00000004000e7213 */ /* 0x000fe20000000000 */
[----:B------:R-:W-:Y:S01]  /*ff90*/  IMAD.HI.U32 R12, R9, R11, RZ ;  /* 0x0000000b090c7227 */ /* 0x000fe200078e00ff */
[----:B------:R-:W-:-:S03]  /*ffa0*/  ISETP.GE.AND P4, PT, R3, RZ, PT ;  /* 0x000000ff0300720c */ /* 0x000fc60003f86270 */
[----:B------:R-:W-:Y:S02]  /*ffb0*/  IMAD.MOV R12, RZ, RZ, -R12 ;  /* 0x000000ffff0c7224 */ /* 0x000fe400078e0a0c */
[----:B0-----:R-:W-:Y:S02]  /*ffc0*/  IMAD.MOV.U32 R0, RZ, RZ, R2 ;  /* 0x000000ffff007224 */ /* 0x001fe400078e0002 */
[----:B------:R-:W-:-:S04]  /*ffd0*/  IMAD.HI.U32 R3, R9, R14, RZ ;  /* 0x0000000e09037227 */ /* 0x000fc800078e00ff */
[----:B------:R-:W-:Y:S01]  /*ffe0*/  @!P6 IMAD.MOV R0, RZ, RZ, -R0 ;  /* 0x000000ffff00e224 */ /* 0x000fe200078e0a00 */
[C---:B------:R-:W-:Y:S01]  /*fff0*/  ISETP.GT.U32.AND P6, PT, R5.reuse, R19, PT ;  /* 0x000000130500720c */ /* 0x040fe20003fc4070 */
[----:B------:R-:W-:Y:S01]  /*10000*/  @!P3 IMAD.IADD R18, R18, 0x1, -R5 ;  /* 0x000000011212b824 */ /* 0x000fe200078e0a05 */
[----:B------:R-:W-:Y:S01]  /*10010*/  ISETP.GE.AND P3, PT, R4, RZ, PT ;  /* 0x000000ff0400720c */ /* 0x000fe20003f66270 */
[C---:B------:R-:W-:Y:S01]  /*10020*/  IMAD R4, R5.reuse, R12, R11 ;  /* 0x0000000c05047224 */ /* 0x040fe200078e020b */
[----:B------:R0:W-:Y:S01]  /*10030*/  STL [R1+0x3dc], R0 ;  /* 0x0003dc0001007387 */ /* 0x0001e20000100800 */
[----:B------:R-:W-:Y:S02]  /*10040*/  IMAD.MOV R3, RZ, RZ, -R3 ;  /* 0x000000ffff037224 */ /* 0x000fe400078e0a03 */
[----:B------:R-:W-:Y:S01]  /*10050*/  @!P5 IMAD.IADD R16, R16, 0x1, -R5 ;  /* 0x000000011010d824 */ /* 0x000fe200078e0a05 */
[C---:B------:R-:W-:Y:S01]  /*10060*/  ISETP.GT.U32.AND P5, PT, R5.reuse, R4, PT ;  /* 0x000000040500720c */ /* 0x040fe20003fa4070 */
[----:B------:R-:W-:-:S02]  /*10070*/  IMAD R14, R5, R3, R14 ;  /* 0x00000003050e7224 */ /* 0x000fc400078e020e */
[C---:B------:R-:W-:Y:S02]  /*10080*/  VIADD R12, R28.reuse, 0xd2 ;  /* 0x000000d21c0c7836 */ /* 0x040fe40000000000 */
[----:B------:R-:W-:Y:S01]  /*10090*/  @!P6 IMAD.IADD R19, R19, 0x1, -R5 ;  /* 0x000000011313e824 */ /* 0x000fe200078e0a05 */
[----:B------:R-:W-:Y:S01]  /*100a0*/  ISETP.GT.U32.AND P6, PT, R5, R14, PT ;  /* 0x0000000e0500720c */ /* 0x000fe20003fc4070 */
[C---:B------:R-:W-:Y:S01]  /*100b0*/  VIADD R8, R28.reuse, 0xd4 ;  /* 0x000000d41c087836 */ /* 0x040fe20000000000 */
[----:B------:R-:W-:Y:S01]  /*100c0*/  IABS R13, R12 ;  /* 0x0000000c000d7213 */ /* 0x000fe20000000000 */
[----:B------:R-:W-:Y:S02]  /*100d0*/  VIADD R2, R28, 0xd3 ;  /* 0x000000d31c027836 */ /* 0x000fe40000000000 */
[----:B------:R-:W-:Y:S01]  /*100e0*/  IMAD.MOV.U32 R10, RZ, RZ, R15 ;  /* 0x000000ffff0a7224 */ /* 0x000fe200078e000f */
[----:B------:R-:W-:Y:S01]  /*100f0*/  IABS R17, R8 ;  /* 0x0000000800117213 */ /* 0x000fe20000000000 */
[----:B------:R-:W-:Y:S01]  /*10100*/  @!P5 IMAD.IADD R4, R4, 0x1, -R5 ;  /* 0x000000010404d824 */ /* 0x000fe200078e0a05 */
[----:B------:R-:W-:Y:S01]  /*10110*/  IABS R3, R2 ;  /* 0x0000000200037213 */ /* 0x000fe20000000000 */
[----:B------:R-:W-:-:S03]  /*10120*/  IMAD.HI.U32 R15, R9, R13, RZ ;  /* 0x0000000d090f7227 */ /* 0x000fc600078e00ff */
[C---:B------:R-:W-:Y:S01]  /*10130*/  ISETP.GT.U32.AND P5, PT, R5.reuse, R4, PT ;  /* 0x000000040500720c */ /* 0x040fe20003fa4070 */
[----:B------:R-:W-:Y:S01]  /*10140*/  @!P6 IMAD.IADD R14, R14, 0x1, -R5 ;  /* 0x000000010e0ee824 */ /* 0x000fe200078e0a05 */
[----:B------:R-:W-:Y:S01]  /*10150*/  ISETP.GE.AND P6, PT, R6, RZ, PT ;  /* 0x000000ff0600720c */ /* 0x000fe20003fc6270 */
[----:B0-----:R-:W-:Y:S02]  /*10160*/  IMAD.MOV.U32 R0, RZ, RZ, R19 ;  /* 0x000000ffff007224 */ /* 0x001fe400078e0013 */
        /* <DEDUP_REMOVED lines=66> */
[----:B------:R-:W-:Y:S01]  /*10590*/  @!P1 IMAD.MOV R0, RZ, RZ, -R0 ;  /* 0x000000ffff009224 */ /* 0x000fe200078e0a00 */
[----:B------:R-:W-:Y:S01]  /*105a0*/  ISETP.GE.AND P1, PT, R12, RZ, PT ;  /* 0x000000ff0c00720c */ /* 0x000fe20003f26270 */
[--C-:B------:R-:W-:Y:S02]  /*105b0*/  @!P5 IMAD.IADD R15, R15, 0x1, -R5.reuse ;  /* 0x000000010f0fd824 */ /* 0x100fe400078e0a05 */
[----:B------:R-:W-:Y:S01]  /*105c0*/  @!P4 IMAD.IADD R11, R11, 0x1, -R5 ;  /* 0x000000010b0bc824 */ /* 0x000fe200078e0a05 */
[----:B------:R0:W-:Y:S01]  /*105d0*/  STL [R1+0x3b8], R0 ;  /* 0x0003b80001007387 */ /* 0x0001e20000100800 */
[C---:B------:R-:W-:Y:S01]  /*105e0*/  IMAD R14, R5.reuse, R16, R14 ;  /* 0x00000010050e7224 */ /* 0x040fe200078e020e */
[C---:B------:R-:W-:Y:S01]  /*105f0*/  ISETP.GT.U32.AND P5, PT, R5.reuse, R15, PT ;  /* 0x0000000f0500720c */ /* 0x040fe20003fa4070 */
[----:B------:R-:W-:Y:S01]  /*10600*/  IMAD.MOV.U32 R10, RZ, RZ, R3 ;  /* 0x000000ffff0a7224 */ /* 0x000fe200078e0003 */
[----:B------:R-:W-:Y:S01]  /*10610*/  ISETP.GT.U32.AND P4, PT, R5, R11, PT ;  /* 0x0000000b0500720c */ /* 0x000fe20003f84070 */
[----:B------:R-:W-:-:S04]  /*10620*/  IMAD.HI.U32 R12, R9, R2, RZ ;  /* 0x00000002090c7227 */ /* 0x000fc800078e00ff */
        /* <DEDUP_REMOVED lines=154> */
[----:B------:R-:W-:-:S03]  /*10fd0*/  IMAD.HI.U32 R6, R9, R11, RZ ;  /* 0x0000000b09067227 */ /* 0x000fc600078e00ff */
[C---:B------:R-:W-:Y:S01]  /*10fe0*/  ISETP.GT.U32.AND P1, PT, R5.reuse, R8, PT ;  /* 0x000000080500720c */ /* 0x040fe20003f24070 */
[C---:B------:R-:W-:Y:S02]  /*10ff0*/  IMAD R12, R5.reuse, R15, R12 ;  /* 0x0000000f050c7224 */ /* 0x040fe400078e020c */
[----:B0-----:R-:W-:Y:S02]  /*11000*/  IMAD.MOV.U32 R10, RZ, RZ, R3 ;  /* 0x000000ffff0a7224 */ /* 0x001fe400078e0003 */
[----:B------:R-:W-:Y:S02]  /*11010*/  VIADD R3, R28, 0xc1 ;  /* 0x000000c11c037836 */ /* 0x000fe40000000000 */
[----:B------:R-:W-:Y:S02]  /*11020*/  IMAD.MOV R6, RZ, RZ, -R6 ;  /* 0x000000ffff067224 */ /* 0x000fe400078e0a06 */
[----:B------:R-:W-:Y:S01]  /*11030*/  @!P3 IMAD.IADD R14, R14, 0x1, -R5 ;  /* 0x000000010e0eb824 */ /* 0x000fe200078e0a05 */
[C---:B------:R-:W-:Y:S01]  /*11040*/  ISETP.GT.U32.AND P3, PT, R5.reuse, R12, PT ;  /* 0x0000000c0500720c */ /* 0x040fe20003f64070 */
[----:B------:R-:W-:Y:S01]  /*11050*/  IMAD R11, R5, R6, R11 ;  /* 0x00000006050b7224 */ /* 0x000fe200078e020b */
[----:B------:R-:W-:Y:S01]  /*11060*/  IABS R22, R3 ;  /* 0x0000000300167213 */ /* 0x000fe20000000000 */
[----:B------:R-:W-:-:S02]  /*11070*/  @!P1 IMAD.IADD R8, R8, 0x1, -R5 ;  /* 0x0000000108089824 */ /* 0x000fc400078e0a05 */
[----:B-1----:R-:W-:Y:S01]  /*11080*/  IMAD.MOV.U32 R0, RZ, RZ, R2 ;  /* 0x000000ffff007224 */ /* 0x002fe200078e0002 */
[----:B------:R-:W-:Y:S01]  /*11090*/  ISETP.GT.U32.AND P1, PT, R5, R11, PT ;  /* 0x0000000b0500720c */ /* 0x000fe20003f24070 */
[----:B------:R-:W-:-:S04]  /*110a0*/  IMAD.HI.U32 R2, R9, R22, RZ ;  /* 0x0000001609027227 */ /* 0x000fc800078e00ff */
[----:B------:R-:W-:Y:S01]  /*110b0*/  @!P2 IMAD.MOV R10, RZ, RZ, -R10 ;  /* 0x000000ffff0aa224 */ /* 0x000fe200078e0a0a */
[----:B------:R-:W-:Y:S01]  /*110c0*/  ISETP.GE.AND P2, PT, R4, RZ, PT ;  /* 0x000000ff0400720c */ /* 0x000fe20003f46270 */
[----:B------:R-:W-:Y:S02]  /*110d0*/  IMAD.MOV R2, RZ, RZ, -R2 ;  /* 0x000000ffff027224 */ /* 0x000fe400078e0a02 */
[----:B------:R-:W-:Y:S01]  /*110e0*/  @!P0 IMAD.MOV R0, RZ, RZ, -R0 ;  /* 0x000000ffff008224 */ /* 0x000fe200078e0a00 */
[----:B------:R0:W-:Y:S01]  /*110f0*/  STL [R1+0x37c], R10 ;  /* 0x00037c0a01007387 */ /* 0x0001e20000100800 */
[----:B------:R-:W-:Y:S01]  /*11100*/  ISETP.GE.AND P0, PT, R3, RZ, PT ;  /* 0x000000ff0300720c */ /* 0x000fe20003f06270 */
[--C-:B------:R-:W-:Y:S02]  /*11110*/  @!P3 IMAD.IADD R12, R12, 0x1, -R5.reuse ;  /* 0x000000010c0cb824 */ /* 0x100fe400078e0a05 */
[----:B------:R-:W-:Y:S01]  /*11120*/  VIADD R3, R28, 0xc0 ;  /* 0x000000c01c037836 */ /* 0x000fe20000000000 */
[----:B------:R1:W-:Y:S01]  /*11130*/  STL [R1+0x374], R0 ;  /* 0x0003740001007387 */ /* 0x0003e20000100800 */
        /* <DEDUP_REMOVED lines=11> */
[----:B------:R-:W-:Y:S01]  /*111f0*/  STL [R1+0x36c], R10 ;  /* 0x00036c0a01007387 */ /* 0x000fe20000100800 */
[----:B------:R-:W-:Y:S02]  /*11200*/  IMAD.MOV R6, RZ, RZ, -R6 ;  /* 0x000000ffff067224 */ /* 0x000fe400078e0a06 */
[----:B------:R-:W-:Y:S01]  /*11210*/  @!P3 IMAD.IADD R12, R12, 0x1, -R5 ;  /* 0x000000010c0cb824 */ /* 0x000fe200078e0a05 */
[----:B------:R-:W-:Y:S01]  /*11220*/  ISETP.GE.AND P3, PT, R4, RZ, PT ;  /* 0x000000ff0400720c */ /* 0x000fe20003f66270 */
[----:B------:R-:W-:Y:S01]  /*11230*/  IMAD R13, R5, R6, R13 ;  /* 0x00000006050d7224 */ /* 0x000fe200078e020d */
[----:B------:R-:W-:Y:S01]  /*11240*/  IABS R4, R20 ;  /* 0x0000001400047213 */ /* 0x000fe20000000000 */
[--C-:B------:R-:W-:Y:S01]  /*11250*/  @!P1 IMAD.IADD R11, R11, 0x1, -R5.reuse ;  /* 0x000000010b0b9824 */ /* 0x100fe200078e0a05 */
[----:B------:R-:W-:Y:S01]  /*11260*/  IABS R6, R19 ;  /* 0x0000001300067213 */ /* 0x000fe20000000000 */
[----:B------:R-:W-:Y:S01]  /*11270*/  @!P6 IMAD.IADD R22, R22, 0x1, -R5 ;  /* 0x000000011616e824 */ /* 0x000fe200078e0a05 */
[----:B------:R-:W-:Y:S01]  /*11280*/  ISETP.GT.U32.AND P1, PT, R5, R13, PT ;  /* 0x0000000d0500720c */ /* 0x000fe20003f24070 */
[----:B-1----:R-:W-:-:S02]  /*11290*/  IMAD.MOV.U32 R0, RZ, RZ, R8 ;  /* 0x000000ffff007224 */ /* 0x002fc400078e0008 */
[----:B------:R-:W-:Y:S01]  /*112a0*/  IMAD.HI.U32 R2, R9, R17, RZ ;  /* 0x0000001109027227 */ /* 0x000fe200078e00ff */
[----:B------:R-:W-:-:S03]  /*112b0*/  ISETP.GT.U32.AND P6, PT, R5, R22, PT ;  /* 0x000000160500720c */ /* 0x000fc60003fc4070 */
[----:B------:R-:W-:-:S04]  /*112c0*/  IMAD.HI.U32 R8, R9, R4, RZ ;  /* 0x0000000409087227 */ /* 0x000fc800078e00ff */
[----:B------:R-:W-:Y:S02]  /*112d0*/  IMAD.MOV R2, RZ, RZ, -R2 ;  /* 0x000000ffff027224 */ /* 0x000fe400078e0a02 */
[----:B------:R-:W-:Y:S02]  /*112e0*/  IMAD.MOV R8, RZ, RZ, -R8 ;  /* 0x000000ffff087224 */ /* 0x000fe400078e0a08 */
[C---:B------:R-:W-:Y:S02]  /*112f0*/  IMAD R17, R5.reuse, R2, R17 ;  /* 0x0000000205117224 */ /* 0x040fe400078e0211 */
[----:B------:R-:W-:Y:S02]  /*11300*/  IMAD R4, R5, R8, R4 ;  /* 0x0000000805047224 */ /* 0x000fe400078e0204 */
[----:B------:R-:W-:Y:S01]  /*11310*/  @!P5 IMAD.MOV R0, RZ, RZ, -R0 ;  /* 0x000000ffff00d224 */ /* 0x000fe200078e0a00 */
[----:B------:R-:W-:Y:S01]  /*11320*/  ISETP.GE.AND P5, PT, R3, RZ, PT ;  /* 0x000000ff0300720c */ /* 0x000fe20003fa6270 */
[--C-:B------:R-:W-:Y:S01]  /*11330*/  @!P6 IMAD.IADD R22, R22, 0x1, -R5.reuse ;  /* 0x000000011616e824 */ /* 0x100fe200078e0a05 */
[----:B------:R-:W-:Y:S01]  /*11340*/  ISETP.GT.U32.AND P6, PT, R5, R17, PT ;  /* 0x000000110500720c */ /* 0x000fe20003fc4070 */
[----:B------:R-:W-:Y:S01]  /*11350*/  @!P1 IMAD.IADD R13, R13, 0x1, -R5 ;  /* 0x000000010d0d9824 */ /* 0x000fe200078e0a05 */
[----:B------:R-:W-:Y:S01]  /*11360*/  ISETP.GT.U32.AND P1, PT, R5, R4, PT ;  /* 0x000000040500720c */ /* 0x000fe20003f24070 */
[----:B------:R-:W-:Y:S01]  /*11370*/  IMAD.HI.U32 R24, R9, R16, RZ ;  /* 0x0000001009187227 */ /* 0x000fe200078e00ff */
[----:B------:R0:W-:Y:S03]  /*11380*/  STL [R1+0x368], R0 ;  /* 0x0003680001007387 */ /* 0x0001e60000100800 */
[----:B------:R-:W-:-:S02]  /*11390*/  VIADD R3, R28, 0xbc ;  /* 0x000000bc1c037836 */ /* 0x000fc40000000000 */
[----:B------:R-:W-:Y:S02]  /*113a0*/  IMAD.MOV R24, RZ, RZ, -R24 ;  /* 0x000000ffff187224 */ /* 0x000fe400078e0a18 */
[----:B------:R-:W-:Y:S01]  /*113b0*/  VIADD R14, R28, 0xba ;  /* 0x000000ba1c0e7836 */ /* 0x000fe20000000000 */
[----:B------:R-:W-:Y:S01]  /*113c0*/  IABS R18, R3 ;  /* 0x0000000300127213 */ /* 0x000fe20000000000 */
[----:B------:R-:W-:Y:S02]  /*113d0*/  IMAD R16, R5, R24, R16 ;  /* 0x0000001805107224 */ /* 0x000fe400078e0210 */
        /* <DEDUP_REMOVED lines=10> */
[----:B------:R-:W-:-:S04]  /*11480*/  IMAD.HI.U32 R8, R9, R6, RZ ;  /* 0x0000000609087227 */ /* 0x000fc800078e00ff */
[----:B------:R-:W-:Y:S02]  /*11490*/  IMAD.MOV R23, RZ, RZ, -R23 ;  /* 0x000000ffff177224 */ /* 0x000fe400078e0a17 */
[----:B------:R-:W-:-:S04]  /*114a0*/  IMAD.HI.U32 R15, R9, R2, RZ ;  /* 0x00000002090f7227 */ /* 0x000fc800078e00ff */
[----:B0-----:R-:W-:Y:S02]  /*114b0*/  IMAD.MOV.U32 R0, RZ, RZ, R11 ;  /* 0x000000ffff007224 */ /* 0x001fe400078e000b */
[----:B------:R-:W-:Y:S02]  /*114c0*/  IMAD.MOV R24, RZ, RZ, -R8 ;  /* 0x000000ffff187224 */ /* 0x000fe400078e0a08 */
[----:B------:R-:W-:Y:S01]  /*114d0*/  @!P2 IMAD.MOV R0, RZ, RZ, -R0 ;  /* 0x000000ffff00a224 */ /* 0x000fe200078e0a00 */
[C---:B------:R-:W-:Y:S01]  /*114e0*/  ISETP.GT.U32.AND P2, PT, R5.reuse, R4, PT ;  /* 0x000000040500720c */ /* 0x040fe20003f44070 */
[C---:B------:R-:W-:Y:S02]  /*114f0*/  IMAD R8, R5.reuse, R23, R18 ;  /* 0x0000001705087224 */ /* 0x040fe400078e0212 */
[----:B------:R-:W-:Y:S01]  /*11500*/  IMAD.MOV R18, RZ, RZ, -R15 ;  /* 0x000000ffff127224 */ /* 0x000fe200078e0a0f */
[----:B------:R0:W-:Y:S01]  /*11510*/  STL [R1+0x360], R0 ;  /* 0x0003600001007387 */ /* 0x0001e20000100800 */
[----:B------:R-:W-:-:S02]  /*11520*/  IMAD R6, R5, R24, R6 ;  /* 0x0000001805067224 */ /* 0x000fc400078e0206 */
[----:B------:R-:W-:Y:S02]  /*11530*/  IMAD R2, R5, R18, R2 ;  /* 0x0000001205027224 */ /* 0x000fe400078e0202 */
[--C-:B------:R-:W-:Y:S02]  /*11540*/  @!P6 IMAD.IADD R16, R16, 0x1, -R5.reuse ;  /* 0x000000011010e824 */ /* 0x100fe400078e0a05 */
[--C-:B------:R-:W-:Y:S01]  /*11550*/  @!P1 IMAD.IADD R13, R13, 0x1, -R5.reuse ;  /* 0x000000010d0d9824 */ /* 0x100fe200078e0a05 */
[C---:B------:R-:W-:Y:S01]  /*11560*/  ISETP.GT.U32.AND P1, PT, R5.reuse, R6, PT ;  /* 0x000000060500720c */ /* 0x040fe20003f24070 */
[----:B------:R-:W-:Y:S01]  /*11570*/  @!P2 IMAD.IADD R4, R4, 0x1, -R5 ;  /* 0x000000010404a824 */ /* 0x000fe200078e0a05 */
[C---:B------:R-:W-:Y:S01]  /*11580*/  ISETP.GT.U32.AND P6, PT, R5.reuse, R16, PT ;  /* 0x000000100500720c */ /* 0x040fe20003fc4070 */
[----:B0-----:R-:W-:Y:S01]  /*11590*/  IMAD.MOV.U32 R0, RZ, RZ, R22 ;  /* 0x000000ffff007224 */ /* 0x001fe200078e0016 */
[----:B------:R-:W-:Y:S01]  /*115a0*/  ISETP.GT.U32.AND P2, PT, R5, R2, PT ;  /* 0x000000020500720c */ /* 0x000fe20003f44070 */
[----:B------:R-:W-:-:S02]  /*115b0*/  VIADD R15, R28, 0xb9 ;  /* 0x000000b91c0f7836 */ /* 0x000fc40000000000 */
[----:B------:R-:W-:Y:S01]  /*115c0*/  @!P0 IMAD.MOV R0, RZ, RZ, -R0 ;  /* 0x000000ffff008224 */ /* 0x000fe200078e0a00 */
[----:B------:R-:W-:Y:S01]  /*115d0*/  ISETP.GT.U32.AND P0, PT, R5, R8, PT ;  /* 0x000000080500720c */ /* 0x000fe20003f04070 */
[----:B------:R-:W-:Y:S01]  /*115e0*/  VIADD R12, R28, 0xb8 ;  /* 0x000000b81c0c7836 */ /* 0x000fe20000000000 */
[----:B------:R-:W-:Y:S01]  /*115f0*/  IABS R18, R15 ;  /* 0x0000000f00127213 */ /* 0x000fe20000000000 */
[--C-:B------:R-:W-:Y:S01]  /*11600*/  @!P4 IMAD.IADD R17, R17, 0x1, -R5.reuse ;  /* 0x000000011111c824 */ /* 0x100fe200078e0a05 */
[----:B------:R0:W-:Y:S01]  /*11610*/  STL [R1+0x35c], R0 ;  /* 0x00035c0001007387 */ /* 0x0001e20000100800 */
[----:B------:R-:W-:Y:S01]  /*11620*/  @!P1 IMAD.IADD R6, R6, 0x1, -R5 ;  /* 0x0000000106069824 */ /* 0x000fe200078e0a05 */
[----:B------:R-:W-:Y:S01]  /*11630*/  IABS R11, R12 ;  /* 0x0000000c000b7213 */ /* 0x000fe20000000000 */
[----:B------:R-:W-:Y:S01]  /*11640*/  IMAD.MOV.U32 R10, RZ, RZ, R13 ;  /* 0x000000ffff0a7224 */ /* 0x000fe200078e000d */
[----:B------:R-:W-:Y:S01]  /*11650*/  ISETP.GE.AND P4, PT, R20, RZ, PT ;  /* 0x000000ff1400720c */ /* 0x000fe20003f86270 */
[----:B------:R-:W-:Y:S01]  /*11660*/  IMAD.HI.U32 R22, R9, R18, RZ ;  /* 0x0000001209167227 */ /* 0x000fe200078e00ff */
[----:B------:R-:W-:-:S03]  /*11670*/  ISETP.GE.AND P1, PT, R19, RZ, PT ;  /* 0x000000ff1300720c */ /* 0x000fc60003f26270 */
[--C-:B------:R-:W-:Y:S01]  /*11680*/  @!P0 IMAD.IADD R8, R8, 0x1, -R5.reuse ;  /* 0x0000000108088824 */ /* 0x100fe200078e0a05 */
[----:B------:R-:W-:Y:S01]  /*11690*/  ISETP.GE.AND P0, PT, R3, RZ, PT ;  /* 0x000000ff0300720c */ /* 0x000fe20003f06270 */
[----:B------:R-:W-:Y:S01]  /*116a0*/  @!P6 IMAD.IADD R16, R16, 0x1, -R5 ;  /* 0x000000011010e824 */ /* 0x000fe200078e0a05 */
[----:B------:R-:W-:Y:S01]  /*116b0*/  ISETP.GE.AND P6, PT, R21, RZ, PT ;  /* 0x000000ff1500720c */ /* 0x000fe20003fc6270 */
[----:B0-----:R-:W-:Y:S02]  /*116c0*/  IMAD.MOV.U32 R0, RZ, RZ, R17 ;  /* 0x000000ffff007224 */ /* 0x001fe400078e0011 */
[----:B------:R-:W-:Y:S01]  /*116d0*/  @!P2 IMAD.IADD R2, R2, 0x1, -R5 ;  /* 0x000000010202a824 */ /* 0x000fe200078e0a05 */
[----:B------:R-:W-:Y:S01]  /*116e0*/  ISETP.GT.U32.AND P2, PT, R5, R8, PT ;  /* 0x000000080500720c */ /* 0x000fe20003f44070 */
[----:B------:R-:W-:-:S04]  /*116f0*/  IMAD.HI.U32 R20, R9, R11, RZ ;  /* 0x0000000b09147227 */ /* 0x000fc800078e00ff */
[----:B------:R-:W-:Y:S01]  /*11700*/  @!P5 IMAD.MOV R10, RZ, RZ, -R10 ;  /* 0x000000ffff0ad224 */ /* 0x000fe200078e0a0a */
[C---:B------:R-:W-:Y:S01]  /*11710*/  ISETP.GT.U32.AND P5, PT, R5.reuse, R6, PT ;  /* 0x000000060500720c */ /* 0x040fe20003fa4070 */
[----:B------:R-:W-:Y:S02]  /*11720*/  IMAD.MOV R22, RZ, RZ, -R22 ;  /* 0x000000ffff167224 */ /* 0x000fe400078e0a16 */
[----:B------:R-:W-:Y:S01]  /*11730*/  @!P3 IMAD.MOV R0, RZ, RZ, -R0 ;  /* 0x000000ffff00b224 */ /* 0x000fe200078e0a00 */
[----:B------:R0:W-:Y:S01]  /*11740*/  STL [R1+0x358], R10 ;  /* 0x0003580a01007387 */ /* 0x0001e20000100800 */
[----:B------:R-:W-:Y:S01]  /*11750*/  IMAD.MOV R20, RZ, RZ, -R20 ;  /* 0x000000ffff147224 */ /* 0x000fe200078e0a14 */
[C---:B------:R-:W-:Y:S01]  /*11760*/  ISETP.GT.U32.AND P3, PT, R5.reuse, R2, PT ;  /* 0x000000020500720c */ /* 0x040fe20003f64070 */
[C---:B------:R-:W-:Y:S01]  /*11770*/  IMAD R3, R5.reuse, R22, R18 ;  /* 0x0000001605037224 */ /* 0x040fe200078e0212 */
[----:B------:R1:W-:Y:S01]  /*11780*/  STL [R1+0x350], R0 ;  /* 0x0003500001007387 */ /* 0x0003e20000100800 */
[----:B------:R-:W-:-:S02]  /*11790*/  IMAD R11, R5, R20, R11 ;  /* 0x00000014050b7224 */ /* 0x000fc400078e020b */
[----:B------:R-:W-:Y:S02]  /*117a0*/  VIADD R13, R28, 0xb7 ;  /* 0x000000b71c0d7836 */ /* 0x000fe40000000000 */
[--C-:B------:R-:W-:Y:S01]  /*117b0*/  @!P2 IMAD.IADD R8, R8, 0x1, -R5.reuse ;  /* 0x000000010808a824 */ /* 0x100fe200078e0a05 */
[----:B------:R-:W-:Y:S01]  /*117c0*/  ISETP.GT.U32.AND P2, PT, R5, R11, PT ;  /* 0x0000000b0500720c */ /* 0x000fe20003f44070 */
[----:B0-----:R-:W-:Y:S02]  /*117d0*/  IMAD.MOV.U32 R10, RZ, RZ, R4 ;  /* 0x000000ffff0a7224 */ /* 0x001fe400078e0004 */
[--C-:B------:R-:W-:Y:S01]  /*117e0*/  @!P5 IMAD.IADD R6, R6, 0x1, -R5.reuse ;  /* 0x000000010606d824 */ /* 0x100fe200078e0a05 */
[----:B------:R-:W-:Y:S01]  /*117f0*/  ISETP.GE.AND P5, PT, R15, RZ, PT ;  /* 0x000000ff0f00720c */ /* 0x000fe20003fa6270 */
[----:B-1----:R-:W-:Y:S02]  /*11800*/  IMAD.MOV.U32 R0, RZ, RZ, R16 ;  /* 0x000000ffff007224 */ /* 0x002fe400078e0010 */
[----:B------:R-:W-:Y:S01]  /*11810*/  @!P4 IMAD.MOV R10, RZ, RZ, -R10 ;  /* 0x000000ffff0ac224 */ /* 0x000fe200078e0a0a */
[----:B------:R-:W-:Y:S01]  /*11820*/  ISETP.GT.U32.AND P4, PT, R5, R3, PT ;  /* 0x000000030500720c */ /* 0x000fe20003f84070 */
[----:B------:R-:W-:Y:S01]  /*11830*/  @!P6 IMAD.MOV R0, RZ, RZ, -R0 ;  /* 0x000000ffff00e224 */ /* 0x000fe200078e0a00 */
[----:B------:R-:W-:Y:S01]  /*11840*/  ISETP.GE.AND P6, PT, R14, RZ, PT ;  /* 0x000000ff0e00720c */ /* 0x000fe20003fc6270 */
[----:B------:R-:W-:Y:S01]  /*11850*/  VIADD R4, R28, 0xb6 ;  /* 0x000000b61c047836 */ /* 0x000fe20000000000 */
[----:B------:R-:W-:Y:S01]  /*11860*/  IABS R14, R13 ;  /* 0x0000000d000e7213 */ /* 0x000fe20000000000 */
[----:B------:R0:W-:Y:S01]  /*11870*/  STL [R1+0x34c], R10 ;  /* 0x00034c0a01007387 */ /* 0x0001e20000100800 */
[--C-:B------:R-:W-:Y:S01]  /*11880*/  @!P3 IMAD.IADD R2, R2, 0x1, -R5.reuse ;  /* 0x000000010202b824 */ /* 0x100fe200078e0a05 */
[----:B------:R-:W-:Y:S01]  /*11890*/  ISETP.GE.AND P3, PT, R12, RZ, PT ;  /* 0x000000ff0c00720c */ /* 0x000fe20003f66270 */
[----:B------:R-:W-:Y:S01]  /*118a0*/  @!P2 IMAD.IADD R11, R11, 0x1, -R5 ;  /* 0x000000010b0ba824 */ /* 0x000fe200078e0a05 */
[----:B------:R1:W-:Y:S01]  /*118b0*/  STL [R1+0x348], R0 ;  /* 0x0003480001007387 */ /* 0x0003e20000100800 */
[----:B------:R-:W-:Y:S01]  /*118c0*/  IMAD.HI.U32 R15, R9, R14, RZ ;  /* 0x0000000e090f7227 */ /* 0x000fe200078e00ff */
[----:B------:R-:W-:-:S02]  /*118d0*/  IABS R18, R4 ;  /* 0x0000000400127213 */ /* 0x000fc40000000000 */
[----:B------:R-:W-:Y:S01]  /*118e0*/  ISETP.GT.U32.AND P2, PT, R5, R11, PT ;  /* 0x0000000b0500720c */ /* 0x000fe20003f44070 */
[----:B------:R-:W-:Y:S01]  /*118f0*/  @!P4 IMAD.IADD R3, R3, 0x1, -R5 ;  /* 0x000000010303c824 */ /* 0x000fe200078e0a05 */
[----:B------:R-:W-:Y:S01]  /*11900*/  ISETP.GE.AND P4, PT, R13, RZ, PT ;  /* 0x000000ff0d00720c */ /* 0x000fe20003f86270 */
[----:B0-----:R-:W-:Y:S02]  /*11910*/  IMAD.MOV.U32 R10, RZ, RZ, R8 ;  /* 0x000000ffff0a7224 */ /* 0x001fe400078e0008 */
[----:B------:R-:W-:Y:S02]  /*11920*/  IMAD.MOV R15, RZ, RZ, -R15 ;  /* 0x000000ffff0f7224 */ /* 0x000fe400078e0a0f */
[----:B-1----:R-:W-:Y:S02]  /*11930*/  IMAD.MOV.U32 R0, RZ, RZ, R6 ;  /* 0x000000ffff007224 */ /* 0x002fe400078e0006 */
[----:B------:R-:W-:Y:S01]  /*11940*/  @!P0 IMAD.MOV R10, RZ, RZ, -R10 ;  /* 0x000000ffff0a8224 */ /* 0x000fe200078e0a0a */
[C---:B------:R-:W-:Y:S01]  /*11950*/  ISETP.GT.U32.AND P0, PT, R5.reuse, R3, PT ;  /* 0x000000030500720c */ /* 0x040fe20003f04070 */
[----:B------:R-:W-:Y:S01]  /*11960*/  @!P1 IMAD.MOV R0, RZ, RZ, -R0 ;  /* 0x000000ffff009224 */ /* 0x000fe200078e0a00 */
[----:B------:R-:W-:Y:S01]  /*11970*/  ISETP.GE.AND P1, PT, R4, RZ, PT ;  /* 0x000000ff0400720c */ /* 0x000fe20003f26270 */
[----:B------:R-:W-:Y:S01]  /*11980*/  IMAD R15, R5, R15, R14 ;  /* 0x0000000f050f7224 */ /* 0x000fe200078e020e */
[----:B------:R-:W-:Y:S01]  /*11990*/  STL [R1+0x344], R10 ;  /* 0x0003440a01007387 */ /* 0x000fe20000100800 */
[----:B------:R-:W-:-:S03]  /*119a0*/  IMAD.HI.U32 R12, R9, R18, RZ ;  /* 0x00000012090c7227 */ /* 0x000fc600078e00ff */
[----:B------:R0:W-:Y:S01]  /*119b0*/  STL [R1+0x33c], R0 ;  /* 0x00033c0001007387 */ /* 0x0001e20000100800 */
[----:B------:R-:W-:Y:S02]  /*119c0*/  IMAD.MOV R12, RZ, RZ, -R12 ;  /* 0x000000ffff0c7224 */ /* 0x000fe400078e0a0c */
[----:B------:R-:W-:Y:S02]  /*119d0*/  VIADD R16, R28, 0xb5 ;  /* 0x000000b51c107836 */ /* 0x000fe40000000000 */
[----:B------:R-:W-:Y:S02]  /*119e0*/  IMAD R18, R5, R12, R18 ;  /* 0x0000000c05127224 */ /* 0x000fe400078e0212 */
[--C-:B------:R-:W-:Y:S01]  /*119f0*/  @!P0 IMAD.IADD R3, R3, 0x1, -R5.reuse ;  /* 0x0000000103038824 */ /* 0x100fe200078e0a05 */
[----:B------:R-:W-:Y:S01]  /*11a00*/  ISETP.GE.AND P0, PT, R16, RZ, PT ;  /* 0x000000ff1000720c */ /* 0x000fe20003f06270 */
[----:B------:R-:W-:Y:S01]  /*11a10*/  @!P2 IMAD.IADD R11, R11, 0x1, -R5 ;  /* 0x000000010b0ba824 */ /* 0x000fe200078e0a05 */
[----:B------:R-:W-:Y:S01]  /*11a20*/  ISETP.GT.U32.AND P2, PT, R5, R18, PT ;  /* 0x000000120500720c */ /* 0x000fe20003f44070 */
[----:B0-----:R-:W-:Y:S01]  /*11a30*/  IMAD.MOV.U32 R0, RZ, RZ, R2 ;  /* 0x000000ffff007224 */ /* 0x001fe200078e0002 */
[----:B------:R-:W-:Y:S01]  /*11a40*/  IABS R16, R16 ;  /* 0x0000001000107213 */ /* 0x000fe20000000000 */
[----:B------:R-:W-:-:S02]  /*11a50*/  VIADD R6, R28, 0xb3 ;  /* 0x000000b31c067836 */ /* 0x000fc40000000000 */
[----:B------:R-:W-:Y:S01]  /*11a60*/  @!P6 IMAD.MOV R0, RZ, RZ, -R0 ;  /* 0x000000ffff00e224 */ /* 0x000fe200078e0a00 */
[----:B------:R-:W-:Y:S01]  /*11a70*/  ISETP.GT.U32.AND P6, PT, R5, R15, PT ;  /* 0x0000000f0500720c */ /* 0x000fe20003fc4070 */
[----:B------:R-:W-:Y:S01]  /*11a80*/  IMAD.HI.U32 R8, R9, R16, RZ ;  /* 0x0000001009087227 */ /* 0x000fe200078e00ff */
[----:B------:R-:W-:Y:S02]  /*11a90*/  IABS R13, R6 ;  /* 0x00000006000d7213 */ /* 0x000fe40000000000 */
[----:B------:R0:W-:Y:S01]  /*11aa0*/  STL [R1+0x338], R0 ;  /* 0x0003380001007387 */ /* 0x0001e20000100800 */
[----:B------:R-:W-:Y:S02]  /*11ab0*/  VIADD R2, R28, 0xb4 ;  /* 0x000000b41c027836 */ /* 0x000fe40000000000 */
[----:B------:R-:W-:Y:S02]  /*11ac0*/  IMAD.MOV R8, RZ, RZ, -R8 ;  /* 0x000000ffff087224 */ /* 0x000fe400078e0a08 */
[----:B------:R-:W-:Y:S01]  /*11ad0*/  @!P2 IMAD.IADD R18, R18, 0x1, -R5 ;  /* 0x000000011212a824 */ /* 0x000fe200078e0a05 */
[----:B------:R-:W-:Y:S01]  /*11ae0*/  IABS R4, R2 ;  /* 0x0000000200047213 */ /* 0x000fe20000000000 */
[----:B------:R-:W-:-:S02]  /*11af0*/  IMAD R16, R5, R8, R16 ;  /* 0x0000000805107224 */ /* 0x000fc400078e0210 */
[----:B------:R-:W-:Y:S01]  /*11b00*/  @!P6 IMAD.IADD R15, R15, 0x1, -R5 ;  /* 0x000000010f0fe824 */ /* 0x000fe200078e0a05 */
[----:B------:R-:W-:Y:S01]  /*11b10*/  ISETP.GE.AND P6, PT, R2, RZ, PT ;  /* 0x000000ff0200720c */ /* 0x000fe20003fc6270 */
[----:B0-----:R-:W-:Y:S01]  /*11b20*/  IMAD.MOV.U32 R0, RZ, RZ, R3 ;  /* 0x000000ffff007224 */ /* 0x001fe200078e0003 */
[----:B------:R-:W-:Y:S01]  /*11b30*/  ISETP.GT.U32.AND P2, PT, R5, R18, PT ;  /* 0x000000120500720c */ /* 0x000fe20003f44070 */
[----:B------:R-:W-:-:S04]  /*11b40*/  IMAD.HI.U32 R2, R9, R13, RZ ;  /* 0x0000000d09027227 */ /* 0x000fc800078e00ff */
[----:B------:R-:W-:Y:S01]  /*11b50*/  @!P5 IMAD.MOV R0, RZ, RZ, -R0 ;  /* 0x000000ffff00d224 */ /* 0x000fe200078e0a00 */
[----:B------:R-:W-:Y:S01]  /*11b60*/  ISETP.GT.U32.AND P5, PT, R5, R15, PT ;  /* 0x0000000f0500720c */ /* 0x000fe20003fa4070 */
[----:B------:R-:W-:-:S03]  /*11b70*/  IMAD.HI.U32 R3, R9, R4, RZ ;  /* 0x0000000409037227 */ /* 0x000fc600078e00ff */
[----:B------:R0:W-:Y:S01]  /*11b80*/  STL [R1+0x334], R0 ;  /* 0x0003340001007387 */ /* 0x0001e20000100800 */
[----:B------:R-:W-:Y:S02]  /*11b90*/  IMAD.MOV R3, RZ, RZ, -R3 ;  /* 0x000000ffff037224 */ /* 0x000fe400078e0a03 */
[--C-:B------:R-:W-:Y:S02]  /*11ba0*/  @!P2 IMAD.IADD R18, R18, 0x1, -R5.reuse ;  /* 0x000000011212a824 */ /* 0x100fe400078e0a05 */
[----:B------:R-:W-:Y:S02]  /*11bb0*/  IMAD R4, R5, R3, R4 ;  /* 0x0000000305047224 */ /* 0x000fe400078e0204 */
[C---:B------:R-:W-:Y:S02]  /*11bc0*/  VIADD R14, R28.reuse, 0xb1 ;  /* 0x000000b11c0e7836 */ /* 0x040fe40000000000 */
[----:B------:R-:W-:Y:S01]  /*11bd0*/  @!P5 IMAD.IADD R15, R15, 0x1, -R5 ;  /* 0x000000010f0fd824 */ /* 0x000fe200078e0a05 */
[C---:B------:R-:W-:Y:S01]  /*11be0*/  ISETP.GT.U32.AND P5, PT, R5.reuse, R16, PT ;  /* 0x000000100500720c */ /* 0x040fe20003fa4070 */
[----:B0-----:R-:W-:Y:S01]  /*11bf0*/  IMAD.MOV.U32 R0, RZ, RZ, R11 ;  /* 0x000000ffff007224 */ /* 0x001fe200078e000b */
[C---:B------:R-:W-:Y:S01]  /*11c00*/  ISETP.GT.U32.AND P2, PT, R5.reuse, R4, PT ;  /* 0x000000040500720c */ /* 0x040fe20003f44070 */
[----:B------:R-:W-:Y:S01]  /*11c10*/  VIADD R11, R28, 0xb0 ;  /* 0x000000b01c0b7836 */ /* 0x000fe20000000000 */
[----:B------:R-:W-:Y:S01]  /*11c20*/  IABS R17, R14 ;  /* 0x0000000e00117213 */ /* 0x000fe20000000000 */
[----:B------:R-:W-:Y:S01]  /*11c30*/  @!P3 IMAD.MOV R0, RZ, RZ, -R0 ;  /* 0x000000ffff00b224 */ /* 0x000fe200078e0a00 */
[----:B------:R-:W-:Y:S01]  /*11c40*/  ISETP.GE.AND P3, PT, R6, RZ, PT ;  /* 0x000000ff0600720c */ /* 0x000fe20003f66270 */
[----:B------:R-:W-:Y:S01]  /*11c50*/  IMAD.MOV R6, RZ, RZ, -R2 ;  /* 0x000000ffff067224 */ /* 0x000fe200078e0a02 */
[----:B------:R-:W-:Y:S01]  /*11c60*/  IABS R12, R11 ;  /* 0x0000000b000c7213 */ /* 0x000fe20000000000 */
[----:B------:R-:W-:Y:S01]  /*11c70*/  VIADD R2, R28, 0xb2 ;  /* 0x000000b21c027836 */ /* 0x000fe20000000000 */
[----:B------:R0:W-:Y:S01]  /*11c80*/  STL [R1+0x330], R0 ;  /* 0x0003300001007387 */ /* 0x0001e20000100800 */
[----:B------:R-:W-:-:S02]  /*11c90*/  IMAD R13, R5, R6, R13 ;  /* 0x00000006050d7224 */ /* 0x000fc400078e020d */
[--C-:B------:R-:W-:Y:S01]  /*11ca0*/  @!P5 IMAD.IADD R16, R16, 0x1, -R5.reuse ;  /* 0x000000011010d824 */ /* 0x100fe200078e0a05 */
[----:B------:R-:W-:Y:S01]  /*11cb0*/  IABS R6, R2 ;  /* 0x0000000200067213 */ /* 0x000fe20000000000 */
[----:B------:R-:W-:Y:S02]  /*11cc0*/  @!P2 IMAD.IADD R4, R4, 0x1, -R5 ;  /* 0x000000010404a824 */ /* 0x000fe400078e0a05 */
[----:B------:R-:W-:Y:S01]  /*11cd0*/  VIADD R3, R28, 0xaf ;  /* 0x000000af1c037836 */ /* 0x000fe20000000000 */
[C---:B------:R-:W-:Y:S01]  /*11ce0*/  ISETP.GT.U32.AND P5, PT, R5.reuse, R16, PT ;  /* 0x000000100500720c */ /* 0x040fe20003fa4070 */
[----:B0-----:R-:W-:Y:S01]  /*11cf0*/  IMAD.MOV.U32 R0, RZ, RZ, R15 ;  /* 0x000000ffff007224 */ /* 0x001fe200078e000f */
[----:B------:R-:W-:Y:S01]  /*11d00*/  ISETP.GT.U32.AND P2, PT, R5, R4, PT ;  /* 0x000000040500720c */ /* 0x000fe20003f44070 */
[----:B------:R-:W-:Y:S01]  /*11d10*/  IMAD.HI.U32 R15, R9, R6, RZ ;  /* 0x00000006090f7227 */ /* 0x000fe200078e00ff */
[----:B------:R-:W-:-:S03]  /*11d20*/  IABS R8, R3 ;  /* 0x0000000300087213 */ /* 0x000fc60000000000 */
[----:B------:R-:W-:Y:S01]  /*11d30*/  @!P4 IMAD.MOV R0, RZ, RZ, -R0 ;  /* 0x000000ffff00c224 */ /* 0x000fe200078e0a00 */
[----:B------:R-:W-:Y:S01]  /*11d40*/  ISETP.GT.U32.AND P4, PT, R5, R13, PT ;  /* 0x0000000d0500720c */ /* 0x000fe20003f84070 */
[----:B------:R-:W-:-:S03]  /*11d50*/  IMAD.MOV R15, RZ, RZ, -R15 ;  /* 0x000000ffff0f7224 */ /* 0x000fc600078e0a0f */
[----:B------:R0:W-:Y:S01]  /*11d60*/  STL [R1+0x32c], R0 ;  /* 0x00032c0001007387 */ /* 0x0001e20000100800 */
[--C-:B------:R-:W-:Y:S02]  /*11d70*/  @!P5 IMAD.IADD R16, R16, 0x1, -R5.reuse ;  /* 0x000000011010d824 */ /* 0x100fe400078e0a05 */
[----:B------:R-:W-:Y:S01]  /*11d80*/  @!P2 IMAD.IADD R4, R4, 0x1, -R5 ;  /* 0x000000010404a824 */ /* 0x000fe200078e0a05 */
[----:B------:R-:W-:-:S03]  /*11d90*/  ISETP.GE.AND P2, PT, R14, RZ, PT ;  /* 0x000000ff0e00720c */ /* 0x000fc60003f46270 */
[----:B------:R-:W-:Y:S02]  /*11da0*/  IMAD.MOV.U32 R10, RZ, RZ, R4 ;  /* 0x000000ffff0a7224 */ /* 0x000fe400078e0004 */
[----:B------:R-:W-:Y:S02]  /*11db0*/  @!P4 IMAD.IADD R13, R13, 0x1, -R5 ;  /* 0x000000010d0dc824 */ /* 0x000fe400078e0a05 */
[----:B0-----:R-:W-:Y:S02]  /*11dc0*/  IMAD.MOV.U32 R0, RZ, RZ, R18 ;  /* 0x000000ffff007224 */ /* 0x001fe400078e0012 */
        /* <DEDUP_REMOVED lines=15> */
[----:B------:R-:W-:Y:S01]  /*11ec0*/  @!P4 IMAD.IADD R13, R13, 0x1, -R5 ;  /* 0x000000010d0dc824 */ /* 0x000fe200078e0a05 */
[----:B------:R0:W-:Y:S01]  /*11ed0*/  STL [R1+0x31c], R0 ;  /* 0x00031c0001007387 */ /* 0x0001e20000100800 */
[----:B------:R-:W-:Y:S01]  /*11ee0*/  VIADD R6, R28, 0xae ;  /* 0x000000ae1c067836 */ /* 0x000fe20000000000 */
[C---:B------:R-:W-:Y:S01]  /*11ef0*/  ISETP.GT.U32.AND P4, PT, R5.reuse, R12, PT ;  /* 0x0000000c0500720c */ /* 0x040fe20003f84070 */
[C---:B------:R-:W-:Y:S02]  /*11f00*/  IMAD R14, R5.reuse, R18, R17 ;  /* 0x00000012050e7224 */ /* 0x040fe400078e0211 */
[C---:B------:R-:W-:Y:S01]  /*11f10*/  IMAD R8, R5.reuse, R15, R8 ;  /* 0x0000000f05087224 */ /* 0x040fe200078e0208 */
[----:B------:R-:W-:Y:S01]  /*11f20*/  IABS R15, R6 ;  /* 0x00000006000f7213 */ /* 0x000fe20000000000 */
[----:B------:R-:W-:Y:S01]  /*11f30*/  @!P5 IMAD.IADD R2, R2, 0x1, -R5 ;  /* 0x000000010202d824 */ /* 0x000fe200078e0a05 */
[----:B------:R-:W-:Y:S01]  /*11f40*/  ISETP.GT.U32.AND P0, PT, R5, R14, PT ;  /* 0x0000000e0500720c */ /* 0x000fe20003f04070 */
[----:B------:R-:W-:Y:S01]  /*11f50*/  @!P6 IMAD.MOV R10, RZ, RZ, -R10 ;  /* 0x000000ffff0ae224 */ /* 0x000fe200078e0a0a */
[----:B------:R-:W-:Y:S01]  /*11f60*/  ISETP.GE.AND P6, PT, R11, RZ, PT ;  /* 0x000000ff0b00720c */ /* 0x000fe20003fc6270 */
[----:B0-----:R-:W-:Y:S01]  /*11f70*/  IMAD.MOV.U32 R0, RZ, RZ, R13 ;  /* 0x000000ffff007224 */ /* 0x001fe200078e000d */
[C---:B------:R-:W-:Y:S01]  /*11f80*/  ISETP.GT.U32.AND P5, PT, R5.reuse, R2, PT ;  /* 0x000000020500720c */ /* 0x040fe20003fa4070 */
[----:B------:R-:W-:Y:S01]  /*11f90*/  IMAD.MOV.U32 R4, RZ, RZ, R15 ;  /* 0x000000ffff047224 */ /* 0x000fe200078e000f */
[----:B------:R-:W-:Y:S01]  /*11fa0*/  STL [R1+0x318], R10 ;  /* 0x0003180a01007387 */ /* 0x000fe20000100800 */
[----:B------:R-:W-:Y:S01]  /*11fb0*/  @!P3 IMAD.MOV R0, RZ, RZ, -R0 ;  /* 0x000000ffff00b224 */ /* 0x000fe200078e0a00 */
[----:B------:R-:W-:Y:S01]  /*11fc0*/  ISETP.GT.U32.AND P3, PT, R5, R8, PT ;  /* 0x000000080500720c */ /* 0x000fe20003f64070 */
[----:B------:R-:W-:-:S02]  /*11fd0*/  VIADD R11, R28, 0xad ;  /* 0x000000ad1c0b7836 */ /* 0x000fc40000000000 */
[----:B------:R-:W-:Y:S01]  /*11fe0*/  IMAD.HI.U32 R13, R9, R4, RZ ;  /* 0x00000004090d7227 */ /* 0x000fe200078e00ff */
[----:B------:R0:W-:Y:S02]  /*11ff0*/  STL [R1+0x314], R0 ;  /* 0x0003140001007387 */ /* 0x0001e40000100800 */
[----:B------:R-:W-:Y:S01]  /*12000*/  IABS R18, R11 ;  /* 0x0000000b00127213 */ /* 0x000fe20000000000 */
[----:B------:R-:W-:Y:S02]  /*12010*/  @!P4 IMAD.IADD R12, R12, 0x1, -R5 ;  /* 0x000000010c0cc824 */ /* 0x000fe400078e0a05 */
[----:B------:R-:W-:Y:S02]  /*12020*/  IMAD.MOV R13, RZ, RZ, -R13 ;  /* 0x000000ffff0d7224 */ /* 0x000fe400078e0a0d */
        /* <DEDUP_REMOVED lines=21> */
[----:B------:R-:W-:Y:S01]  /*12180*/  VIADD R3, R28, 0xaa ;  /* 0x000000aa1c037836 */ /* 0x000fe20000000000 */
[----:B------:R-:W-:Y:S01]  /*12190*/  IABS R16, R2 ;  /* 0x0000000200107213 */ /* 0x000fe20000000000 */
[----:B------:R-:W-:Y:S01]  /*121a0*/  IMAD.MOV.U32 R10, RZ, RZ, R12 ;  /* 0x000000ffff0a7224 */ /* 0x000fe200078e000c */
[----:B------:R-:W-:Y:S01]  /*121b0*/  IABS R17, R6 ;  /* 0x0000000600117213 */ /* 0x000fe20000000000 */
[--C-:B------:R-:W-:Y:S01]  /*121c0*/  @!P1 IMAD.IADD R8, R8, 0x1, -R5.reuse ;  /* 0x0000000108089824 */ /* 0x100fe200078e0a05 */
[----:B------:R-:W-:Y:S01]  /*121d0*/  IABS R15, R3 ;  /* 0x00000003000f7213 */ /* 0x000fe20000000000 */
[----:B------:R-:W-:Y:S01]  /*121e0*/  @!P3 IMAD.IADD R18, R18, 0x1, -R5 ;  /* 0x000000011212b824 */ /* 0x000fe200078e0a05 */
[----:B------:R-:W-:Y:S01]  /*121f0*/  ISETP.GE.AND P1, PT, R11, RZ, PT ;  /* 0x000000ff0b00720c */ /* 0x000fe20003f26270 */
[----:B0-----:R-:W-:Y:S02]  /*12200*/  IMAD.MOV.U32 R0, RZ, RZ, R14 ;  /* 0x000000ffff007224 */ /* 0x001fe400078e000e */
[----:B------:R-:W-:-:S04]  /*12210*/  IMAD.HI.U32 R11, R9, R16, RZ ;  /* 0x00000010090b7227 */ /* 0x000fc800078e00ff */
[----:B------:R-:W-:-:S04]  /*12220*/  IMAD.HI.U32 R13, R9, R17, RZ ;  /* 0x00000011090d7227 */ /* 0x000fc800078e00ff */
[----:B------:R-:W-:Y:S01]  /*12230*/  @!P4 IMAD.IADD R4, R4, 0x1, -R5 ;  /* 0x000000010404c824 */ /* 0x000fe200078e0a05 */
[----:B------:R-:W-:Y:S01]  /*12240*/  ISETP.GE.AND P4, PT, R6, RZ, PT ;  /* 0x000000ff0600720c */ /* 0x000fe20003f86270 */
[----:B------:R-:W-:Y:S01]  /*12250*/  @!P2 IMAD.MOV R0, RZ, RZ, -R0 ;  /* 0x000000ffff00a224 */ /* 0x000fe200078e0a00 */
[----:B------:R-:W-:Y:S01]  /*12260*/  ISETP.GT.U32.AND P2, PT, R5, R18, PT ;  /* 0x000000120500720c */ /* 0x000fe20003f44070 */
[----:B------:R-:W-:Y:S01]  /*12270*/  IMAD.HI.U32 R6, R9, R15, RZ ;  /* 0x0000000f09067227 */ /* 0x000fe200078e00ff */
[----:B------:R-:W-:Y:S02]  /*12280*/  ISETP.GT.U32.AND P3, PT, R5, R4, PT ;  /* 0x000000040500720c */ /* 0x000fe40003f64070 */
[----:B------:R0:W-:Y:S01]  /*12290*/  STL [R1+0x30c], R0 ;  /* 0x00030c0001007387 */ /* 0x0001e20000100800 */
[----:B------:R-:W-:Y:S02]  /*122a0*/  IMAD.MOV R11, RZ, RZ, -R11 ;  /* 0x000000ffff0b7224 */ /* 0x000fe400078e0a0b */
[----:B------:R-:W-:-:S02]  /*122b0*/  IMAD.MOV R13, RZ, RZ, -R13 ;  /* 0x000000ffff0d7224 */ /* 0x000fc400078e0a0d */
[----:B------:R-:W-:Y:S02]  /*122c0*/  IMAD.MOV R6, RZ, RZ, -R6 ;  /* 0x000000ffff067224 */ /* 0x000fe400078e0a06 */
[C---:B------:R-:W-:Y:S02]  /*122d0*/  IMAD R16, R5.reuse, R11, R16 ;  /* 0x0000000b05107224 */ /* 0x040fe400078e0210 */
[C---:B------:R-:W-:Y:S02]  /*122e0*/  IMAD R17, R5.reuse, R13, R17 ;  /* 0x0000000d05117224 */ /* 0x040fe400078e0211 */
[----:B0-----:R-:W-:Y:S02]  /*122f0*/  IMAD.MOV.U32 R0, RZ, RZ, R8 ;  /* 0x000000ffff007224 */ /* 0x001fe400078e0008 */
[C---:B------:R-:W-:Y:S02]  /*12300*/  IMAD R15, R5.reuse, R6, R15 ;  /* 0x00000006050f7224 */ /* 0x040fe400078e020f */
[----:B------:R-:W-:Y:S01]  /*12310*/  @!P5 IMAD.MOV R0, RZ, RZ, -R0 ;  /* 0x000000ffff00d224 */ /* 0x000fe200078e0a00 */
[C---:B------:R-:W-:Y:S01]  /*12320*/  ISETP.GT.U32.AND P5, PT, R5.reuse, R16, PT ;  /* 0x000000100500720c */ /* 0x040fe20003fa4070 */
[----:B------:R-:W-:Y:S01]  /*12330*/  @!P6 IMAD.MOV R10, RZ, RZ, -R10 ;  /* 0x000000ffff0ae224 */ /* 0x000fe200078e0a0a */
[C---:B------:R-:W-:Y:S01]  /*12340*/  ISETP.GT.U32.AND P6, PT, R5.reuse, R17, PT ;  /* 0x000000110500720c */ /* 0x040fe20003fc4070 */
[----:B------:R-:W-:Y:S01]  /*12350*/  @!P2 IMAD.IADD R18, R18, 0x1, -R5 ;  /* 0x000000011212a824 */ /* 0x000fe200078e0a05 */
[----:B------:R-:W-:Y:S01]  /*12360*/  ISETP.GT.U32.AND P2, PT, R5, R15, PT ;  /* 0x0000000f0500720c */ /* 0x000fe20003f44070 */
[C---:B------:R-:W-:Y:S01]  /*12370*/  VIADD R11, R28.reuse, 0xa8 ;  /* 0x000000a81c0b7836 */ /* 0x040fe20000000000 */
[----:B------:R-:W-:Y:S01]  /*12380*/  STL [R1+0x308], R10 ;  /* 0x0003080a01007387 */ /* 0x000fe20000100800 */
[----:B------:R-:W-:-:S02]  /*12390*/  VIADD R8, R28, 0xa9 ;  /* 0x000000a91c087836 */ /* 0x000fc40000000000 */
[--C-:B------:R-:W-:Y:S01]  /*123a0*/  @!P3 IMAD.IADD R4, R4, 0x1, -R5.reuse ;  /* 0x000000010404b824 */ /* 0x100fe200078e0a05 */
[----:B------:R-:W-:Y:S01]  /*123b0*/  ISETP.GE.AND P3, PT, R2, RZ, PT ;  /* 0x000000ff0200720c */ /* 0x000fe20003f66270 */
[----:B------:R0:W-:Y:S01]  /*123c0*/  STL [R1+0x304], R0 ;  /* 0x0003040001007387 */ /* 0x0001e20000100800 */
[----:B------:R-:W-:Y:S01]  /*123d0*/  IABS R2, R11 ;  /* 0x0000000b00027213 */ /* 0x000fe20000000000 */
[--C-:B------:R-:W-:Y:S01]  /*123e0*/  @!P5 IMAD.IADD R16, R16, 0x1, -R5.reuse ;  /* 0x000000011010d824 */ /* 0x100fe200078e0a05 */
[----:B------:R-:W-:Y:S01]  /*123f0*/  IABS R6, R8 ;  /* 0x0000000800067213 */ /* 0x000fe20000000000 */
[--C-:B------:R-:W-:Y:S01]  /*12400*/  @!P6 IMAD.IADD R17, R17, 0x1, -R5.reuse ;  /* 0x000000011111e824 */ /* 0x100fe200078e0a05 */
[----:B------:R-:W-:Y:S01]  /*12410*/  ISETP.GE.AND P6, PT, R3, RZ, PT ;  /* 0x000000ff0300720c */ /* 0x000fe20003fc6270 */
[----:B------:R-:W-:Y:S01]  /*12420*/  @!P2 IMAD.IADD R15, R15, 0x1, -R5 ;  /* 0x000000010f0fa824 */ /* 0x000fe200078e0a05 */
[----:B------:R-:W-:Y:S01]  /*12430*/  ISETP.GT.U32.AND P2, PT, R5, R16, PT ;  /* 0x000000100500720c */ /* 0x000fe20003f44070 */
[----:B------:R-:W-:Y:S01]  /*12440*/  IMAD.HI.U32 R12, R9, R6, RZ ;  /* 0x00000006090c7227 */ /* 0x000fe200078e00ff */
[----:B------:R-:W-:-:S03]  /*12450*/  ISETP.GT.U32.AND P5, PT, R5, R17, PT ;  /* 0x000000110500720c */ /* 0x000fc60003fa4070 */
[----:B0-----:R-:W-:Y:S02]  /*12460*/  IMAD.MOV.U32 R0, RZ, RZ, R4 ;  /* 0x000000ffff007224 */ /* 0x001fe400078e0004 */
[----:B------:R-:W-:-:S04]  /*12470*/  IMAD.HI.U32 R4, R9, R2, RZ ;  /* 0x0000000209047227 */ /* 0x000fc800078e00ff */
[----:B------:R-:W-:Y:S02]  /*12480*/  IMAD.MOV R4, RZ, RZ, -R4 ;  /* 0x000000ffff047224 */ /* 0x000fe400078e0a04 */
[----:B------:R-:W-:Y:S02]  /*12490*/  IMAD.MOV R12, RZ, RZ, -R12 ;  /* 0x000000ffff0c7224 */ /* 0x000fe400078e0a0c */
[C---:B------:R-:W-:Y:S02]  /*124a0*/  IMAD R2, R5.reuse, R4, R2 ;  /* 0x0000000405027224 */ /* 0x040fe400078e0202 */
[C---:B------:R-:W-:Y:S02]  /*124b0*/  IMAD R6, R5.reuse, R12, R6 ;  /* 0x0000000c05067224 */ /* 0x040fe400078e0206 */
[----:B------:R-:W-:Y:S02]  /*124c0*/  VIADD R3, R28, 0xa7 ;  /* 0x000000a71c037836 */ /* 0x000fe40000000000 */
[--C-:B------:R-:W-:Y:S01]  /*124d0*/  @!P2 IMAD.IADD R16, R16, 0x1, -R5.reuse ;  /* 0x000000011010a824 */ /* 0x100fe200078e0a05 */
[----:B------:R-:W-:Y:S01]  /*124e0*/  ISETP.GT.U32.AND P2, PT, R5, R2, PT ;  /* 0x000000020500720c */ /* 0x000fe20003f44070 */
[----:B------:R-:W-:Y:S01]  /*124f0*/  @!P5 IMAD.IADD R17, R17, 0x1, -R5 ;  /* 0x000000011111d824 */ /* 0x000fe200078e0a05 */
[C---:B------:R-:W-:Y:S01]  /*12500*/  ISETP.GT.U32.AND P5, PT, R5.reuse, R6, PT ;  /* 0x000000060500720c */ /* 0x040fe20003fa4070 */
[----:B------:R-:W-:Y:S01]  /*12510*/  VIADD R12, R28, 0xa6 ;  /* 0x000000a61c0c7836 */ /* 0x000fe20000000000 */
[----:B------:R-:W-:Y:S01]  /*12520*/  IABS R19, R3 ;  /* 0x0000000300137213 */ /* 0x000fe20000000000 */
[----:B------:R-:W-:Y:S01]  /*12530*/  @!P0 IMAD.MOV R0, RZ, RZ, -R0 ;  /* 0x000000ffff008224 */ /* 0x000fe200078e0a00 */
[----:B------:R-:W-:Y:S01]  /*12540*/  ISETP.GT.U32.AND P0, PT, R5, R15, PT ;  /* 0x0000000f0500720c */ /* 0x000fe20003f04070 */
[----:B------:R-:W-:Y:S01]  /*12550*/  IMAD.MOV.U32 R10, RZ, RZ, R16 ;  /* 0x000000ffff0a7224 */ /* 0x000fe200078e0010 */
[----:B------:R-:W-:Y:S01]  /*12560*/  IABS R13, R12 ;  /* 0x0000000c000d7213 */ /* 0x000fe20000000000 */
[----:B------:R-:W-:Y:S01]  /*12570*/  IMAD.HI.U32 R20, R9, R19, RZ ;  /* 0x0000001309147227 */ /* 0x000fe200078e00ff */
[----:B------:R0:W-:Y:S03]  /*12580*/  STL [R1+0x2f8], R0 ;  /* 0x0002f80001007387 */ /* 0x0001e60000100800 */
[----:B------:R-:W-:-:S02]  /*12590*/  IMAD.MOV R20, RZ, RZ, -R20 ;  /* 0x000000ffff147224 */ /* 0x000fc400078e0a14 */
[--C-:B------:R-:W-:Y:S02]  /*125a0*/  @!P2 IMAD.IADD R2, R2, 0x1, -R5.reuse ;  /* 0x000000010202a824 */ /* 0x100fe400078e0a05 */
[----:B------:R-:W-:Y:S01]  /*125b0*/  @!P5 IMAD.IADD R6, R6, 0x1, -R5 ;  /* 0x000000010606d824 */ /* 0x000fe200078e0a05 */
[----:B------:R-:W-:Y:S01]  /*125c0*/  ISETP.GE.AND P5, PT, R11, RZ, PT ;  /* 0x000000ff0b00720c */ /* 0x000fe20003fa6270 */
[C---:B------:R-:W-:Y:S01]  /*125d0*/  IMAD R11, R5.reuse, R20, R19 ;  /* 0x00000014050b7224 */ /* 0x040fe200078e0213 */
[----:B------:R-:W-:Y:S01]  /*125e0*/  ISETP.GT.U32.AND P2, PT, R5, R2, PT ;  /* 0x000000020500720c */ /* 0x000fe20003f44070 */
[----:B------:R-:W-:-:S04]  /*125f0*/  IMAD.HI.U32 R14, R9, R13, RZ ;  /* 0x0000000d090e7227 */ /* 0x000fc800078e00ff */
[----:B------:R-:W-:Y:S01]  /*12600*/  @!P4 IMAD.MOV R17, RZ, RZ, -R17 ;  /* 0x000000ffff11c224 */ /* 0x000fe200078e0a11 */
[----:B------:R-:W-:Y:S01]  /*12610*/  ISETP.GT.U32.AND P4, PT, R5, R11, PT ;  /* 0x0000000b0500720c */ /* 0x000fe20003f84070 */
[----:B------:R-:W-:Y:S02]  /*12620*/  IMAD.MOV R14, RZ, RZ, -R14 ;  /* 0x000000ffff0e7224 */ /* 0x000fe400078e0a0e */
[----:B0-----:R-:W-:Y:S02]  /*12630*/  IMAD.MOV.U32 R0, RZ, RZ, R18 ;  /* 0x000000ffff007224 */ /* 0x001fe400078e0012 */
[----:B------:R-:W-:Y:S01]  /*12640*/  @!P3 IMAD.MOV R10, RZ, RZ, -R10 ;  /* 0x000000ffff0ab224 */ /* 0x000fe200078e0a0a */
[----:B------:R-:W-:Y:S01]  /*12650*/  ISETP.GE.AND P3, PT, R3, RZ, PT ;  /* 0x000000ff0300720c */ /* 0x000fe20003f66270 */
[C---:B------:R-:W-:Y:S02]  /*12660*/  IMAD R3, R5.reuse, R14, R13 ;  /* 0x0000000e05037224 */ /* 0x040fe400078e020d */
[----:B------:R-:W-:Y:S01]  /*12670*/  @!P1 IMAD.MOV R0, RZ, RZ, -R0 ;  /* 0x000000ffff009224 */ /* 0x000fe200078e0a00 */
[----:B------:R-:W-:Y:S01]  /*12680*/  ISETP.GT.U32.AND P1, PT, R5, R6, PT ;  /* 0x000000060500720c */ /* 0x000fe20003f24070 */
[--C-:B------:R-:W-:Y:S01]  /*12690*/  @!P0 IMAD.IADD R15, R15, 0x1, -R5.reuse ;  /* 0x000000010f0f8824 */ /* 0x100fe200078e0a05 */
[----:B------:R-:W-:Y:S01]  /*126a0*/  ISETP.GE.AND P0, PT, R8, RZ, PT ;  /* 0x000000ff0800720c */ /* 0x000fe20003f06270 */
[----:B------:R-:W-:Y:S01]  /*126b0*/  VIADD R4, R28, 0xa5 ;  /* 0x000000a51c047836 */ /* 0x000fe20000000000 */
[----:B------:R0:W-:Y:S01]  /*126c0*/  STL [R1+0x2f4], R0 ;  /* 0x0002f40001007387 */ /* 0x0001e20000100800 */
[--C-:B------:R-:W-:Y:S01]  /*126d0*/  @!P2 IMAD.IADD R2, R2, 0x1, -R5.reuse ;  /* 0x000000010202a824 */ /* 0x100fe200078e0a05 */
[----:B------:R-:W-:Y:S01]  /*126e0*/  ISETP.GT.U32.AND P2, PT, R5, R3, PT ;  /* 0x000000030500720c */ /* 0x000fe20003f44070 */
[--C-:B------:R-:W-:Y:S01]  /*126f0*/  @!P4 IMAD.IADD R11, R11, 0x1, -R5.reuse ;  /* 0x000000010b0bc824 */ /* 0x100fe200078e0a05 */
[----:B------:R-:W-:Y:S01]  /*12700*/  IABS R8, R4 ;  /* 0x0000000400087213 */ /* 0x000fe20000000000 */
[----:B------:R1:W-:Y:S03]  /*12710*/  STL [R1+0x2f0], R17 ;  /* 0x0002f01101007387 */ /* 0x0003e60000100800 */
[----:B------:R-:W-:Y:S01]  /*12720*/  ISETP.GT.U32.AND P4, PT, R5, R11, PT ;  /* 0x0000000b0500720c */ /* 0x000fe20003f84070 */
[----:B------:R-:W-:Y:S01]  /*12730*/  @!P1 IMAD.IADD R6, R6, 0x1, -R5 ;  /* 0x0000000106069824 */ /* 0x000fe200078e0a05 */
[----:B------:R2:W-:Y:S01]  /*12740*/  STL [R1+0x2ec], R10 ;  /* 0x0002ec0a01007387 */ /* 0x0005e20000100800 */
        /* <DEDUP_REMOVED lines=8> */
[----:B------:R-:W-:Y:S01]  /*127d0*/  @!P2 IMAD.IADD R3, R3, 0x1, -R5 ;  /* 0x000000010303a824 */ /* 0x000fe200078e0a05 */
[----:B-1----:R-:W-:Y:S01]  /*127e0*/  IABS R17, R12 ;  /* 0x0000000c00117213 */ /* 0x002fe20000000000 */
[----:B--2---:R-:W-:Y:S02]  /*127f0*/  IMAD.MOV.U32 R10, RZ, RZ, R6 ;  /* 0x000000ffff0a7224 */ /* 0x004fe400078e0006 */
[C---:B------:R-:W-:Y:S01]  /*12800*/  IMAD R4, R5.reuse, R15, R8 ;  /* 0x0000000f05047224 */ /* 0x040fe200078e0208 */
[----:B------:R-:W-:Y:S01]  /*12810*/  ISETP.GT.U32.AND P2, PT, R5, R3, PT ;  /* 0x000000030500720c */ /* 0x000fe20003f44070 */
[----:B------:R-:W-:Y:S01]  /*12820*/  @!P0 IMAD.MOV R10, RZ, RZ, -R10 ;  /* 0x000000ffff0a8224 */ /* 0x000fe200078e0a0a */
[----:B------:R-:W-:Y:S01]  /*12830*/  ISETP.GE.AND P0, PT, R12, RZ, PT ;  /* 0x000000ff0c00720c */ /* 0x000fe20003f06270 */
[----:B------:R-:W-:-:S03]  /*12840*/  IMAD.HI.U32 R8, R9, R17, RZ ;  /* 0x0000001109087227 */ /* 0x000fc600078e00ff */
[----:B------:R-:W-:Y:S01]  /*12850*/  STL [R1+0x2e4], R10 ;  /* 0x0002e40a01007387 */ /* 0x000fe20000100800 */
[----:B0-----:R-:W-:Y:S02]  /*12860*/  IMAD.MOV.U32 R0, RZ, RZ, R2 ;  /* 0x000000ffff007224 */ /* 0x001fe400078e0002 */
[----:B------:R-:W-:Y:S02]  /*12870*/  VIADD R2, R28, 0xa3 ;  /* 0x000000a31c027836 */ /* 0x000fe40000000000 */
[----:B------:R-:W-:Y:S01]  /*12880*/  @!P5 IMAD.MOV R0, RZ, RZ, -R0 ;  /* 0x000000ffff00d224 */ /* 0x000fe200078e0a00 */
[----:B------:R-:W-:Y:S01]  /*12890*/  ISETP.GT.U32.AND P5, PT, R5, R4, PT ;  /* 0x000000040500720c */ /* 0x000fe20003fa4070 */
[--C-:B------:R-:W-:Y:S01]  /*128a0*/  @!P4 IMAD.IADD R11, R11, 0x1, -R5.reuse ;  /* 0x000000010b0bc824 */ /* 0x100fe200078e0a05 */
[----:B------:R-:W-:Y:S01]  /*128b0*/  IABS R12, R2 ;  /* 0x00000002000c7213 */ /* 0x000fe20000000000 */
[----:B------:R-:W-:Y:S01]  /*128c0*/  IMAD.MOV R8, RZ, RZ, -R8 ;  /* 0x000000ffff087224 */ /* 0x000fe200078e0a08 */
[----:B------:R0:W-:Y:S01]  /*128d0*/  STL [R1+0x2e0], R0 ;  /* 0x0002e00001007387 */ /* 0x0001e20000100800 */
[----:B------:R-:W-:Y:S01]  /*128e0*/  @!P2 IMAD.IADD R3, R3, 0x1, -R5 ;  /* 0x000000010303a824 */ /* 0x000fe200078e0a05 */
[----:B------:R-:W-:Y:S01]  /*128f0*/  ISETP.GE.AND P4, PT, R2, RZ, PT ;  /* 0x000000ff0200720c */ /* 0x000fe20003f86270 */
[----:B------:R-:W-:-:S02]  /*12900*/  IMAD R17, R5, R8, R17 ;  /* 0x0000000805117224 */ /* 0x000fc400078e0211 */
[----:B------:R-:W-:-:S04]  /*12910*/  IMAD.HI.U32 R8, R9, R12, RZ ;  /* 0x0000000c09087227 */ /* 0x000fc800078e00ff */
[----:B------:R-:W-:Y:S02]  /*12920*/  IMAD.MOV R8, RZ, RZ, -R8 ;  /* 0x000000ffff087224 */ /* 0x000fe400078e0a08 */
[----:B0-----:R-:W-:Y:S02]  /*12930*/  IMAD.MOV.U32 R0, RZ, RZ, R11 ;  /* 0x000000ffff007224 */ /* 0x001fe400078e000b */
[----:B------:R-:W-:Y:S02]  /*12940*/  VIADD R6, R28, 0xa2 ;  /* 0x000000a21c067836 */ /* 0x000fe40000000000 */
[----:B------:R-:W-:Y:S01]  /*12950*/  @!P3 IMAD.MOV R0, RZ, RZ, -R0 ;  /* 0x000000ffff00b224 */ /* 0x000fe200078e0a00 */
[C---:B------:R-:W-:Y:S01]  /*12960*/  ISETP.GT.U32.AND P3, PT, R5.reuse, R17, PT ;  /* 0x000000110500720c */ /* 0x040fe20003f64070 */
[----:B------:R-:W-:Y:S01]  /*12970*/  IMAD R12, R5, R8, R12 ;  /* 0x00000008050c7224 */ /* 0x000fe200078e020c */
[----:B------:R-:W-:Y:S01]  /*12980*/  IABS R14, R6 ;  /* 0x00000006000e7213 */ /* 0x000fe20000000000 */
[----:B------:R-:W-:Y:S01]  /*12990*/  @!P5 IMAD.IADD R4, R4, 0x1, -R5 ;  /* 0x000000010404d824 */ /* 0x000fe200078e0a05 */
[----:B------:R0:W-:Y:S01]  /*129a0*/  STL [R1+0x2dc], R0 ;  /* 0x0002dc0001007387 */ /* 0x0001e20000100800 */
[----:B------:R-:W-:Y:S01]  /*129b0*/  ISETP.GE.AND P2, PT, R6, RZ, PT ;  /* 0x000000ff0600720c */ /* 0x000fe20003f46270 */
[----:B------:R-:W-:-:S02]  /*129c0*/  VIADD R2, R28, 0xa1 ;  /* 0x000000a11c027836 */ /* 0x000fc40000000000 */
[----:B------:R-:W-:Y:S01]  /*129d0*/  IMAD.HI.U32 R6, R9, R14, RZ ;  /* 0x0000000e09067227 */ /* 0x000fe200078e00ff */
[C---:B------:R-:W-:Y:S02]  /*129e0*/  ISETP.GT.U32.AND P5, PT, R5.reuse, R4, PT ;  /* 0x000000040500720c */ /* 0x040fe40003fa4070 */
[----:B------:R-:W-:Y:S01]  /*129f0*/  IABS R11, R2 ;  /* 0x00000002000b7213 */ /* 0x000fe20000000000 */
[----:B------:R-:W-:Y:S02]  /*12a00*/  IMAD.MOV R6, RZ, RZ, -R6 ;  /* 0x000000ffff067224 */ /* 0x000fe400078e0a06 */
[----:B0-----:R-:W-:Y:S02]  /*12a10*/  IMAD.MOV.U32 R0, RZ, RZ, R3 ;  /* 0x000000ffff007224 */ /* 0x001fe400078e0003 */
[----:B------:R-:W-:Y:S02]  /*12a20*/  VIADD R3, R28, 0xa0 ;  /* 0x000000a01c037836 */ /* 0x000fe40000000000 */
[----:B------:R-:W-:Y:S01]  /*12a30*/  @!P6 IMAD.MOV R0, RZ, RZ, -R0 ;  /* 0x000000ffff00e224 */ /* 0x000fe200078e0a00 */
[----:B------:R-:W-:Y:S01]  /*12a40*/  ISETP.GT.U32.AND P6, PT, R5, R12, PT ;  /* 0x0000000c0500720c */ /* 0x000fe20003fc4070 */
[----:B------:R-:W-:-:S02]  /*12a50*/  @!P3 IMAD.IADD R17, R17, 0x1, -R5 ;  /* 0x000000011111b824 */ /* 0x000fc400078e0a05 */
[C---:B------:R-:W-:Y:S01]  /*12a60*/  IMAD R14, R5.reuse, R6, R14 ;  /* 0x00000006050e7224 */ /* 0x040fe200078e020e */
[----:B------:R-:W-:Y:S01]  /*12a70*/  IABS R6, R3 ;  /* 0x0000000300067213 */ /* 0x000fe20000000000 */
[----:B------:R-:W-:Y:S01]  /*12a80*/  @!P5 IMAD.IADD R4, R4, 0x1, -R5 ;  /* 0x000000010404d824 */ /* 0x000fe200078e0a05 */
[----:B------:R-:W-:Y:S01]  /*12a90*/  ISETP.GT.U32.AND P3, PT, R5, R17, PT ;  /* 0x000000110500720c */ /* 0x000fe20003f64070 */
[----:B------:R0:W-:Y:S01]  /*12aa0*/  STL [R1+0x2d4], R0 ;  /* 0x0002d40001007387 */ /* 0x0001e20000100800 */
[----:B------:R-:W-:Y:S01]  /*12ab0*/  ISETP.GE.AND P5, PT, R2, RZ, PT ;  /* 0x000000ff0200720c */ /* 0x000fe20003fa6270 */
[----:B------:R-:W-:-:S04]  /*12ac0*/  IMAD.HI.U32 R13, R9, R6, RZ ;  /* 0x00000006090d7227 */ /* 0x000fc800078e00ff */
[----:B------:R-:W-:Y:S02]  /*12ad0*/  @!P6 IMAD.IADD R12, R12, 0x1, -R5 ;  /* 0x000000010c0ce824 */ /* 0x000fe400078e0a05 */
[----:B------:R-:W-:Y:S02]  /*12ae0*/  IMAD.MOV R13, RZ, RZ, -R13 ;  /* 0x000000ffff0d7224 */ /* 0x000fe400078e0a0d */
[----:B0-----:R-:W-:Y:S01]  /*12af0*/  IMAD.MOV.U32 R0, RZ, RZ, R4 ;  /* 0x000000ffff007224 */ /* 0x001fe200078e0004 */
[----:B------:R-:W-:Y:S01]  /*12b00*/  ISETP.GT.U32.AND P6, PT, R5, R12, PT ;  /* 0x0000000c0500720c */ /* 0x000fe20003fc4070 */
[----:B------:R-:W-:-:S04]  /*12b10*/  IMAD.HI.U32 R2, R9, R11, RZ ;  /* 0x0000000b09027227 */ /* 0x000fc800078e00ff */
[----:B------:R-:W-:Y:S01]  /*12b20*/  @!P1 IMAD.MOV R0, RZ, RZ, -R0 ;  /* 0x000000ffff009224 */ /* 0x000fe200078e0a00 */
[C---:B------:R-:W-:Y:S01]  /*12b30*/  ISETP.GT.U32.AND P1, PT, R5.reuse, R14, PT ;  /* 0x0000000e0500720c */ /* 0x040fe20003f24070 */
[----:B------:R-:W-:Y:S02]  /*12b40*/  IMAD R6, R5, R13, R6 ;  /* 0x0000000d05067224 */ /* 0x000fe400078e0206 */
[----:B------:R-:W-:Y:S01]  /*12b50*/  IMAD.MOV R2, RZ, RZ, -R2 ;  /* 0x000000ffff027224 */ /* 0x000fe200078e0a02 */
[----:B------:R0:W-:Y:S01]  /*12b60*/  STL [R1+0x2cc], R0 ;  /* 0x0002cc0001007387 */ /* 0x0001e20000100800 */
[--C-:B------:R-:W-:Y:S02]  /*12b70*/  @!P3 IMAD.IADD R17, R17, 0x1, -R5.reuse ;  /* 0x000000011111b824 */ /* 0x100fe400078e0a05 */
[----:B------:R-:W-:Y:S01]  /*12b80*/  @!P6 IMAD.IADD R12, R12, 0x1, -R5 ;  /* 0x000000010c0ce824 */ /* 0x000fe200078e0a05 */
[C---:B------:R-:W-:Y:S01]  /*12b90*/  ISETP.GT.U32.AND P6, PT, R5.reuse, R6, PT ;  /* 0x000000060500720c */ /* 0x040fe20003fc4070 */
[----:B------:R-:W-:-:S02]  /*12ba0*/  IMAD R11, R5, R2, R11 ;  /* 0x00000002050b7224 */ /* 0x000fc400078e020b */
[C---:B------:R-:W-:Y:S02]  /*12bb0*/  VIADD R8, R28.reuse, 0x9f ;  /* 0x0000009f1c087836 */ /* 0x040fe40000000000 */
[----:B------:R-:W-:Y:S01]  /*12bc0*/  VIADD R4, R28, 0x9e ;  /* 0x0000009e1c047836 */ /* 0x000fe20000000000 */
[----:B------:R-:W-:Y:S01]  /*12bd0*/  ISETP.GT.U32.AND P3, PT, R5, R11, PT ;  /* 0x0000000b0500720c */ /* 0x000fe20003f64070 */
[----:B0-----:R-:W-:Y:S01]  /*12be0*/  IMAD.MOV.U32 R0, RZ, RZ, R17 ;  /* 0x000000ffff007224 */ /* 0x001fe200078e0011 */
[----:B------:R-:W-:Y:S01]  /*12bf0*/  IABS R21, R8 ;  /* 0x0000000800157213 */ /* 0x000fe20000000000 */
[--C-:B------:R-:W-:Y:S01]  /*12c00*/  @!P1 IMAD.IADD R14, R14, 0x1, -R5.reuse ;  /* 0x000000010e0e9824 */ /* 0x100fe200078e0a05 */
[----:B------:R-:W-:Y:S01]  /*12c10*/  IABS R15, R4 ;  /* 0x00000004000f7213 */ /* 0x000fe20000000000 */
[----:B------:R-:W-:Y:S01]  /*12c20*/  @!P0 IMAD.MOV R0, RZ, RZ, -R0 ;  /* 0x000000ffff008224 */ /* 0x000fe200078e0a00 */
[----:B------:R-:W-:Y:S01]  /*12c30*/  ISETP.GE.AND P0, PT, R3, RZ, PT ;  /* 0x000000ff0300720c */ /* 0x000fe20003f06270 */
[----:B------:R-:W-:Y:S01]  /*12c40*/  @!P6 IMAD.IADD R6, R6, 0x1, -R5 ;  /* 0x000000010606e824 */ /* 0x000fe200078e0a05 */
[----:B------:R-:W-:Y:S01]  /*12c50*/  ISETP.GT.U32.AND P1, PT, R5, R14, PT ;  /* 0x0000000e0500720c */ /* 0x000fe20003f24070 */
[----:B------:R-:W-:Y:S01]  /*12c60*/  IMAD.HI.U32 R16, R9, R21, RZ ;  /* 0x0000001509107227 */ /* 0x000fe200078e00ff */
[----:B------:R0:W-:Y:S01]  /*12c70*/  STL [R1+0x2c8], R0 ;  /* 0x0002c80001007387 */ /* 0x0001e20000100800 */
[----:B------:R-:W-:-:S02]  /*12c80*/  ISETP.GE.AND P6, PT, R8, RZ, PT ;  /* 0x000000ff0800720c */ /* 0x000fc40003fc6270 */
[----:B------:R-:W-:Y:S02]  /*12c90*/  VIADD R2, R28, 0x9d ;  /* 0x0000009d1c027836 */ /* 0x000fe40000000000 */
[----:B------:R-:W-:Y:S02]  /*12ca0*/  IMAD.MOV R16, RZ, RZ, -R16 ;  /* 0x000000ffff107224 */ /* 0x000fe400078e0a10 */
[----:B------:R-:W-:Y:S01]  /*12cb0*/  IMAD.HI.U32 R3, R9, R15, RZ ;  /* 0x0000000f09037227 */ /* 0x000fe200078e00ff */
[----:B------:R-:W-:-:S03]  /*12cc0*/  IABS R13, R2 ;  /* 0x00000002000d7213 */ /* 0x000fc60000000000 */
[----:B0-----:R-:W-:Y:S02]  /*12cd0*/  IMAD.MOV.U32 R0, RZ, RZ, R12 ;  /* 0x000000ffff007224 */ /* 0x001fe400078e000c */
[----:B------:R-:W-:Y:S02]  /*12ce0*/  @!P3 IMAD.IADD R11, R11, 0x1, -R5 ;  /* 0x000000010b0bb824 */ /* 0x000fe400078e0a05 */
[----:B------:R-:W-:Y:S01]  /*12cf0*/  @!P4 IMAD.MOV R0, RZ, RZ, -R0 ;  /* 0x000000ffff00c224 */ /* 0x000fe200078e0a00 */
[C---:B------:R-:W-:Y:S01]  /*12d00*/  ISETP.GT.U32.AND P4, PT, R5.reuse, R6, PT ;  /* 0x000000060500720c */ /* 0x040fe20003f84070 */
[C---:B------:R-:W-:Y:S01]  /*12d10*/  IMAD R21, R5.reuse, R16, R21 ;  /* 0x0000001005157224 */ /* 0x040fe200078e0215 */
[C---:B------:R-:W-:Y:S01]  /*12d20*/  ISETP.GT.U32.AND P3, PT, R5.reuse, R11, PT ;  /* 0x0000000b0500720c */ /* 0x040fe20003f64070 */
[----:B------:R-:W-:Y:S01]  /*12d30*/  IMAD.MOV R3, RZ, RZ, -R3 ;  /* 0x000000ffff037224 */ /* 0x000fe200078e0a03 */
[----:B------:R-:W-:Y:S01]  /*12d40*/  STL [R1+0x2c4], R0 ;  /* 0x0002c40001007387 */ /* 0x000fe20000100800 */
[----:B------:R-:W-:Y:S01]  /*12d50*/  @!P1 IMAD.IADD R14, R14, 0x1, -R5 ;  /* 0x000000010e0e9824 */ /* 0x000fe200078e0a05 */
[C---:B------:R-:W-:Y:S01]  /*12d60*/  ISETP.GT.U32.AND P1, PT, R5.reuse, R21, PT ;  /* 0x000000150500720c */ /* 0x040fe20003f24070 */
[----:B------:R-:W-:-:S02]  /*12d70*/  IMAD R15, R5, R3, R15 ;  /* 0x00000003050f7224 */ /* 0x000fc400078e020f */
[----:B------:R-:W-:-:S04]  /*12d80*/  IMAD.HI.U32 R8, R9, R13, RZ ;  /* 0x0000000d09087227 */ /* 0x000fc800078e00ff */
[--C-:B------:R-:W-:Y:S01]  /*12d90*/  @!P4 IMAD.IADD R6, R6, 0x1, -R5.reuse ;  /* 0x000000010606c824 */ /* 0x100fe200078e0a05 */
[----:B------:R-:W-:Y:S01]  /*12da0*/  ISETP.GT.U32.AND P4, PT, R5, R15, PT ;  /* 0x0000000f0500720c */ /* 0x000fe20003f84070 */
[----:B------:R-:W-:Y:S02]  /*12db0*/  IMAD.MOV R8, RZ, RZ, -R8 ;  /* 0x000000ffff087224 */ /* 0x000fe400078e0a08 */
[----:B------:R-:W-:Y:S01]  /*12dc0*/  @!P3 IMAD.IADD R11, R11, 0x1, -R5 ;  /* 0x000000010b0bb824 */ /* 0x000fe200078e0a05 */
[----:B------:R-:W-:Y:S01]  /*12dd0*/  ISETP.GE.AND P3, PT, R4, RZ, PT ;  /* 0x000000ff0400720c */ /* 0x000fe20003f66270 */
[----:B------:R-:W-:Y:S02]  /*12de0*/  IMAD R13, R5, R8, R13 ;  /* 0x00000008050d7224 */ /* 0x000fe400078e020d */
[----:B------:R-:W-:Y:S02]  /*12df0*/  VIADD R4, R28, 0x9c ;  /* 0x0000009c1c047836 */ /* 0x000fe40000000000 */
[----:B------:R-:W-:-:S02]  /*12e00*/  @!P1 IMAD.IADD R21, R21, 0x1, -R5 ;  /* 0x0000000115159824 */ /* 0x000fc400078e0a05 */
[----:B------:R-:W-:Y:S01]  /*12e10*/  @!P2 IMAD.MOV R14, RZ, RZ, -R14 ;  /* 0x000000ffff0ea224 */ /* 0x000fe200078e0a0e */
[----:B------:R-:W-:Y:S01]  /*12e20*/  ISETP.GT.U32.AND P2, PT, R5, R13, PT ;  /* 0x0000000d0500720c */ /* 0x000fe20003f44070 */
[----:B------:R-:W-:Y:S01]  /*12e30*/  IMAD.MOV.U32 R10, RZ, RZ, R11 ;  /* 0x000000ffff0a7224 */ /* 0x000fe200078e000b */
[----:B------:R-:W-:Y:S01]  /*12e40*/  IABS R12, R4 ;  /* 0x00000004000c7213 */ /* 0x000fe20000000000 */
[--C-:B------:R-:W-:Y:S01]  /*12e50*/  @!P4 IMAD.IADD R15, R15, 0x1, -R5.reuse ;  /* 0x000000010f0fc824 */ /* 0x100fe200078e0a05 */
[C---:B------:R-:W-:Y:S01]  /*12e60*/  ISETP.GT.U32.AND P1, PT, R5.reuse, R21, PT ;  /* 0x000000150500720c */ /* 0x040fe20003f24070 */
[----:B------:R-:W-:Y:S01]  /*12e70*/  @!P5 IMAD.MOV R10, RZ, RZ, -R10 ;  /* 0x000000ffff0ad224 */ /* 0x000fe200078e0a0a */
[----:B------:R-:W-:Y:S01]  /*12e80*/  ISETP.GE.AND P5, PT, R2, RZ, PT ;  /* 0x000000ff0200720c */ /* 0x000fe20003fa6270 */
[----:B------:R-:W-:Y:S01]  /*12e90*/  VIADD R3, R28, 0x9b ;  /* 0x0000009b1c037836 */ /* 0x000fe20000000000 */
[----:B------:R-:W-:Y:S01]  /*12ea0*/  ISETP.GT.U32.AND P4, PT, R5, R15, PT ;  /* 0x0000000f0500720c */ /* 0x000fe20003f84070 */
[----:B------:R-:W-:Y:S01]  /*12eb0*/  IMAD.HI.U32 R2, R9, R12, RZ ;  /* 0x0000000c09027227 */ /* 0x000fe200078e00ff */
[----:B------:R0:W-:Y:S02]  /*12ec0*/  STL [R1+0x2c0], R14 ;  /* 0x0002c00e01007387 */ /* 0x0001e40000100800 */
[----:B------:R-:W-:Y:S01]  /*12ed0*/  IABS R8, R3 ;  /* 0x0000000300087213 */ /* 0x000fe20000000000 */
[----:B------:R-:W-:Y:S01]  /*12ee0*/  IMAD.MOV R2, RZ, RZ, -R2 ;  /* 0x000000ffff027224 */ /* 0x000fe200078e0a02 */
[----:B------:R-:W-:Y:S01]  /*12ef0*/  STL [R1+0x2bc], R10 ;  /* 0x0002bc0a01007387 */ /* 0x000fe20000100800 */
[----:B------:R-:W-:-:S02]  /*12f00*/  @!P2 IMAD.IADD R13, R13, 0x1, -R5 ;  /* 0x000000010d0da824 */ /* 0x000fc400078e0a05 */
[----:B------:R-:W-:Y:S01]  /*12f10*/  @!P1 IMAD.IADD R21, R21, 0x1, -R5 ;  /* 0x0000000115159824 */ /* 0x000fe200078e0a05 */
[----:B------:R-:W-:Y:S01]  /*12f20*/  ISETP.GE.AND P1, PT, R3, RZ, PT ;  /* 0x000000ff0300720c */ /* 0x000fe20003f26270 */
[C---:B------:R-:W-:Y:S01]  /*12f30*/  IMAD R12, R5.reuse, R2, R12 ;  /* 0x00000002050c7224 */ /* 0x040fe200078e020c */
[----:B------:R-:W-:Y:S01]  /*12f40*/  ISETP.GT.U32.AND P2, PT, R5, R13, PT ;  /* 0x0000000d0500720c */ /* 0x000fe20003f44070 */
[----:B0-----:R-:W-:Y:S02]  /*12f50*/  VIADD R14, R28, 0x9a ;  /* 0x0000009a1c0e7836 */ /* 0x001fe40000000000 */
[----:B------:R-:W-:-:S04]  /*12f60*/  IMAD.HI.U32 R3, R9, R8, RZ ;  /* 0x0000000809037227 */ /* 0x000fc800078e00ff */
[----:B------:R-:W-:Y:S01]  /*12f70*/  @!P4 IMAD.IADD R15, R15, 0x1, -R5 ;  /* 0x000000010f0fc824 */ /* 0x000fe200078e0a05 */
[C---:B------:R-:W-:Y:S01]  /*12f80*/  ISETP.GT.U32.AND P4, PT, R5.reuse, R12, PT ;  /* 0x0000000c0500720c */ /* 0x040fe20003f84070 */
[----:B------:R-:W-:Y:S01]  /*12f90*/  IMAD.MOV.U32 R0, RZ, RZ, R6 ;  /* 0x000000ffff007224 */ /* 0x000fe200078e0006 */
[----:B------:R-:W-:Y:S01]  /*12fa0*/  IABS R6, R14 ;  /* 0x0000000e00067213 */ /* 0x000fe20000000000 */
[----:B------:R-:W-:Y:S02]  /*12fb0*/  IMAD.MOV R3, RZ, RZ, -R3 ;  /* 0x000000ffff037224 */ /* 0x000fe400078e0a03 */
[----:B------:R-:W-:Y:S01]  /*12fc0*/  @!P0 IMAD.MOV R0, RZ, RZ, -R0 ;  /* 0x000000ffff008224 */ /* 0x000fe200078e0a00 */
[----:B------:R-:W-:Y:S01]  /*12fd0*/  ISETP.GE.AND P0, PT, R4, RZ, PT ;  /* 0x000000ff0400720c */ /* 0x000fe20003f06270 */
[----:B------:R-:W-:Y:S02]  /*12fe0*/  IMAD R8, R5, R3, R8 ;  /* 0x0000000305087224 */ /* 0x000fe400078e0208 */
[----:B------:R-:W-:Y:S01]  /*12ff0*/  IMAD.HI.U32 R4, R9, R6, RZ ;  /* 0x0000000609047227 */ /* 0x000fe200078e00ff */
[----:B------:R0:W-:Y:S03]  /*13000*/  STL [R1+0x2b4], R0 ;  /* 0x0002b40001007387 */ /* 0x0001e60000100800 */
[----:B------:R-:W-:Y:S01]  /*13010*/  @!P2 IMAD.IADD R13, R13, 0x1, -R5 ;  /* 0x000000010d0da824 */ /* 0x000fe200078e0a05 */
[----:B------:R-:W-:Y:S01]  /*13020*/  ISETP.GT.U32.AND P2, PT, R5, R8, PT ;  /* 0x000000080500720c */ /* 0x000fe20003f44070 */
[----:B------:R-:W-:-:S02]  /*13030*/  IMAD.MOV R4, RZ, RZ, -R4 ;  /* 0x000000ffff047224 */ /* 0x000fc400078e0a04 */
[----:B------:R-:W-:Y:S02]  /*13040*/  VIADD R2, R28, 0x99 ;  /* 0x000000991c027836 */ /* 0x000fe40000000000 */
[----:B------:R-:W-:Y:S02]  /*13050*/  @!P4 IMAD.IADD R12, R12, 0x1, -R5 ;  /* 0x000000010c0cc824 */ /* 0x000fe400078e0a05 */
[----:B0-----:R-:W-:Y:S01]  /*13060*/  IMAD.MOV.U32 R0, RZ, RZ, R21 ;  /* 0x000000ffff007224 */ /* 0x001fe200078e0015 */
[----:B------:R-:W-:Y:S01]  /*13070*/  IABS R20, R2 ;  /* 0x0000000200147213 */ /* 0x000fe20000000000 */
[C---:B------:R-:W-:Y:S02]  /*13080*/  IMAD R6, R5.reuse, R4, R6 ;  /* 0x0000000405067224 */ /* 0x040fe400078e0206 */
[C---:B------:R-:W-:Y:S02]  /*13090*/  VIADD R11, R28.reuse, 0x98 ;  /* 0x000000981c0b7836 */ /* 0x040fe40000000000 */
[----:B------:R-:W-:Y:S01]  /*130a0*/  @!P6 IMAD.MOV R0, RZ, RZ, -R0 ;  /* 0x000000ffff00e224 */ /* 0x000fe200078e0a00 */
[C---:B------:R-:W-:Y:S01]  /*130b0*/  ISETP.GT.U32.AND P6, PT, R5.reuse, R12, PT ;  /* 0x0000000c0500720c */ /* 0x040fe20003fc4070 */
[----:B------:R-:W-:Y:S01]  /*130c0*/  VIADD R3, R28, 0x97 ;  /* 0x000000971c037836 */ /* 0x000fe20000000000 */
[----:B------:R-:W-:Y:S01]  /*130d0*/  ISETP.GT.U32.AND P4, PT, R5, R6, PT ;  /* 0x000000060500720c */ /* 0x000fe20003f84070 */
[C---:B------:R-:W-:Y:S01]  /*130e0*/  IMAD.HI.U32 R17, R9.reuse, R20, RZ ;  /* 0x0000001409117227 */ /* 0x040fe200078e00ff */
[----:B------:R-:W-:Y:S01]  /*130f0*/  IABS R19, R11 ;  /* 0x0000000b00137213 */ /* 0x000fe20000000000 */
[----:B------:R0:W-:Y:S01]  /*13100*/  STL [R1+0x2b0], R0 ;  /* 0x0002b00001007387 */ /* 0x0001e20000100800 */
[----:B------:R-:W-:Y:S01]  /*13110*/  IABS R18, R3 ;  /* 0x0000000300127213 */ /* 0x000fe20000000000 */
[----:B------:R-:W-:Y:S01]  /*13120*/  @!P2 IMAD.IADD R8, R8, 0x1, -R5 ;  /* 0x000000010808a824 */ /* 0x000fe200078e0a05 */
[----:B------:R-:W-:Y:S01]  /*13130*/  ISETP.GE.AND P2, PT, R14, RZ, PT ;  /* 0x000000ff0e00720c */ /* 0x000fe20003f46270 */
[----:B------:R-:W-:-:S04]  /*13140*/  IMAD.HI.U32 R16, R9, R19, RZ ;  /* 0x0000001309107227 */ /* 0x000fc800078e00ff */
[----:B------:R-:W-:Y:S02]  /*13150*/  IMAD.MOV R17, RZ, RZ, -R17 ;  /* 0x000000ffff117224 */ /* 0x000fe400078e0a11 */
[----:B0-----:R-:W-:Y:S02]  /*13160*/  IMAD.MOV.U32 R0, RZ, RZ, R15 ;  /* 0x000000ffff007224 */ /* 0x001fe400078e000f */
[----:B------:R-:W-:Y:S02]  /*13170*/  IMAD.MOV R16, RZ, RZ, -R16 ;  /* 0x000000ffff107224 */ /* 0x000fe400078e0a10 */
[----:B------:R-:W-:Y:S01]  /*13180*/  @!P3 IMAD.MOV R0, RZ, RZ, -R0 ;  /* 0x000000ffff00b224 */ /* 0x000fe200078e0a00 */
[C---:B------:R-:W-:Y:S01]  /*13190*/  ISETP.GT.U32.AND P3, PT, R5.reuse, R8, PT ;  /* 0x000000080500720c */ /* 0x040fe20003f64070 */
[----:B------:R-:W-:Y:S02]  /*131a0*/  IMAD R20, R5, R17, R20 ;  /* 0x0000001105147224 */ /* 0x000fe400078e0214 */
[----:B------:R-:W-:Y:S01]  /*131b0*/  @!P6 IMAD.IADD R12, R12, 0x1, -R5 ;  /* 0x000000010c0ce824 */ /* 0x000fe200078e0a05 */
[----:B------:R0:W-:Y:S01]  /*131c0*/  STL [R1+0x2ac], R0 ;  /* 0x0002ac0001007387 */ /* 0x0001e20000100800 */
[----:B------:R-:W-:Y:S01]  /*131d0*/  IMAD.HI.U32 R14, R9, R18, RZ ;  /* 0x00000012090e7227 */ /* 0x000fe200078e00ff */
[----:B------:R-:W-:-:S03]  /*131e0*/  ISETP.GT.U32.AND P6, PT, R5, R20, PT ;  /* 0x000000140500720c */ /* 0x000fc60003fc4070 */
[----:B------:R-:W-:Y:S02]  /*131f0*/  @!P4 IMAD.IADD R6, R6, 0x1, -R5 ;  /* 0x000000010606c824 */ /* 0x000fe400078e0a05 */
[----:B------:R-:W-:Y:S02]  /*13200*/  IMAD.MOV.U32 R10, RZ, RZ, R13 ;  /* 0x000000ffff0a7224 */ /* 0x000fe400078e000d */
[C---:B------:R-:W-:Y:S01]  /*13210*/  IMAD R19, R5.reuse, R16, R19 ;  /* 0x0000001005137224 */ /* 0x040fe200078e0213 */
[----:B------:R-:W-:Y:S01]  /*13220*/  ISETP.GT.U32.AND P4, PT, R5, R6, PT ;  /* 0x000000060500720c */ /* 0x000fe20003f84070 */
[----:B0-----:R-:W-:Y:S02]  /*13230*/  IMAD.MOV.U32 R0, RZ, RZ, R12 ;  /* 0x000000ffff007224 */ /* 0x001fe400078e000c */
[----:B------:R-:W-:Y:S02]  /*13240*/  IMAD.MOV R14, RZ, RZ, -R14 ;  /* 0x000000ffff0e7224 */ /* 0x000fe400078e0a0e */
[----:B------:R-:W-:-:S02]  /*13250*/  VIADD R4, R28, 0x96 ;  /* 0x000000961c047836 */ /* 0x000fc40000000000 */
[----:B------:R-:W-:Y:S01]  /*13260*/  @!P5 IMAD.MOV R10, RZ, RZ, -R10 ;  /* 0x000000ffff0ad224 */ /* 0x000fe200078e0a0a */
[C---:B------:R-:W-:Y:S01]  /*13270*/  ISETP.GT.U32.AND P5, PT, R5.reuse, R19, PT ;  /* 0x000000130500720c */ /* 0x040fe20003fa4070 */
[----:B------:R-:W-:Y:S01]  /*13280*/  @!P0 IMAD.MOV R0, RZ, RZ, -R0 ;  /* 0x000000ffff008224 */ /* 0x000fe200078e0a00 */
[----:B------:R-:W-:Y:S01]  /*13290*/  IABS R17, R4 ;  /* 0x0000000400117213 */ /* 0x000fe20000000000 */
[----:B------:R-:W-:Y:S01]  /*132a0*/  IMAD R18, R5, R14, R18 ;  /* 0x0000000e05127224 */ /* 0x000fe200078e0212 */
[----:B------:R-:W-:Y:S01]  /*132b0*/  STL [R1+0x2a8], R10 ;  /* 0x0002a80a01007387 */ /* 0x000fe20000100800 */
[----:B------:R-:W-:Y:S01]  /*132c0*/  @!P3 IMAD.IADD R8, R8, 0x1, -R5 ;  /* 0x000000010808b824 */ /* 0x000fe200078e0a05 */
[----:B------:R-:W-:Y:S01]  /*132d0*/  ISETP.GE.AND P0, PT, R2, RZ, PT ;  /* 0x000000ff0200720c */ /* 0x000fe20003f06270 */
[----:B------:R-:W-:Y:S01]  /*132e0*/  IMAD.HI.U32 R12, R9, R17, RZ ;  /* 0x00000011090c7227 */ /* 0x000fe200078e00ff */
[----:B------:R0:W-:Y:S01]  /*132f0*/  STL [R1+0x2a0], R0 ;  /* 0x0002a00001007387 */ /* 0x0001e20000100800 */
[----:B------:R-:W-:-:S02]  /*13300*/  ISETP.GT.U32.AND P3, PT, R5, R18, PT ;  /* 0x000000120500720c */ /* 0x000fc40003f64070 */
[--C-:B------:R-:W-:Y:S01]  /*13310*/  @!P6 IMAD.IADD R20, R20, 0x1, -R5.reuse ;  /* 0x000000011414e824 */ /* 0x100fe200078e0a05 */
[----:B------:R-:W-:Y:S01]  /*13320*/  ISETP.GE.AND P6, PT, R3, RZ, PT ;  /* 0x000000ff0300720c */ /* 0x000fe20003fc6270 */
[----:B------:R-:W-:Y:S02]  /*13330*/  IMAD.MOV R12, RZ, RZ, -R12 ;  /* 0x000000ffff0c7224 */ /* 0x000fe400078e0a0c */
[--C-:B------:R-:W-:Y:S01]  /*13340*/  @!P4 IMAD.IADD R6, R6, 0x1, -R5.reuse ;  /* 0x000000010606c824 */ /* 0x100fe200078e0a05 */
[----:B------:R-:W-:Y:S01]  /*13350*/  ISETP.GE.AND P4, PT, R11, RZ, PT ;  /* 0x000000ff0b00720c */ /* 0x000fe20003f86270 */
[----:B------:R-:W-:Y:S01]  /*13360*/  @!P5 IMAD.IADD R19, R19, 0x1, -R5 ;  /* 0x000000011313d824 */ /* 0x000fe200078e0a05 */
[----:B------:R-:W-:Y:S01]  /*13370*/  ISETP.GT.U32.AND P5, PT, R5, R20, PT ;  /* 0x000000140500720c */ /* 0x000fe20003fa4070 */
[----:B0-----:R-:W-:Y:S02]  /*13380*/  IMAD.MOV.U32 R0, RZ, RZ, R8 ;  /* 0x000000ffff007224 */ /* 0x001fe400078e0008 */
[----:B------:R-:W-:-:S02]  /*13390*/  VIADD R2, R28, 0x95 ;  /* 0x000000951c027836 */ /* 0x000fc40000000000 */
[----:B------:R-:W-:Y:S01]  /*133a0*/  @!P1 IMAD.MOV R0, RZ, RZ, -R0 ;  /* 0x000000ffff009224 */ /* 0x000fe200078e0a00 */
[C---:B------:R-:W-:Y:S01]  /*133b0*/  ISETP.GT.U32.AND P1, PT, R5.reuse, R19, PT ;  /* 0x000000130500720c */ /* 0x040fe20003f24070 */
[----:B------:R-:W-:Y:S01]  /*133c0*/  IMAD R17, R5, R12, R17 ;  /* 0x0000000c05117224 */ /* 0x000fe200078e0211 */
[----:B------:R-:W-:Y:S01]  /*133d0*/  IABS R11, R2 ;  /* 0x00000002000b7213 */ /* 0x000fe20000000000 */
[--C-:B------:R-:W-:Y:S01]  /*133e0*/  @!P3 IMAD.IADD R18, R18, 0x1, -R5.reuse ;  /* 0x000000011212b824 */ /* 0x100fe200078e0a05 */
[----:B------:R0:W-:Y:S01]  /*133f0*/  STL [R1+0x29c], R0 ;  /* 0x00029c0001007387 */ /* 0x0001e20000100800 */
[----:B------:R-:W-:Y:S02]  /*13400*/  VIADD R3, R28, 0x94 ;  /* 0x000000941c037836 */ /* 0x000fe40000000000 */
[----:B------:R-:W-:Y:S01]  /*13410*/  IMAD.HI.U32 R8, R9, R11, RZ ;  /* 0x0000000b09087227 */ /* 0x000fe200078e00ff */
[----:B------:R-:W-:Y:S02]  /*13420*/  ISETP.GT.U32.AND P3, PT, R5, R18, PT ;  /* 0x000000120500720c */ /* 0x000fe40003f64070 */
[----:B------:R-:W-:Y:S01]  /*13430*/  IABS R14, R3 ;  /* 0x00000003000e7213 */ /* 0x000fe20000000000 */
[----:B------:R-:W-:Y:S01]  /*13440*/  @!P5 IMAD.IADD R20, R20, 0x1, -R5 ;  /* 0x000000011414d824 */ /* 0x000fe200078e0a05 */
[----:B------:R-:W-:Y:S01]  /*13450*/  ISETP.GE.AND P5, PT, R4, RZ, PT ;  /* 0x000000ff0400720c */ /* 0x000fe20003fa6270 */
[----:B------:R-:W-:-:S02]  /*13460*/  IMAD.MOV R8, RZ, RZ, -R8 ;  /* 0x000000ffff087224 */ /* 0x000fc400078e0a08 */
[----:B0-----:R-:W-:Y:S02]  /*13470*/  IMAD.MOV.U32 R0, RZ, RZ, R6 ;  /* 0x000000ffff007224 */ /* 0x001fe400078e0006 */
[----:B------:R-:W-:Y:S02]  /*13480*/  VIADD R4, R28, 0x93 ;  /* 0x000000931c047836 */ /* 0x000fe40000000000 */
[----:B------:R-:W-:Y:S01]  /*13490*/  @!P2 IMAD.MOV R0, RZ, RZ, -R0 ;  /* 0x000000ffff00a224 */ /* 0x000fe200078e0a00 */
[----:B------:R-:W-:Y:S01]  /*134a0*/  ISETP.GT.U32.AND P2, PT, R5, R17, PT ;  /* 0x000000110500720c */ /* 0x000fe20003f44070 */
[----:B------:R-:W-:-:S03]  /*134b0*/  IMAD.HI.U32 R6, R9, R14, RZ ;  /* 0x0000000e09067227 */ /* 0x000fc600078e00ff */
[----:B------:R0:W-:Y:S01]  /*134c0*/  STL [R1+0x298], R0 ;  /* 0x0002980001007387 */ /* 0x0001e20000100800 */
[----:B------:R-:W-:Y:S01]  /*134d0*/  IMAD R11, R5, R8, R11 ;  /* 0x00000008050b7224 */ /* 0x000fe200078e020b */
[----:B------:R-:W-:Y:S01]  /*134e0*/  IABS R8, R4 ;  /* 0x0000000400087213 */ /* 0x000fe20000000000 */
[--C-:B------:R-:W-:Y:S01]  /*134f0*/  @!P1 IMAD.IADD R19, R19, 0x1, -R5.reuse ;  /* 0x0000000113139824 */ /* 0x100fe200078e0a05 */
[----:B------:R-:W-:Y:S01]  /*13500*/  ISETP.GE.AND P1, PT, R2, RZ, PT ;  /* 0x000000ff0200720c */ /* 0x000fe20003f26270 */
[----:B------:R-:W-:Y:S02]  /*13510*/  IMAD.MOV R6, RZ, RZ, -R6 ;  /* 0x000000ffff067224 */ /* 0x000fe400078e0a06 */
[--C-:B------:R-:W-:Y:S01]  /*13520*/  @!P3 IMAD.IADD R18, R18, 0x1, -R5.reuse ;  /* 0x000000011212b824 */ /* 0x100fe200078e0a05 */
[----:B------:R-:W-:Y:S01]  /*13530*/  ISETP.GT.U32.AND P3, PT, R5, R11, PT ;  /* 0x0000000b0500720c */ /* 0x000fe20003f64070 */
[----:B------:R-:W-:Y:S01]  /*13540*/  @!P2 IMAD.IADD R17, R17, 0x1, -R5 ;  /* 0x000000011111a824 */ /* 0x000fe200078e0a05 */
[----:B------:R-:W-:Y:S01]  /*13550*/  ISETP.GE.AND P2, PT, R3, RZ, PT ;  /* 0x000000ff0300720c */ /* 0x000fe20003f46270 */
[----:B0-----:R-:W-:-:S02]  /*13560*/  IMAD.MOV.U32 R0, RZ, RZ, R20 ;  /* 0x000000ffff007224 */ /* 0x001fc400078e0014 */
[C---:B------:R-:W-:Y:S02]  /*13570*/  IMAD R14, R5.reuse, R6, R14 ;  /* 0x00000006050e7224 */ /* 0x040fe400078e020e */
[----:B------:R-:W-:Y:S01]  /*13580*/  @!P0 IMAD.MOV R0, RZ, RZ, -R0 ;  /* 0x000000ffff008224 */ /* 0x000fe200078e0a00 */
[----:B------:R-:W-:Y:S01]  /*13590*/  ISETP.GT.U32.AND P0, PT, R5, R17, PT ;  /* 0x000000110500720c */ /* 0x000fe20003f04070 */
[----:B------:R-:W-:Y:S02]  /*135a0*/  IMAD.MOV.U32 R10, RZ, RZ, R19 ;  /* 0x000000ffff0a7224 */ /* 0x000fe400078e0013 */
[----:B------:R-:W-:Y:S01]  /*135b0*/  IMAD.HI.U32 R15, R9, R8, RZ ;  /* 0x00000008090f7227 */ /* 0x000fe200078e00ff */
[----:B------:R0:W-:Y:S03]  /*135c0*/  STL [R1+0x294], R0 ;  /* 0x0002940001007387 */ /* 0x0001e60000100800 */
[----:B------:R-:W-:Y:S01]  /*135d0*/  @!P4 IMAD.MOV R10, RZ, RZ, -R10 ;  /* 0x000000ffff0ac224 */ /* 0x000fe200078e0a0a */
[----:B------:R-:W-:Y:S01]  /*135e0*/  ISETP.GT.U32.AND P4, PT, R5, R14, PT ;  /* 0x0000000e0500720c */ /* 0x000fe20003f84070 */
[----:B------:R-:W-:-:S02]  /*135f0*/  IMAD.MOV R15, RZ, RZ, -R15 ;  /* 0x000000ffff0f7224 */ /* 0x000fc400078e0a0f */
[--C-:B------:R-:W-:Y:S01]  /*13600*/  @!P3 IMAD.IADD R11, R11, 0x1, -R5.reuse ;  /* 0x000000010b0bb824 */ /* 0x100fe200078e0a05 */
[----:B------:R-:W-:Y:S01]  /*13610*/  STL [R1+0x290], R10 ;  /* 0x0002900a01007387 */ /* 0x000fe20000100800 */
[C---:B------:R-:W-:Y:S02]  /*13620*/  VIADD R6, R28.reuse, 0x92 ;  /* 0x000000921c067836 */ /* 0x040fe40000000000 */
[----:B0-----:R-:W-:Y:S01]  /*13630*/  IMAD.MOV.U32 R0, RZ, RZ, R18 ;  /* 0x000000ffff007224 */ /* 0x001fe200078e0012 */
[C---:B------:R-:W-:Y:S01]  /*13640*/  ISETP.GT.U32.AND P3, PT, R5.reuse, R11, PT ;  /* 0x0000000b0500720c */ /* 0x040fe20003f64070 */
[----:B------:R-:W-:Y:S01]  /*13650*/  VIADD R12, R28, 0x91 ;  /* 0x000000911c0c7836 */ /* 0x000fe20000000000 */
[----:B------:R-:W-:Y:S01]  /*13660*/  IABS R16, R6 ;  /* 0x0000000600107213 */ /* 0x000fe20000000000 */
[----:B------:R-:W-:Y:S01]  /*13670*/  @!P6 IMAD.MOV R0, RZ, RZ, -R0 ;  /* 0x000000ffff00e224 */ /* 0x000fe200078e0a00 */
[----:B------:R-:W-:Y:S01]  /*13680*/  ISETP.GE.AND P6, PT, R4, RZ, PT ;  /* 0x000000ff0400720c */ /* 0x000fe20003fc6270 */
[----:B------:R-:W-:Y:S01]  /*13690*/  IMAD R4, R5, R15, R8 ;  /* 0x0000000f05047224 */ /* 0x000fe200078e0208 */
[----:B------:R-:W-:Y:S01]  /*136a0*/  IABS R13, R12 ;  /* 0x0000000c000d7213 */ /* 0x000fe20000000000 */
[--C-:B------:R-:W-:Y:S01]  /*136b0*/  @!P0 IMAD.IADD R17, R17, 0x1, -R5.reuse ;  /* 0x0000000111118824 */ /* 0x100fe200078e0a05 */
[----:B------:R0:W-:Y:S01]  /*136c0*/  STL [R1+0x288], R0 ;  /* 0x0002880001007387 */ /* 0x0001e20000100800 */
[----:B------:R-:W-:Y:S01]  /*136d0*/  @!P4 IMAD.IADD R14, R14, 0x1, -R5 ;  /* 0x000000010e0ec824 */ /* 0x000fe200078e0a05 */
[----:B------:R-:W-:Y:S01]  /*136e0*/  ISETP.GT.U32.AND P0, PT, R5, R4, PT ;  /* 0x000000040500720c */ /* 0x000fe20003f04070 */
[----:B------:R-:W-:-:S02]  /*136f0*/  VIADD R3, R28, 0x90 ;  /* 0x000000901c037836 */ /* 0x000fc40000000000 */
[----:B------:R-:W-:Y:S01]  /*13700*/  IMAD.HI.U32 R18, R9, R16, RZ ;  /* 0x0000001009127227 */ /* 0x000fe200078e00ff */
[----:B------:R-:W-:Y:S02]  /*13710*/  ISETP.GT.U32.AND P4, PT, R5, R14, PT ;  /* 0x0000000e0500720c */ /* 0x000fe40003f84070 */
[----:B------:R-:W-:Y:S01]  /*13720*/  IABS R2, R3 ;  /* 0x0000000300027213 */ /* 0x000fe20000000000 */
[----:B------:R-:W-:-:S04]  /*13730*/  IMAD.HI.U32 R8, R9, R13, RZ ;  /* 0x0000000d09087227 */ /* 0x000fc800078e00ff */
[----:B------:R-:W-:Y:S02]  /*13740*/  IMAD.MOV R18, RZ, RZ, -R18 ;  /* 0x000000ffff127224 */ /* 0x000fe400078e0a12 */
[----:B------:R-:W-:Y:S02]  /*13750*/  IMAD.MOV R8, RZ, RZ, -R8 ;  /* 0x000000ffff087224 */ /* 0x000fe400078e0a08 */
[----:B------:R-:W-:Y:S02]  /*13760*/  @!P0 IMAD.IADD R4, R4, 0x1, -R5 ;  /* 0x0000000104048824 */ /* 0x000fe400078e0a05 */
[----:B0-----:R-:W-:Y:S02]  /*13770*/  IMAD.MOV.U32 R0, RZ, RZ, R17 ;  /* 0x000000ffff007224 */ /* 0x001fe400078e0011 */
[----:B------:R-:W-:Y:S01]  /*13780*/  @!P3 IMAD.IADD R11, R11, 0x1, -R5 ;  /* 0x000000010b0bb824 */ /* 0x000fe200078e0a05 */
[----:B------:R-:W-:Y:S01]  /*13790*/  ISETP.GE.AND P3, PT, R6, RZ, PT ;  /* 0x000000ff0600720c */ /* 0x000fe20003f66270 */
[C---:B------:R-:W-:Y:S01]  /*137a0*/  IMAD R16, R5.reuse, R18, R16 ;  /* 0x0000001205107224 */ /* 0x040fe200078e0210 */
[C---:B------:R-:W-:Y:S01]  /*137b0*/  ISETP.GT.U32.AND P0, PT, R5.reuse, R4, PT ;  /* 0x000000040500720c */ /* 0x040fe20003f04070 */
[----:B------:R-:W-:-:S02]  /*137c0*/  IMAD R13, R5, R8, R13 ;  /* 0x00000008050d7224 */ /* 0x000fc400078e020d */
[----:B------:R-:W-:-:S04]  /*137d0*/  IMAD.HI.U32 R15, R9, R2, RZ ;  /* 0x00000002090f7227 */ /* 0x000fc800078e00ff */
[----:B------:R-:W-:Y:S02]  /*137e0*/  VIADD R6, R28, 0x8f ;  /* 0x0000008f1c067836 */ /* 0x000fe40000000000 */
[----:B------:R-:W-:Y:S01]  /*137f0*/  @!P5 IMAD.MOV R0, RZ, RZ, -R0 ;  /* 0x000000ffff00d224 */ /* 0x000fe200078e0a00 */
[C---:B------:R-:W-:Y:S01]  /*13800*/  ISETP.GT.U32.AND P5, PT, R5.reuse, R16, PT ;  /* 0x000000100500720c */ /* 0x040fe20003fa4070 */
[----:B------:R-:W-:Y:S01]  /*13810*/  @!P4 IMAD.IADD R14, R14, 0x1, -R5 ;  /* 0x000000010e0ec824 */ /* 0x000fe200078e0a05 */
[C---:B------:R-:W-:Y:S01]  /*13820*/  ISETP.GT.U32.AND P4, PT, R5.reuse, R13, PT ;  /* 0x0000000d0500720c */ /* 0x040fe20003f84070 */
[----:B------:R-:W-:Y:S01]  /*13830*/  IMAD.MOV R15, RZ, RZ, -R15 ;  /* 0x000000ffff0f7224 */ /* 0x000fe200078e0a0f */
[----:B------:R-:W-:Y:S01]  /*13840*/  IABS R8, R6 ;  /* 0x0000000600087213 */ /* 0x000fe20000000000 */
[----:B------:R0:W-:Y:S01]  /*13850*/  STL [R1+0x280], R0 ;  /* 0x0002800001007387 */ /* 0x0001e20000100800 */
[----:B------:R-:W-:Y:S02]  /*13860*/  IMAD.MOV.U32 R10, RZ, RZ, R11 ;  /* 0x000000ffff0a7224 */ /* 0x000fe400078e000b */
[----:B------:R-:W-:-:S02]  /*13870*/  IMAD R2, R5, R15, R2 ;  /* 0x0000000f05027224 */ /* 0x000fc400078e0202 */
[----:B------:R-:W-:Y:S02]  /*13880*/  VIADD R15, R28, 0x8e ;  /* 0x0000008e1c0f7836 */ /* 0x000fe40000000000 */
[----:B------:R-:W-:-:S04]  /*13890*/  IMAD.HI.U32 R11, R9, R8, RZ ;  /* 0x00000008090b7227 */ /* 0x000fc800078e00ff */
[----:B0-----:R-:W-:Y:S02]  /*138a0*/  IMAD.MOV.U32 R0, RZ, RZ, R14 ;  /* 0x000000ffff007224 */ /* 0x001fe400078e000e */
[----:B------:R-:W-:Y:S01]  /*138b0*/  @!P1 IMAD.MOV R10, RZ, RZ, -R10 ;  /* 0x000000ffff0a9224 */ /* 0x000fe200078e0a0a */
[----:B------:R-:W-:Y:S01]  /*138c0*/  ISETP.GE.AND P1, PT, R12, RZ, PT ;  /* 0x000000ff0c00720c */ /* 0x000fe20003f26270 */
[----:B------:R-:W-:Y:S01]  /*138d0*/  @!P2 IMAD.MOV R0, RZ, RZ, -R0 ;  /* 0x000000ffff00a224 */ /* 0x000fe200078e0a00 */
[----:B------:R-:W-:Y:S01]  /*138e0*/  IABS R12, R15 ;  /* 0x0000000f000c7213 */ /* 0x000fe20000000000 */
[----:B------:R-:W-:Y:S01]  /*138f0*/  @!P0 IMAD.IADD R4, R4, 0x1, -R5 ;  /* 0x0000000104048824 */ /* 0x000fe200078e0a05 */
[----:B------:R-:W-:Y:S01]  /*13900*/  STL [R1+0x27c], R10 ;  /* 0x00027c0a01007387 */ /* 0x000fe20000100800 */
[----:B------:R-:W-:Y:S01]  /*13910*/  IMAD.MOV R11, RZ, RZ, -R11 ;  /* 0x000000ffff0b7224 */ /* 0x000fe200078e0a0b */
[----:B------:R-:W-:Y:S01]  /*13920*/  ISETP.GT.U32.AND P2, PT, R5, R2, PT ;  /* 0x000000020500720c */ /* 0x000fe20003f44070 */
[--C-:B------:R-:W-:Y:S01]  /*13930*/  @!P5 IMAD.IADD R16, R16, 0x1, -R5.reuse ;  /* 0x000000011010d824 */ /* 0x100fe200078e0a05 */
[----:B------:R0:W-:Y:S01]  /*13940*/  STL [R1+0x278], R0 ;  /* 0x0002780001007387 */ /* 0x0001e20000100800 */
[----:B------:R-:W-:Y:S01]  /*13950*/  ISETP.GE.AND P0, PT, R3, RZ, PT ;  /* 0x000000ff0300720c */ /* 0x000fe20003f06270 */
[----:B------:R-:W-:Y:S01]  /*13960*/  @!P4 IMAD.IADD R13, R13, 0x1, -R5 ;  /* 0x000000010d0dc824 */ /* 0x000fe200078e0a05 */
[----:B------:R-:W-:Y:S01]  /*13970*/  ISETP.GE.AND P5, PT, R6, RZ, PT ;  /* 0x000000ff0600720c */ /* 0x000fe20003fa6270 */
[C---:B------:R-:W-:Y:S01]  /*13980*/  IMAD R3, R5.reuse, R11, R8 ;  /* 0x0000000b05037224 */ /* 0x040fe200078e0208 */
[----:B------:R-:W-:Y:S01]  /*13990*/  ISETP.GT.U32.AND P4, PT, R5, R16, PT ;  /* 0x000000100500720c */ /* 0x000fe20003f84070 */
[----:B------:R-:W-:-:S02]  /*139a0*/  IMAD.MOV.U32 R8, RZ, RZ, R12 ;  /* 0x000000ffff087224 */ /* 0x000fc400078e000c */
[----:B------:R-:W-:Y:S02]  /*139b0*/  VIADD R6, R28, 0x8c ;  /* 0x0000008c1c067836 */ /* 0x000fe40000000000 */
[----:B0-----:R-:W-:Y:S02]  /*139c0*/  IMAD.MOV.U32 R0, RZ, RZ, R4 ;  /* 0x000000ffff007224 */ /* 0x001fe400078e0004 */
[----:B------:R-:W-:Y:S01]  /*139d0*/  IMAD.HI.U32 R12, R9, R8, RZ ;  /* 0x00000008090c7227 */ /* 0x000fe200078e00ff */
[----:B------:R-:W-:-:S03]  /*139e0*/  IABS R17, R6 ;  /* 0x0000000600117213 */ /* 0x000fc60000000000 */
[----:B------:R-:W-:Y:S01]  /*139f0*/  @!P6 IMAD.MOV R0, RZ, RZ, -R0 ;  /* 0x000000ffff00e224 */ /* 0x000fe200078e0a00 */
[C---:B------:R-:W-:Y:S01]  /*13a00*/  ISETP.GT.U32.AND P6, PT, R5.reuse, R13, PT ;  /* 0x0000000d0500720c */ /* 0x040fe20003fc4070 */
[----:B------:R-:W-:Y:S02]  /*13a10*/  IMAD.MOV R12, RZ, RZ, -R12 ;  /* 0x000000ffff0c7224 */ /* 0x000fe400078e0a0c */
[--C-:B------:R-:W-:Y:S01]  /*13a20*/  @!P2 IMAD.IADD R2, R2, 0x1, -R5.reuse ;  /* 0x000000010202a824 */ /* 0x100fe200078e0a05 */
[----:B------:R0:W-:Y:S01]  /*13a30*/  STL [R1+0x274], R0 ;  /* 0x0002740001007387 */ /* 0x0001e20000100800 */
[C---:B------:R-:W-:Y:S02]  /*13a40*/  IMAD R8, R5.reuse, R12, R8 ;  /* 0x0000000c05087224 */ /* 0x040fe400078e0208 */
[----:B------:R-:W-:Y:S01]  /*13a50*/  @!P4 IMAD.IADD R16, R16, 0x1, -R5 ;  /* 0x000000011010c824 */ /* 0x000fe200078e0a05 */
[C---:B------:R-:W-:Y:S01]  /*13a60*/  ISETP.GT.U32.AND P2, PT, R5.reuse, R2, PT ;  /* 0x000000020500720c */ /* 0x040fe20003f44070 */
[C---:B------:R-:W-:Y:S01]  /*13a70*/  VIADD R4, R28.reuse, 0x8d ;  /* 0x0000008d1c047836 */ /* 0x040fe20000000000 */
[----:B------:R-:W-:Y:S01]  /*13a80*/  ISETP.GT.U32.AND P4, PT, R5, R3, PT ;  /* 0x000000030500720c */ /* 0x000fe20003f84070 */
[----:B------:R-:W-:-:S02]  /*13a90*/  VIADD R14, R28, 0x8b ;  /* 0x0000008b1c0e7836 */ /* 0x000fc40000000000 */
[----:B------:R-:W-:Y:S01]  /*13aa0*/  @!P6 IMAD.IADD R13, R13, 0x1, -R5 ;  /* 0x000000010d0de824 */ /* 0x000fe200078e0a05 */
[----:B------:R-:W-:Y:S01]  /*13ab0*/  ISETP.GT.U32.AND P6, PT, R5, R8, PT ;  /* 0x000000080500720c */ /* 0x000fe20003fc4070 */
[----:B------:R-:W-:Y:S01]  /*13ac0*/  IMAD.MOV.U32 R10, RZ, RZ, R16 ;  /* 0x000000ffff0a7224 */ /* 0x000fe200078e0010 */
[----:B------:R-:W-:Y:S01]  /*13ad0*/  IABS R11, R4 ;  /* 0x00000004000b7213 */ /* 0x000fe20000000000 */
[----:B0-----:R-:W-:Y:S01]  /*13ae0*/  IMAD.MOV.U32 R0, RZ, RZ, R13 ;  /* 0x000000ffff007224 */ /* 0x001fe200078e000d */
[----:B------:R-:W-:Y:S01]  /*13af0*/  IABS R12, R14 ;  /* 0x0000000e000c7213 */ /* 0x000fe20000000000 */
[----:B------:R-:W-:Y:S02]  /*13b00*/  @!P3 IMAD.MOV R10, RZ, RZ, -R10 ;  /* 0x000000ffff0ab224 */ /* 0x000fe400078e0a0a */
[--C-:B------:R-:W-:Y:S01]  /*13b10*/  @!P2 IMAD.IADD R2, R2, 0x1, -R5.reuse ;  /* 0x000000010202a824 */ /* 0x100fe200078e0a05 */
[----:B------:R-:W-:Y:S01]  /*13b20*/  ISETP.GE.AND P2, PT, R15, RZ, PT ;  /* 0x000000ff0f00720c */ /* 0x000fe20003f46270 */
[----:B------:R-:W-:Y:S01]  /*13b30*/  IMAD.HI.U32 R15, R9, R17, RZ ;  /* 0x00000011090f7227 */ /* 0x000fe200078e00ff */
[----:B------:R-:W-:Y:S03]  /*13b40*/  STL [R1+0x270], R10 ;  /* 0x0002700a01007387 */ /* 0x000fe60000100800 */
[--C-:B------:R-:W-:Y:S01]  /*13b50*/  @!P4 IMAD.IADD R3, R3, 0x1, -R5.reuse ;  /* 0x000000010303c824 */ /* 0x100fe200078e0a05 */
[----:B------:R-:W-:Y:S01]  /*13b60*/  ISETP.GE.AND P4, PT, R4, RZ, PT ;  /* 0x000000ff0400720c */ /* 0x000fe20003f86270 */
[----:B------:R-:W-:-:S02]  /*13b70*/  @!P6 IMAD.IADD R8, R8, 0x1, -R5 ;  /* 0x000000010808e824 */ /* 0x000fc400078e0a05 */
[----:B------:R-:W-:Y:S01]  /*13b80*/  IMAD.HI.U32 R18, R9, R11, RZ ;  /* 0x0000000b09127227 */ /* 0x000fe200078e00ff */
[----:B------:R-:W-:-:S03]  /*13b90*/  ISETP.GT.U32.AND P3, PT, R5, R3, PT ;  /* 0x000000030500720c */ /* 0x000fc60003f64070 */
[----:B------:R-:W-:Y:S01]  /*13ba0*/  @!P1 IMAD.MOV R0, RZ, RZ, -R0 ;  /* 0x000000ffff009224 */ /* 0x000fe200078e0a00 */
[----:B------:R-:W-:Y:S01]  /*13bb0*/  ISETP.GT.U32.AND P1, PT, R5, R8, PT ;  /* 0x000000080500720c */ /* 0x000fe20003f24070 */
[----:B------:R-:W-:Y:S02]  /*13bc0*/  IMAD.MOV R15, RZ, RZ, -R15 ;  /* 0x000000ffff0f7224 */ /* 0x000fe400078e0a0f */
[----:B------:R-:W-:Y:S01]  /*13bd0*/  IMAD.MOV R18, RZ, RZ, -R18 ;  /* 0x000000ffff127224 */ /* 0x000fe200078e0a12 */
[----:B------:R0:W-:Y:S01]  /*13be0*/  STL [R1+0x26c], R0 ;  /* 0x00026c0001007387 */ /* 0x0001e20000100800 */
[----:B------:R-:W-:-:S04]  /*13bf0*/  IMAD.HI.U32 R4, R9, R12, RZ ;  /* 0x0000000c09047227 */ /* 0x000fc800078e00ff */
[C---:B------:R-:W-:Y:S02]  /*13c00*/  IMAD R17, R5.reuse, R15, R17 ;  /* 0x0000000f05117224 */ /* 0x040fe400078e0211 */
[C---:B------:R-:W-:Y:S02]  /*13c10*/  IMAD R11, R5.reuse, R18, R11 ;  /* 0x00000012050b7224 */ /* 0x040fe400078e020b */
[----:B------:R-:W-:Y:S02]  /*13c20*/  IMAD.MOV R4, RZ, RZ, -R4 ;  /* 0x000000ffff047224 */ /* 0x000fe400078e0a04 */
[----:B0-----:R-:W-:Y:S01]  /*13c30*/  IMAD.MOV.U32 R0, RZ, RZ, R2 ;  /* 0x000000ffff007224 */ /* 0x001fe200078e0002 */
[C---:B------:R-:W-:Y:S01]  /*13c40*/  ISETP.GT.U32.AND P6, PT, R5.reuse, R11, PT ;  /* 0x0000000b0500720c */ /* 0x040fe20003fc4070 */
[C---:B------:R-:W-:Y:S02]  /*13c50*/  IMAD R12, R5.reuse, R4, R12 ;  /* 0x00000004050c7224 */ /* 0x040fe400078e020c */
[----:B------:R-:W-:Y:S01]  /*13c60*/  @!P0 IMAD.MOV R0, RZ, RZ, -R0 ;  /* 0x000000ffff008224 */ /* 0x000fe200078e0a00 */
[----:B------:R-:W-:Y:S01]  /*13c70*/  ISETP.GT.U32.AND P0, PT, R5, R17, PT ;  /* 0x000000110500720c */ /* 0x000fe20003f04070 */
[--C-:B------:R-:W-:Y:S01]  /*13c80*/  @!P3 IMAD.IADD R3, R3, 0x1, -R5.reuse ;  /* 0x000000010303b824 */ /* 0x100fe200078e0a05 */
[----:B------:R-:W-:Y:S01]  /*13c90*/  ISETP.GE.AND P3, PT, R6, RZ, PT ;  /* 0x000000ff0600720c */ /* 0x000fe20003f66270 */
[----:B------:R-:W-:Y:S01]  /*13ca0*/  @!P1 IMAD.IADD R8, R8, 0x1, -R5 ;  /* 0x0000000108089824 */ /* 0x000fe200078e0a05 */
[----:B------:R-:W-:Y:S01]  /*13cb0*/  ISETP.GT.U32.AND P1, PT, R5, R12, PT ;  /* 0x0000000c0500720c */ /* 0x000fe20003f24070 */
[----:B------:R0:W-:Y:S01]  /*13cc0*/  STL [R1+0x268], R0 ;  /* 0x0002680001007387 */ /* 0x0001e20000100800 */
[----:B------:R-:W-:-:S02]  /*13cd0*/  VIADD R2, R28, 0x8a ;  /* 0x0000008a1c027836 */ /* 0x000fc40000000000 */
[C---:B------:R-:W-:Y:S02]  /*13ce0*/  VIADD R4, R28.reuse, 0x89 ;  /* 0x000000891c047836 */ /* 0x040fe40000000000 */
[--C-:B------:R-:W-:Y:S01]  /*13cf0*/  @!P6 IMAD.IADD R11, R11, 0x1, -R5.reuse ;  /* 0x000000010b0be824 */ /* 0x100fe200078e0a05 */
[----:B------:R-:W-:Y:S01]  /*13d00*/  IABS R13, R2 ;  /* 0x00000002000d7213 */ /* 0x000fe20000000000 */
[----:B------:R-:W-:Y:S01]  /*13d10*/  VIADD R15, R28, 0x86 ;  /* 0x000000861c0f7836 */ /* 0x000fe20000000000 */
[----:B------:R-:W-:Y:S01]  /*13d20*/  IABS R6, R4 ;  /* 0x0000000400067213 */ /* 0x000fe20000000000 */
[----:B------:R-:W-:Y:S01]  /*13d30*/  @!P0 IMAD.IADD R17, R17, 0x1, -R5 ;  /* 0x0000000111118824 */ /* 0x000fe200078e0a05 */
[----:B------:R-:W-:Y:S01]  /*13d40*/  ISETP.GE.AND P6, PT, R14, RZ, PT ;  /* 0x000000ff0e00720c */ /* 0x000fe20003fc6270 */
[----:B0-----:R-:W-:Y:S02]  /*13d50*/  IMAD.MOV.U32 R0, RZ, RZ, R3 ;  /* 0x000000ffff007224 */ /* 0x001fe400078e0003 */
[----:B------:R-:W-:Y:S01]  /*13d60*/  @!P1 IMAD.IADD R12, R12, 0x1, -R5 ;  /* 0x000000010c0c9824 */ /* 0x000fe200078e0a05 */
[C---:B------:R-:W-:Y:S01]  /*13d70*/  ISETP.GT.U32.AND P0, PT, R5.reuse, R17, PT ;  /* 0x000000110500720c */ /* 0x040fe20003f04070 */
[----:B------:R-:W-:Y:S01]  /*13d80*/  @!P5 IMAD.MOV R0, RZ, RZ, -R0 ;  /* 0x000000ffff00d224 */ /* 0x000fe200078e0a00 */
[----:B------:R-:W-:Y:S01]  /*13d90*/  ISETP.GT.U32.AND P5, PT, R5, R11, PT ;  /* 0x0000000b0500720c */ /* 0x000fe20003fa4070 */
[----:B------:R-:W-:Y:S01]  /*13da0*/  IMAD.HI.U32 R14, R9, R13, RZ ;  /* 0x0000000d090e7227 */ /* 0x000fe200078e00ff */
[----:B------:R-:W-:-:S02]  /*13db0*/  ISETP.GE.AND P1, PT, R2, RZ, PT ;  /* 0x000000ff0200720c */ /* 0x000fc40003f26270 */
        /* <DEDUP_REMOVED lines=10> */
[----:B------:R-:W-:-:S04]  /*13e60*/  IMAD.HI.U32 R8, R9, R6, RZ ;  /* 0x0000000609087227 */ /* 0x000fc800078e00ff */
[----:B------:R-:W-:Y:S01]  /*13e70*/  @!P2 IMAD.MOV R0, RZ, RZ, -R0 ;  /* 0x000000ffff00a224 */ /* 0x000fe200078e0a00 */
[----:B------:R-:W-:Y:S01]  /*13e80*/  ISETP.GT.U32.AND P2, PT, R5, R12, PT ;  /* 0x0000000c0500720c */ /* 0x000fe20003f44070 */
[----:B------:R-:W-:Y:S02]  /*13e90*/  IMAD.MOV R8, RZ, RZ, -R8 ;  /* 0x000000ffff087224 */ /* 0x000fe400078e0a08 */
[----:B------:R-:W-:Y:S01]  /*13ea0*/  IMAD.HI.U32 R18, R9, R16, RZ ;  /* 0x0000001009127227 */ /* 0x000fe200078e00ff */
[----:B------:R0:W-:Y:S03]  /*13eb0*/  STL [R1+0x25c], R0 ;  /* 0x00025c0001007387 */ /* 0x0001e60000100800 */
[----:B------:R-:W-:Y:S02]  /*13ec0*/  IMAD R4, R5, R8, R6 ;  /* 0x0000000805047224 */ /* 0x000fe400078e0206 */
[----:B------:R-:W-:-:S02]  /*13ed0*/  VIADD R6, R28, 0x87 ;  /* 0x000000871c067836 */ /* 0x000fc40000000000 */
[--C-:B------:R-:W-:Y:S01]  /*13ee0*/  @!P5 IMAD.IADD R2, R2, 0x1, -R5.reuse ;  /* 0x000000010202d824 */ /* 0x100fe200078e0a05 */
[----:B------:R-:W-:Y:S01]  /*13ef0*/  ISETP.GE.AND P5, PT, R3, RZ, PT ;  /* 0x000000ff0300720c */ /* 0x000fe20003fa6270 */
[----:B------:R-:W-:Y:S01]  /*13f00*/  @!P2 IMAD.IADD R12, R12, 0x1, -R5 ;  /* 0x000000010c0ca824 */ /* 0x000fe200078e0a05 */
[----:B------:R-:W-:Y:S01]  /*13f10*/  ISETP.GT.U32.AND P2, PT, R5, R4, PT ;  /* 0x000000040500720c */ /* 0x000fe20003f44070 */
[----:B0-----:R-:W-:Y:S01]  /*13f20*/  IMAD.MOV.U32 R0, RZ, RZ, R11 ;  /* 0x000000ffff007224 */ /* 0x001fe200078e000b */
[----:B------:R-:W-:Y:S01]  /*13f30*/  IABS R14, R6 ;  /* 0x00000006000e7213 */ /* 0x000fe20000000000 */
[----:B------:R-:W-:Y:S01]  /*13f40*/  IMAD.MOV R18, RZ, RZ, -R18 ;  /* 0x000000ffff127224 */ /* 0x000fe200078e0a12 */
[----:B------:R-:W-:Y:S01]  /*13f50*/  IABS R3, R15 ;  /* 0x0000000f00037213 */ /* 0x000fe20000000000 */
[----:B------:R-:W-:Y:S02]  /*13f60*/  IMAD.MOV.U32 R10, RZ, RZ, R17 ;  /* 0x000000ffff0a7224 */ /* 0x000fe400078e0011 */
[----:B------:R-:W-:-:S04]  /*13f70*/  IMAD.HI.U32 R11, R9, R14, RZ ;  /* 0x0000000e090b7227 */ /* 0x000fc800078e00ff */
[C---:B------:R-:W-:Y:S02]  /*13f80*/  IMAD R16, R5.reuse, R18, R16 ;  /* 0x0000001205107224 */ /* 0x040fe400078e0210 */
[----:B------:R-:W-:Y:S01]  /*13f90*/  @!P2 IMAD.IADD R4, R4, 0x1, -R5 ;  /* 0x000000010404a824 */ /* 0x000fe200078e0a05 */
[C---:B------:R-:W-:Y:S01]  /*13fa0*/  ISETP.GT.U32.AND P2, PT, R5.reuse, R2, PT ;  /* 0x000000020500720c */ /* 0x040fe20003f44070 */
[----:B------:R-:W-:Y:S02]  /*13fb0*/  IMAD.MOV R11, RZ, RZ, -R11 ;  /* 0x000000ffff0b7224 */ /* 0x000fe400078e0a0b */
[----:B------:R-:W-:Y:S01]  /*13fc0*/  @!P4 IMAD.MOV R0, RZ, RZ, -R0 ;  /* 0x000000ffff00c224 */ /* 0x000fe200078e0a00 */
[C---:B------:R-:W-:Y:S01]  /*13fd0*/  ISETP.GT.U32.AND P4, PT, R5.reuse, R4, PT ;  /* 0x000000040500720c */ /* 0x040fe20003f84070 */
[----:B------:R-:W-:Y:S01]  /*13fe0*/  @!P3 IMAD.MOV R10, RZ, RZ, -R10 ;  /* 0x000000ffff0ab224 */ /* 0x000fe200078e0a0a */
[C---:B------:R-:W-:Y:S01]  /*13ff0*/  ISETP.GT.U32.AND P3, PT, R5.reuse, R16, PT ;  /* 0x000000100500720c */ /* 0x040fe20003f64070 */
[----:B------:R-:W-:Y:S01]  /*14000*/  IMAD R14, R5, R11, R14 ;  /* 0x0000000b050e7224 */ /* 0x000fe200078e020e */
[----:B------:R0:W-:Y:S01]  /*14010*/  STL [R1+0x258], R0 ;  /* 0x0002580001007387 */ /* 0x0001e20000100800 */
[----:B------:R-:W-:-:S02]  /*14020*/  VIADD R13, R28, 0x85 ;  /* 0x000000851c0d7836 */ /* 0x000fc40000000000 */
[----:B------:R-:W-:Y:S01]  /*14030*/  IMAD.HI.U32 R11, R9, R3, RZ ;  /* 0x00000003090b7227 */ /* 0x000fe200078e00ff */
[----:B------:R-:W-:Y:S02]  /*14040*/  STL [R1+0x254], R10 ;  /* 0x0002540a01007387 */ /* 0x000fe40000100800 */
[----:B------:R-:W-:Y:S01]  /*14050*/  IABS R8, R13 ;  /* 0x0000000d00087213 */ /* 0x000fe20000000000 */
[--C-:B------:R-:W-:Y:S01]  /*14060*/  @!P2 IMAD.IADD R2, R2, 0x1, -R5.reuse ;  /* 0x000000010202a824 */ /* 0x100fe200078e0a05 */
[----:B------:R-:W-:Y:S01]  /*14070*/  ISETP.GT.U32.AND P2, PT, R5, R14, PT ;  /* 0x0000000e0500720c */ /* 0x000fe20003f44070 */
[--C-:B------:R-:W-:Y:S01]  /*14080*/  @!P4 IMAD.IADD R4, R4, 0x1, -R5.reuse ;  /* 0x000000010404c824 */ /* 0x100fe200078e0a05 */
[----:B------:R-:W-:Y:S01]  /*14090*/  ISETP.GE.AND P4, PT, R15, RZ, PT ;  /* 0x000000ff0f00720c */ /* 0x000fe20003f86270 */
[----:B0-----:R-:W-:Y:S02]  /*140a0*/  IMAD.MOV.U32 R0, RZ, RZ, R12 ;  /* 0x000000ffff007224 */ /* 0x001fe400078e000c */
[----:B------:R-:W-:Y:S01]  /*140b0*/  @!P3 IMAD.IADD R16, R16, 0x1, -R5 ;  /* 0x000000011010b824 */ /* 0x000fe200078e0a05 */
[----:B------:R-:W-:Y:S01]  /*140c0*/  ISETP.GE.AND P3, PT, R13, RZ, PT ;  /* 0x000000ff0d00720c */ /* 0x000fe20003f66270 */
[----:B------:R-:W-:Y:S01]  /*140d0*/  @!P6 IMAD.MOV R0, RZ, RZ, -R0 ;  /* 0x000000ffff00e224 */ /* 0x000fe200078e0a00 */
[----:B------:R-:W-:Y:S01]  /*140e0*/  ISETP.GE.AND P6, PT, R6, RZ, PT ;  /* 0x000000ff0600720c */ /* 0x000fe20003fc6270 */
[----:B------:R-:W-:-:S02]  /*140f0*/  VIADD R12, R28, 0x84 ;  /* 0x000000841c0c7836 */ /* 0x000fc40000000000 */
[----:B------:R-:W-:Y:S01]  /*14100*/  IMAD.HI.U32 R6, R9, R8, RZ ;  /* 0x0000000809067227 */ /* 0x000fe200078e00ff */
[----:B------:R0:W-:Y:S02]  /*14110*/  STL [R1+0x24c], R0 ;  /* 0x00024c0001007387 */ /* 0x0001e40000100800 */
[----:B------:R-:W-:Y:S01]  /*14120*/  IABS R17, R12 ;  /* 0x0000000c00117213 */ /* 0x000fe20000000000 */
[----:B------:R-:W-:Y:S01]  /*14130*/  @!P2 IMAD.IADD R14, R14, 0x1, -R5 ;  /* 0x000000010e0ea824 */ /* 0x000fe200078e0a05 */
[C---:B------:R-:W-:Y:S01]  /*14140*/  ISETP.GT.U32.AND P2, PT, R5.reuse, R16, PT ;  /* 0x000000100500720c */ /* 0x040fe20003f44070 */
[----:B------:R-:W-:Y:S02]  /*14150*/  IMAD.MOV R11, RZ, RZ, -R11 ;  /* 0x000000ffff0b7224 */ /* 0x000fe400078e0a0b */
[----:B------:R-:W-:Y:S02]  /*14160*/  IMAD.MOV R6, RZ, RZ, -R6 ;  /* 0x000000ffff067224 */ /* 0x000fe400078e0a06 */
[----:B------:R-:W-:-:S02]  /*14170*/  IMAD R3, R5, R11, R3 ;  /* 0x0000000b05037224 */ /* 0x000fc400078e0203 */
[----:B0-----:R-:W-:Y:S02]  /*14180*/  IMAD.MOV.U32 R0, RZ, RZ, R2 ;  /* 0x000000ffff007224 */ /* 0x001fe400078e0002 */
[C---:B------:R-:W-:Y:S02]  /*14190*/  IMAD R8, R5.reuse, R6, R8 ;  /* 0x0000000605087224 */ /* 0x040fe400078e0208 */
[----:B------:R-:W-:Y:S01]  /*141a0*/  @!P1 IMAD.MOV R0, RZ, RZ, -R0 ;  /* 0x000000ffff009224 */ /* 0x000fe200078e0a00 */
[----:B------:R-:W-:Y:S01]  /*141b0*/  ISETP.GT.U32.AND P1, PT, R5, R14, PT ;  /* 0x0000000e0500720c */ /* 0x000fe20003f24070 */
[----:B------:R-:W-:Y:S02]  /*141c0*/  VIADD R13, R28, 0x83 ;  /* 0x000000831c0d7836 */ /* 0x000fe40000000000 */
[----:B------:R-:W-:Y:S01]  /*141d0*/  IMAD.HI.U32 R2, R9, R17, RZ ;  /* 0x0000001109027227 */ /* 0x000fe200078e00ff */
[----:B------:R0:W-:Y:S02]  /*141e0*/  STL [R1+0x248], R0 ;  /* 0x0002480001007387 */ /* 0x0001e40000100800 */
[----:B------:R-:W-:Y:S01]  /*141f0*/  IABS R18, R13 ;  /* 0x0000000d00127213 */ /* 0x000fe20000000000 */
[----:B------:R-:W-:-:S02]  /*14200*/  IMAD.MOV R2, RZ, RZ, -R2 ;  /* 0x000000ffff027224 */ /* 0x000fc400078e0a02 */
[----:B------:R-:W-:Y:S01]  /*14210*/  @!P2 IMAD.IADD R16, R16, 0x1, -R5 ;  /* 0x000000011010a824 */ /* 0x000fe200078e0a05 */
[C---:B------:R-:W-:Y:S01]  /*14220*/  ISETP.GT.U32.AND P2, PT, R5.reuse, R8, PT ;  /* 0x000000080500720c */ /* 0x040fe20003f44070 */
[C---:B------:R-:W-:Y:S02]  /*14230*/  IMAD R17, R5.reuse, R2, R17 ;  /* 0x0000000205117224 */ /* 0x040fe400078e0211 */
[----:B------:R-:W-:Y:S02]  /*14240*/  @!P1 IMAD.IADD R14, R14, 0x1, -R5 ;  /* 0x000000010e0e9824 */ /* 0x000fe400078e0a05 */
[----:B0-----:R-:W-:Y:S01]  /*14250*/  IMAD.MOV.U32 R0, RZ, RZ, R4 ;  /* 0x000000ffff007224 */ /* 0x001fe200078e0004 */
[----:B------:R-:W-:Y:S01]  /*14260*/  ISETP.GT.U32.AND P1, PT, R5, R17, PT ;  /* 0x000000110500720c */ /* 0x000fe20003f24070 */
[----:B------:R-:W-:-:S04]  /*14270*/  IMAD.HI.U32 R4, R9, R18, RZ ;  /* 0x0000001209047227 */ /* 0x000fc800078e00ff */
[----:B------:R-:W-:Y:S01]  /*14280*/  @!P0 IMAD.MOV R0, RZ, RZ, -R0 ;  /* 0x000000ffff008224 */ /* 0x000fe200078e0a00 */
[C---:B------:R-:W-:Y:S01]  /*14290*/  ISETP.GT.U32.AND P0, PT, R5.reuse, R3, PT ;  /* 0x000000030500720c */ /* 0x040fe20003f04070 */
[C---:B------:R-:W-:Y:S02]  /*142a0*/  VIADD R2, R28.reuse, 0x81 ;  /* 0x000000811c027836 */ /* 0x040fe40000000000 */
[----:B------:R-:W-:Y:S01]  /*142b0*/  IMAD.MOV R4, RZ, RZ, -R4 ;  /* 0x000000ffff047224 */ /* 0x000fe200078e0a04 */
[----:B------:R0:W-:Y:S01]  /*142c0*/  STL [R1+0x23c], R0 ;  /* 0x00023c0001007387 */ /* 0x0001e20000100800 */
[----:B------:R-:W-:Y:S01]  /*142d0*/  VIADD R6, R28, 0x82 ;  /* 0x000000821c067836 */ /* 0x000fe20000000000 */
[----:B------:R-:W-:Y:S01]  /*142e0*/  IABS R15, R2 ;  /* 0x00000002000f7213 */ /* 0x000fe20000000000 */
[----:B------:R-:W-:Y:S02]  /*142f0*/  IMAD R18, R5, R4, R18 ;  /* 0x0000000405127224 */ /* 0x000fe400078e0212 */
[--C-:B------:R-:W-:Y:S01]  /*14300*/  @!P2 IMAD.IADD R8, R8, 0x1, -R5.reuse ;  /* 0x000000010808a824 */ /* 0x100fe200078e0a05 */
[----:B------:R-:W-:Y:S01]  /*14310*/  IABS R19, R6 ;  /* 0x0000000600137213 */ /* 0x000fe20000000000 */
[----:B------:R-:W-:-:S02]  /*14320*/  @!P1 IMAD.IADD R17, R17, 0x1, -R5 ;  /* 0x0000000111119824 */ /* 0x000fc400078e0a05 */
[----:B------:R-:W-:Y:S01]  /*14330*/  @!P0 IMAD.IADD R3, R3, 0x1, -R5 ;  /* 0x0000000103038824 */ /* 0x000fe200078e0a05 */
[----:B------:R-:W-:Y:S01]  /*14340*/  ISETP.GE.AND P0, PT, R12, RZ, PT ;  /* 0x000000ff0c00720c */ /* 0x000fe20003f06270 */
[----:B0-----:R-:W-:Y:S01]  /*14350*/  IMAD.MOV.U32 R0, RZ, RZ, R16 ;  /* 0x000000ffff007224 */ /* 0x001fe200078e0010 */
[----:B------:R-:W-:Y:S01]  /*14360*/  ISETP.GT.U32.AND P1, PT, R5, R17, PT ;  /* 0x000000110500720c */ /* 0x000fe20003f24070 */
[----:B------:R-:W-:Y:S01]  /*14370*/  IMAD.HI.U32 R12, R9, R19, RZ ;  /* 0x00000013090c7227 */ /* 0x000fe200078e00ff */
[----:B------:R-:W-:-:S03]  /*14380*/  ISETP.GT.U32.AND P2, PT, R5, R3, PT ;  /* 0x000000030500720c */ /* 0x000fc60003f44070 */
        /* <DEDUP_REMOVED lines=8> */
[----:B------:R-:W-:Y:S01]  /*14410*/  @!P2 IMAD.IADD R3, R3, 0x1, -R5 ;  /* 0x000000010303a824 */ /* 0x000fe200078e0a05 */
[----:B------:R-:W-:Y:S01]  /*14420*/  ISETP.GE.AND P2, PT, R13, RZ, PT ;  /* 0x000000ff0d00720c */ /* 0x000fe20003f46270 */
[----:B------:R-:W-:-:S04]  /*14430*/  IMAD.HI.U32 R12, R9, R4, RZ ;  /* 0x00000004090c7227 */ /* 0x000fc800078e00ff */
[----:B0-----:R-:W-:Y:S02]  /*14440*/  IMAD.MOV.U32 R0, RZ, RZ, R14 ;  /* 0x000000ffff007224 */ /* 0x001fe400078e000e */
[----:B------:R-:W-:-:S04]  /*14450*/  IMAD.HI.U32 R14, R9, R15, RZ ;  /* 0x0000000f090e7227 */ /* 0x000fc800078e00ff */
[----:B------:R-:W-:Y:S01]  /*14460*/  @!P6 IMAD.MOV R0, RZ, RZ, -R0 ;  /* 0x000000ffff00e224 */ /* 0x000fe200078e0a00 */
[C---:B------:R-:W-:Y:S01]  /*14470*/  ISETP.GT.U32.AND P6, PT, R5.reuse, R18, PT ;  /* 0x000000120500720c */ /* 0x040fe20003fc4070 */
[----:B------:R-:W-:Y:S02]  /*14480*/  IMAD.MOV R14, RZ, RZ, -R14 ;  /* 0x000000ffff0e7224 */ /* 0x000fe400078e0a0e */
[----:B------:R-:W-:Y:S01]  /*14490*/  IMAD.MOV.U32 R10, RZ, RZ, R3 ;  /* 0x000000ffff0a7224 */ /* 0x000fe200078e0003 */
[----:B------:R0:W-:Y:S01]  /*144a0*/  STL [R1+0x230], R0 ;  /* 0x0002300001007387 */ /* 0x0001e20000100800 */
[C---:B------:R-:W-:Y:S02]  /*144b0*/  IMAD R15, R5.reuse, R14, R15 ;  /* 0x0000000e050f7224 */ /* 0x040fe400078e020f */
[----:B------:R-:W-:Y:S01]  /*144c0*/  @!P5 IMAD.IADD R8, R8, 0x1, -R5 ;  /* 0x000000010808d824 */ /* 0x000fe200078e0a05 */
[----:B------:R-:W-:Y:S01]  /*144d0*/  ISETP.GT.U32.AND P5, PT, R5, R19, PT ;  /* 0x000000130500720c */ /* 0x000fe20003fa4070 */
[----:B------:R-:W-:-:S02]  /*144e0*/  @!P4 IMAD.MOV R10, RZ, RZ, -R10 ;  /* 0x000000ffff0ac224 */ /* 0x000fc400078e0a0a */
[--C-:B------:R-:W-:Y:S01]  /*144f0*/  @!P1 IMAD.IADD R17, R17, 0x1, -R5.reuse ;  /* 0x0000000111119824 */ /* 0x100fe200078e0a05 */
[----:B------:R-:W-:Y:S01]  /*14500*/  ISETP.GE.AND P1, PT, R6, RZ, PT ;  /* 0x000000ff0600720c */ /* 0x000fe20003f26270 */
[--C-:B------:R-:W-:Y:S01]  /*14510*/  @!P6 IMAD.IADD R18, R18, 0x1, -R5.reuse ;  /* 0x000000011212e824 */ /* 0x100fe200078e0a05 */
[C---:B------:R-:W-:Y:S01]  /*14520*/  ISETP.GT.U32.AND P6, PT, R5.reuse, R15, PT ;  /* 0x0000000f0500720c */ /* 0x040fe20003fc4070 */
[----:B------:R-:W-:Y:S01]  /*14530*/  IMAD.MOV R12, RZ, RZ, -R12 ;  /* 0x000000ffff0c7224 */ /* 0x000fe200078e0a0c */
[----:B------:R1:W-:Y:S01]  /*14540*/  STL [R1+0x22c], R10 ;  /* 0x00022c0a01007387 */ /* 0x0003e20000100800 */
[----:B------:R-:W-:Y:S01]  /*14550*/  VIADD R6, R28, 0x7f ;  /* 0x0000007f1c067836 */ /* 0x000fe20000000000 */
[C---:B------:R-:W-:Y:S01]  /*14560*/  ISETP.GT.U32.AND P4, PT, R5.reuse, R18, PT ;  /* 0x000000120500720c */ /* 0x040fe20003f84070 */
[----:B------:R-:W-:Y:S02]  /*14570*/  IMAD R4, R5, R12, R4 ;  /* 0x0000000c05047224 */ /* 0x000fe400078e0204 */
[----:B0-----:R-:W-:Y:S01]  /*14580*/  IMAD.MOV.U32 R0, RZ, RZ, R8 ;  /* 0x000000ffff007224 */ /* 0x001fe200078e0008 */
[----:B------:R-:W-:Y:S01]  /*14590*/  IABS R3, R6 ;  /* 0x0000000600037213 */ /* 0x000fe20000000000 */
[--C-:B------:R-:W-:Y:S01]  /*145a0*/  @!P5 IMAD.IADD R19, R19, 0x1, -R5.reuse ;  /* 0x000000011313d824 */ /* 0x100fe200078e0a05 */
[----:B------:R-:W-:Y:S01]  /*145b0*/  ISETP.GE.AND P5, PT, R20, RZ, PT ;  /* 0x000000ff1400720c */ /* 0x000fe20003fa6270 */
[----:B------:R-:W-:Y:S01]  /*145c0*/  @!P3 IMAD.MOV R0, RZ, RZ, -R0 ;  /* 0x000000ffff00b224 */ /* 0x000fe200078e0a00 */
[----:B------:R-:W-:Y:S01]  /*145d0*/  IABS R20, R20 ;  /* 0x0000001400147213 */ /* 0x000fe20000000000 */
[--C-:B------:R-:W-:Y:S01]  /*145e0*/  @!P6 IMAD.IADD R15, R15, 0x1, -R5.reuse ;  /* 0x000000010f0fe824 */ /* 0x100fe200078e0a05 */
[----:B------:R-:W-:Y:S01]  /*145f0*/  ISETP.GT.U32.AND P3, PT, R5, R19, PT ;  /* 0x000000130500720c */ /* 0x000fe20003f64070 */
[----:B------:R-:W-:Y:S01]  /*14600*/  IMAD.HI.U32 R8, R9, R3, RZ ;  /* 0x0000000309087227 */ /* 0x000fe200078e00ff */
[----:B------:R0:W-:Y:S02]  /*14610*/  STL [R1+0x228], R0 ;  /* 0x0002280001007387 */ /* 0x0001e40000100800 */
[C---:B------:R-:W-:Y:S01]  /*14620*/  ISETP.GT.U32.AND P6, PT, R5.reuse, R15, PT ;  /* 0x0000000f0500720c */ /* 0x040fe20003fc4070 */
[----:B------:R-:W-:Y:S01]  /*14630*/  @!P4 IMAD.IADD R18, R18, 0x1, -R5 ;  /* 0x000000011212c824 */ /* 0x000fe200078e0a05 */
[----:B------:R-:W-:Y:S01]  /*14640*/  ISETP.GT.U32.AND P4, PT, R5, R4, PT ;  /* 0x000000040500720c */ /* 0x000fe20003f84070 */
[----:B------:R-:W-:-:S02]  /*14650*/  VIADD R14, R28, 0x7d ;  /* 0x0000007d1c0e7836 */ /* 0x000fc40000000000 */
[----:B------:R-:W-:Y:S02]  /*14660*/  IMAD.MOV R8, RZ, RZ, -R8 ;  /* 0x000000ffff087224 */ /* 0x000fe400078e0a08 */
[----:B------:R-:W-:Y:S01]  /*14670*/  VIADD R12, R28, 0x7e ;  /* 0x0000007e1c0c7836 */ /* 0x000fe20000000000 */
[----:B------:R-:W-:Y:S01]  /*14680*/  IABS R13, R14 ;  /* 0x0000000e000d7213 */ /* 0x000fe20000000000 */
[----:B------:R-:W-:Y:S02]  /*14690*/  IMAD R3, R5, R8, R3 ;  /* 0x0000000805037224 */ /* 0x000fe400078e0203 */
[----:B-1----:R-:W-:Y:S01]  /*146a0*/  IMAD.MOV.U32 R10, RZ, RZ, R17 ;  /* 0x000000ffff0a7224 */ /* 0x002fe200078e0011 */
[----:B------:R-:W-:Y:S01]  /*146b0*/  IABS R16, R12 ;  /* 0x0000000c00107213 */ /* 0x000fe20000000000 */
[--C-:B------:R-:W-:Y:S01]  /*146c0*/  @!P6 IMAD.IADD R15, R15, 0x1, -R5.reuse ;  /* 0x000000010f0fe824 */ /* 0x100fe200078e0a05 */
[----:B------:R-:W-:Y:S01]  /*146d0*/  ISETP.GT.U32.AND P6, PT, R5, R3, PT ;  /* 0x000000030500720c */ /* 0x000fe20003fc4070 */
[----:B------:R-:W-:Y:S01]  /*146e0*/  @!P4 IMAD.IADD R4, R4, 0x1, -R5 ;  /* 0x000000010404c824 */ /* 0x000fe200078e0a05 */
[----:B------:R-:W-:Y:S01]  /*146f0*/  ISETP.GE.AND P4, PT, R11, RZ, PT ;  /* 0x000000ff0b00720c */ /* 0x000fe20003f86270 */
[----:B------:R-:W-:-:S04]  /*14700*/  IMAD.HI.U32 R8, R9, R13, RZ ;  /* 0x0000000d09087227 */ /* 0x000fc800078e00ff */
[----:B------:R-:W-:Y:S01]  /*14710*/  @!P3 IMAD.IADD R19, R19, 0x1, -R5 ;  /* 0x000000011313b824 */ /* 0x000fe200078e0a05 */
[----:B------:R-:W-:Y:S01]  /*14720*/  ISETP.GE.AND P3, PT, R2, RZ, PT ;  /* 0x000000ff0200720c */ /* 0x000fe20003f66270 */
[----:B------:R-:W-:Y:S01]  /*14730*/  @!P0 IMAD.MOV R10, RZ, RZ, -R10 ;  /* 0x000000ffff0a8224 */ /* 0x000fe200078e0a0a */
[----:B------:R-:W-:Y:S01]  /*14740*/  ISETP.GT.U32.AND P0, PT, R5, R4, PT ;  /* 0x000000040500720c */ /* 0x000fe20003f04070 */
[----:B------:R-:W-:-:S03]  /*14750*/  IMAD.HI.U32 R21, R9, R20, RZ ;  /* 0x0000001409157227 */ /* 0x000fc600078e00ff */
[----:B------:R1:W-:Y:S01]  /*14760*/  STL [R1+0x224], R10 ;  /* 0x0002240a01007387 */ /* 0x0003e20000100800 */
[----:B------:R-:W-:-:S04]  /*14770*/  IMAD.HI.U32 R2, R9, R16, RZ ;  /* 0x0000001009027227 */ /* 0x000fc800078e00ff */
[----:B------:R-:W-:Y:S02]  /*14780*/  IMAD.MOV R8, RZ, RZ, -R8 ;  /* 0x000000ffff087224 */ /* 0x000fe400078e0a08 */
[----:B0-----:R-:W-:Y:S02]  /*14790*/  IMAD.MOV.U32 R0, RZ, RZ, R18 ;  /* 0x000000ffff007224 */ /* 0x001fe400078e0012 */
[----:B------:R-:W-:Y:S02]  /*147a0*/  IMAD.MOV R21, RZ, RZ, -R21 ;  /* 0x000000ffff157224 */ /* 0x000fe400078e0a15 */
[----:B------:R-:W-:Y:S02]  /*147b0*/  IMAD.MOV R2, RZ, RZ, -R2 ;  /* 0x000000ffff027224 */ /* 0x000fe400078e0a02 */
[----:B------:R-:W-:Y:S02]  /*147c0*/  IMAD R13, R5, R8, R13 ;  /* 0x00000008050d7224 */ /* 0x000fe400078e020d */
[----:B-1----:R-:W-:-:S02]  /*147d0*/  IMAD.MOV.U32 R10, RZ, RZ, R19 ;  /* 0x000000ffff0a7224 */ /* 0x002fc400078e0013 */
[----:B------:R-:W-:Y:S02]  /*147e0*/  @!P2 IMAD.MOV R0, RZ, RZ, -R0 ;  /* 0x000000ffff00a224 */ /* 0x000fe400078e0a00 */
[C---:B------:R-:W-:Y:S02]  /*147f0*/  IMAD R11, R5.reuse, R21, R20 ;  /* 0x00000015050b7224 */ /* 0x040fe400078e0214 */
[----:B------:R-:W-:Y:S01]  /*14800*/  IMAD R16, R5, R2, R16 ;  /* 0x0000000205107224 */ /* 0x000fe200078e0210 */
[----:B------:R0:W-:Y:S01]  /*14810*/  STL [R1+0x220], R0 ;  /* 0x0002200001007387 */ /* 0x0001e20000100800 */
[--C-:B------:R-:W-:Y:S01]  /*14820*/  @!P6 IMAD.IADD R3, R3, 0x1, -R5.reuse ;  /* 0x000000010303e824 */ /* 0x100fe200078e0a05 */
[----:B------:R-:W-:Y:S01]  /*14830*/  LOP3.LUT R2, R28, 0xc, RZ, 0xfc, !PT ;  /* 0x0000000c1c027812 */ /* 0x000fe200078efcff */
[----:B------:R-:W-:Y:S01]  /*14840*/  @!P1 IMAD.MOV R10, RZ, RZ, -R10 ;  /* 0x000000ffff0a9224 */ /* 0x000fe200078e0a0a */
[C---:B------:R-:W-:Y:S01]  /*14850*/  ISETP.GT.U32.AND P1, PT, R5.reuse, R13, PT ;  /* 0x0000000d0500720c */ /* 0x040fe20003f24070 */
[----:B------:R-:W-:Y:S01]  /*14860*/  @!P0 IMAD.IADD R4, R4, 0x1, -R5 ;  /* 0x0000000104048824 */ /* 0x000fe200078e0a05 */
[C---:B------:R-:W-:Y:S01]  /*14870*/  ISETP.GT.U32.AND P2, PT, R5.reuse, R3, PT ;  /* 0x000000030500720c */ /* 0x040fe20003f44070 */
[C---:B------:R-:W-:Y:S01]  /*14880*/  VIADD R8, R28.reuse, 0x7b ;  /* 0x0000007b1c087836 */ /* 0x040fe20000000000 */
[C---:B------:R-:W-:Y:S01]  /*14890*/  ISETP.GT.U32.AND P6, PT, R5.reuse, R16, PT ;  /* 0x000000100500720c */ /* 0x040fe20003fc4070 */
[----:B------:R-:W-:Y:S01]  /*148a0*/  STL [R1+0x21c], R10 ;  /* 0x00021c0a01007387 */ /* 0x000fe20000100800 */
[----:B0-----:R-:W-:Y:S01]  /*148b0*/  IMAD.MOV.U32 R0, RZ, RZ, R15 ;  /* 0x000000ffff007224 */ /* 0x001fe200078e000f */
[----:B------:R-:W-:Y:S01]  /*148c0*/  ISETP.GT.U32.AND P0, PT, R5, R11, PT ;  /* 0x0000000b0500720c */ /* 0x000fe20003f04070 */
[----:B------:R-:W-:Y:S01]  /*148d0*/  VIADD R20, R28, 0x74 ;  /* 0x000000741c147836 */ /* 0x000fe20000000000 */
[----:B------:R-:W-:Y:S01]  /*148e0*/  IABS R17, R2 ;  /* 0x0000000200117213 */ /* 0x000fe20000000000 */
[----:B------:R-:W-:Y:S01]  /*148f0*/  @!P3 IMAD.MOV R0, RZ, RZ, -R0 ;  /* 0x000000ffff00b224 */ /* 0x000fe200078e0a00 */
[----:B------:R-:W-:-:S02]  /*14900*/  IABS R18, R8 ;  /* 0x0000000800127213 */ /* 0x000fc40000000000 */
[----:B------:R-:W-:Y:S01]  /*14910*/  @!P1 IMAD.IADD R13, R13, 0x1, -R5 ;  /* 0x000000010d0d9824 */ /* 0x000fe200078e0a05 */
[----:B------:R-:W-:Y:S01]  /*14920*/  ISETP.GE.AND P3, PT, R6, RZ, PT ;  /* 0x000000ff0600720c */ /* 0x000fe20003f66270 */
[----:B------:R0:W-:Y:S01]  /*14930*/  STL [R1+0x218], R0 ;  /* 0x0002180001007387 */ /* 0x0001e20000100800 */
[----:B------:R-:W-:-:S04]  /*14940*/  IMAD.HI.U32 R15, R9, R17, RZ ;  /* 0x00000011090f7227 */ /* 0x000fc800078e00ff */
[----:B------:R-:W-:Y:S02]  /*14950*/  IMAD.MOV.U32 R6, RZ, RZ, R18 ;  /* 0x000000ffff067224 */ /* 0x000fe400078e0012 */
[--C-:B------:R-:W-:Y:S01]  /*14960*/  @!P2 IMAD.IADD R3, R3, 0x1, -R5.reuse ;  /* 0x000000010303a824 */ /* 0x100fe200078e0a05 */
[----:B------:R-:W-:Y:S01]  /*14970*/  ISETP.GE.AND P2, PT, R12, RZ, PT ;  /* 0x000000ff0c00720c */ /* 0x000fe20003f46270 */
[--C-:B------:R-:W-:Y:S01]  /*14980*/  @!P6 IMAD.IADD R16, R16, 0x1, -R5.reuse ;  /* 0x000000011010e824 */ /* 0x100fe200078e0a05 */
[----:B------:R-:W-:Y:S01]  /*14990*/  ISETP.GE.AND P6, PT, R14, RZ, PT ;  /* 0x000000ff0e00720c */ /* 0x000fe20003fc6270 */
[----:B0-----:R-:W-:Y:S02]  /*149a0*/  IMAD.MOV.U32 R0, RZ, RZ, R4 ;  /* 0x000000ffff007224 */ /* 0x001fe400078e0004 */
[----:B------:R-:W-:Y:S01]  /*149b0*/  @!P0 IMAD.IADD R11, R11, 0x1, -R5 ;  /* 0x000000010b0b8824 */ /* 0x000fe200078e0a05 */
[C---:B------:R-:W-:Y:S01]  /*149c0*/  ISETP.GT.U32.AND P0, PT, R5.reuse, R13, PT ;  /* 0x0000000d0500720c */ /* 0x040fe20003f04070 */
[----:B------:R-:W-:Y:S01]  /*149d0*/  @!P4 IMAD.MOV R0, RZ, RZ, -R0 ;  /* 0x000000ffff00c224 */ /* 0x000fe200078e0a00 */
[C---:B------:R-:W-:Y:S01]  /*149e0*/  ISETP.GT.U32.AND P1, PT, R5.reuse, R16, PT ;  /* 0x000000100500720c */ /* 0x040fe20003f24070 */
[----:B------:R-:W-:Y:S01]  /*149f0*/  IMAD.MOV R15, RZ, RZ, -R15 ;  /* 0x000000ffff0f7224 */ /* 0x000fe200078e0a0f */
[----:B------:R-:W-:Y:S01]  /*14a00*/  ISETP.GT.U32.AND P4, PT, R5, R11, PT ;  /* 0x0000000b0500720c */ /* 0x000fe20003f84070 */
[----:B------:R-:W-:Y:S01]  /*14a10*/  IMAD.HI.U32 R12, R9, R6, RZ ;  /* 0x00000006090c7227 */ /* 0x000fe200078e00ff */
[----:B------:R0:W-:Y:S03]  /*14a20*/  STL [R1+0x210], R0 ;  /* 0x0002100001007387 */ /* 0x0001e60000100800 */
[----:B------:R-:W-:-:S02]  /*14a30*/  IMAD R17, R5, R15, R17 ;  /* 0x0000000f05117224 */ /* 0x000fc400078e0211 */
[----:B------:R-:W-:Y:S02]  /*14a40*/  IMAD.MOV R12, RZ, RZ, -R12 ;  /* 0x000000ffff0c7224 */ /* 0x000fe400078e0a0c */
[----:B------:R-:W-:Y:S02]  /*14a50*/  @!P0 IMAD.IADD R13, R13, 0x1, -R5 ;  /* 0x000000010d0d8824 */ /* 0x000fe400078e0a05 */
[C---:B------:R-:W-:Y:S02]  /*14a60*/  IMAD R6, R5.reuse, R12, R6 ;  /* 0x0000000c05067224 */ /* 0x040fe400078e0206 */
[----:B0-----:R-:W-:Y:S02]  /*14a70*/  IMAD.MOV.U32 R0, RZ, RZ, R3 ;  /* 0x000000ffff007224 */ /* 0x001fe400078e0003 */
[----:B------:R-:W-:Y:S01]  /*14a80*/  VIADD R4, R28, 0x79 ;  /* 0x000000791c047836 */ /* 0x000fe20000000000 */
[C---:B------:R-:W-:Y:S01]  /*14a90*/  ISETP.GT.U32.AND P0, PT, R5.reuse, R6, PT ;  /* 0x000000060500720c */ /* 0x040fe20003f04070 */
[----:B------:R-:W-:Y:S01]  /*14aa0*/  @!P3 IMAD.MOV R0, RZ, RZ, -R0 ;  /* 0x000000ffff00b224 */ /* 0x000fe200078e0a00 */
[----:B------:R-:W-:Y:S01]  /*14ab0*/  ISETP.GT.U32.AND P3, PT, R5, R17, PT ;  /* 0x000000110500720c */ /* 0x000fe20003f64070 */
[--C-:B------:R-:W-:Y:S01]  /*14ac0*/  @!P1 IMAD.IADD R16, R16, 0x1, -R5.reuse ;  /* 0x0000000110109824 */ /* 0x100fe200078e0a05 */
[----:B------:R-:W-:Y:S01]  /*14ad0*/  ISETP.GE.AND P1, PT, R2, RZ, PT ;  /* 0x000000ff0200720c */ /* 0x000fe20003f26270 */
[----:B------:R-:W-:Y:S01]  /*14ae0*/  @!P4 IMAD.IADD R11, R11, 0x1, -R5 ;  /* 0x000000010b0bc824 */ /* 0x000fe200078e0a05 */
[----:B------:R-:W-:Y:S01]  /*14af0*/  IABS R2, R4 ;  /* 0x0000000400027213 */ /* 0x000fe20000000000 */
[----:B------:R-:W-:Y:S01]  /*14b00*/  VIADD R15, R28, 0x7a ;  /* 0x0000007a1c0f7836 */ /* 0x000fe20000000000 */
[----:B------:R-:W-:Y:S01]  /*14b10*/  ISETP.GE.AND P4, PT, R8, RZ, PT ;  /* 0x000000ff0800720c */ /* 0x000fe20003f86270 */
[----:B------:R-:W-:Y:S01]  /*14b20*/  VIADD R8, R28, 0x78 ;  /* 0x000000781c087836 */ /* 0x000fe20000000000 */
[----:B------:R0:W-:Y:S01]  /*14b30*/  STL [R1+0x20c], R0 ;  /* 0x00020c0001007387 */ /* 0x0001e20000100800 */
[----:B------:R-:W-:Y:S01]  /*14b40*/  IMAD.HI.U32 R12, R9, R2, RZ ;  /* 0x00000002090c7227 */ /* 0x000fe200078e00ff */
[----:B------:R-:W-:-:S03]  /*14b50*/  IABS R3, R15 ;  /* 0x0000000f00037213 */ /* 0x000fc60000000000 */
[--C-:B------:R-:W-:Y:S01]  /*14b60*/  @!P3 IMAD.IADD R17, R17, 0x1, -R5.reuse ;  /* 0x000000011111b824 */ /* 0x100fe200078e0a05 */
[----:B------:R-:W-:Y:S01]  /*14b70*/  ISETP.GE.AND P3, PT, R15, RZ, PT ;  /* 0x000000ff0f00720c */ /* 0x000fe20003f66270 */
[----:B------:R-:W-:Y:S01]  /*14b80*/  @!P0 IMAD.IADD R6, R6, 0x1, -R5 ;  /* 0x0000000106068824 */ /* 0x000fe200078e0a05 */
[----:B------:R-:W-:Y:S01]  /*14b90*/  IABS R15, R8 ;  /* 0x00000008000f7213 */ /* 0x000fe20000000000 */
[----:B------:R-:W-:Y:S01]  /*14ba0*/  IMAD.MOV R12, RZ, RZ, -R12 ;  /* 0x000000ffff0c7224 */ /* 0x000fe200078e0a0c */
[----:B------:R-:W-:Y:S01]  /*14bb0*/  ISETP.GT.U32.AND P0, PT, R5, R17, PT ;  /* 0x000000110500720c */ /* 0x000fe20003f04070 */
[----:B------:R-:W-:-:S04]  /*14bc0*/  IMAD.HI.U32 R14, R9, R3, RZ ;  /* 0x00000003090e7227 */ /* 0x000fc800078e00ff */
[----:B------:R-:W-:Y:S02]  /*14bd0*/  IMAD R2, R5, R12, R2 ;  /* 0x0000000c05027224 */ /* 0x000fe400078e0202 */
[----:B------:R-:W-:-:S04]  /*14be0*/  IMAD.HI.U32 R12, R9, R15, RZ ;  /* 0x0000000f090c7227 */ /* 0x000fc800078e00ff */
[----:B------:R-:W-:Y:S02]  /*14bf0*/  IMAD.MOV R12, RZ, RZ, -R12 ;  /* 0x000000ffff0c7224 */ /* 0x000fe400078e0a0c */
[----:B------:R-:W-:Y:S02]  /*14c00*/  IMAD.MOV R14, RZ, RZ, -R14 ;  /* 0x000000ffff0e7224 */ /* 0x000fe400078e0a0e */
[----:B------:R-:W-:Y:S01]  /*14c10*/  @!P0 IMAD.IADD R17, R17, 0x1, -R5 ;  /* 0x0000000111118824 */ /* 0x000fe200078e0a05 */
[C---:B------:R-:W-:Y:S01]  /*14c20*/  ISETP.GT.U32.AND P0, PT, R5.reuse, R2, PT ;  /* 0x000000020500720c */ /* 0x040fe20003f04070 */
[C---:B------:R-:W-:Y:S02]  /*14c30*/  IMAD R15, R5.reuse, R12, R15 ;  /* 0x0000000c050f7224 */ /* 0x040fe400078e020f */
[----:B0-----:R-:W-:Y:S02]  /*14c40*/  IMAD.MOV.U32 R0, RZ, RZ, R16 ;  /* 0x000000ffff007224 */ /* 0x001fe400078e0010 */
[----:B------:R-:W-:-:S02]  /*14c50*/  IMAD R3, R5, R14, R3 ;  /* 0x0000000e05037224 */ /* 0x000fc400078e0203 */
[----:B------:R-:W-:Y:S02]  /*14c60*/  IMAD.MOV.U32 R10, RZ, RZ, R13 ;  /* 0x000000ffff0a7224 */ /* 0x000fe400078e000d */
[----:B------:R-:W-:Y:S01]  /*14c70*/  @!P1 IMAD.MOV R17, RZ, RZ, -R17 ;  /* 0x000000ffff119224 */ /* 0x000fe200078e0a11 */
[C---:B------:R-:W-:Y:S01]  /*14c80*/  ISETP.GT.U32.AND P1, PT, R5.reuse, R15, PT ;  /* 0x0000000f0500720c */ /* 0x040fe20003f24070 */
[----:B------:R-:W-:Y:S01]  /*14c90*/  @!P2 IMAD.MOV R0, RZ, RZ, -R0 ;  /* 0x000000ffff00a224 */ /* 0x000fe200078e0a00 */
[C---:B------:R-:W-:Y:S01]  /*14ca0*/  ISETP.GT.U32.AND P2, PT, R5.reuse, R6, PT ;  /* 0x000000060500720c */ /* 0x040fe20003f44070 */
[----:B------:R-:W-:Y:S01]  /*14cb0*/  @!P6 IMAD.MOV R10, RZ, RZ, -R10 ;  /* 0x000000ffff0ae224 */ /* 0x000fe200078e0a0a */
[----:B------:R-:W-:Y:S01]  /*14cc0*/  ISETP.GT.U32.AND P6, PT, R5, R3, PT ;  /* 0x000000030500720c */ /* 0x000fe20003fc4070 */
[----:B------:R-:W-:Y:S01]  /*14cd0*/  @!P0 IMAD.IADD R2, R2, 0x1, -R5 ;  /* 0x0000000102028824 */ /* 0x000fe200078e0a05 */
[----:B------:R0:W-:Y:S01]  /*14ce0*/  STL [R1+0x208], R0 ;  /* 0x0002080001007387 */ /* 0x0001e20000100800 */
[----:B------:R-:W-:-:S02]  /*14cf0*/  VIADD R16, R28, 0x6e ;  /* 0x0000006e1c107836 */ /* 0x000fc40000000000 */
[----:B------:R-:W-:Y:S01]  /*14d00*/  VIADD R18, R28, 0x6d ;  /* 0x0000006d1c127836 */ /* 0x000fe20000000000 */
[----:B------:R-:W-:-:S03]  /*14d10*/  ISETP.GT.U32.AND P0, PT, R5, R2, PT ;  /* 0x000000020500720c */ /* 0x000fc60003f04070 */
[--C-:B------:R-:W-:Y:S02]  /*14d20*/  @!P1 IMAD.IADD R15, R15, 0x1, -R5.reuse ;  /* 0x000000010f0f9824 */ /* 0x100fe400078e0a05 */
[----:B------:R-:W-:Y:S01]  /*14d30*/  @!P2 IMAD.IADD R6, R6, 0x1, -R5 ;  /* 0x000000010606a824 */ /* 0x000fe200078e0a05 */
[----:B------:R-:W-:Y:S01]  /*14d40*/  ISETP.GE.AND P2, PT, R8, RZ, PT ;  /* 0x000000ff0800720c */ /* 0x000fe20003f46270 */
[----:B0-----:R-:W-:Y:S01]  /*14d50*/  IMAD.MOV.U32 R0, RZ, RZ, R11 ;  /* 0x000000ffff007224 */ /* 0x001fe200078e000b */
[----:B------:R-:W-:Y:S01]  /*14d60*/  ISETP.GT.U32.AND P1, PT, R5, R15, PT ;  /* 0x0000000f0500720c */ /* 0x000fe20003f24070 */
[----:B------:R-:W-:Y:S02]  /*14d70*/  VIADD R11, R28, 0x76 ;  /* 0x000000761c0b7836 */ /* 0x000fe40000000000 */
[----:B------:R-:W-:Y:S01]  /*14d80*/  @!P5 IMAD.MOV R0, RZ, RZ, -R0 ;  /* 0x000000ffff00d224 */ /* 0x000fe200078e0a00 */
[----:B------:R-:W-:Y:S01]  /*14d90*/  ISETP.GE.AND P5, PT, R4, RZ, PT ;  /* 0x000000ff0400720c */ /* 0x000fe20003fa6270 */
[--C-:B------:R-:W-:Y:S01]  /*14da0*/  @!P6 IMAD.IADD R3, R3, 0x1, -R5.reuse ;  /* 0x000000010303e824 */ /* 0x100fe200078e0a05 */
[----:B------:R-:W-:Y:S01]  /*14db0*/  IABS R23, R11 ;  /* 0x0000000b00177213 */ /* 0x000fe20000000000 */
[C---:B------:R-:W-:Y:S01]  /*14dc0*/  VIADD R4, R28.reuse, 0x77 ;  /* 0x000000771c047836 */ /* 0x040fe20000000000 */
[----:B------:R-:W-:Y:S01]  /*14dd0*/  STL [R1+0x338c], R0 ;  /* 0x00338c0001007387 */ /* 0x000fe20000100800 */
[----:B------:R-:W-:Y:S01]  /*14de0*/  VIADD R8, R28, 0x75 ;  /* 0x000000751c087836 */ /* 0x000fe20000000000 */
[----:B------:R-:W-:Y:S01]  /*14df0*/  ISETP.GT.U32.AND P6, PT, R5, R3, PT ;  /* 0x000000030500720c */ /* 0x000fe20003fc4070 */
[--C-:B------:R-:W-:Y:S01]  /*14e00*/  @!P0 IMAD.IADD R2, R2, 0x1, -R5.reuse ;  /* 0x0000000102028824 */ /* 0x100fe200078e0a05 */
[----:B------:R0:W-:Y:S01]  /*14e10*/  STL [R1+0x204], R10 ;  /* 0x0002040a01007387 */ /* 0x0001e20000100800 */
[----:B------:R-:W-:Y:S01]  /*14e20*/  IABS R22, R4 ;  /* 0x0000000400167213 */ /* 0x000fe20000000000 */
[----:B------:R-:W-:Y:S01]  /*14e30*/  @!P1 IMAD.IADD R15, R15, 0x1, -R5 ;  /* 0x000000010f0f9824 */ /* 0x000fe200078e0a05 */
[----:B------:R-:W-:Y:S01]  /*14e40*/  IABS R21, R8 ;  /* 0x0000000800157213 */ /* 0x000fe20000000000 */
[----:B------:R-:W-:Y:S01]  /*14e50*/  STL [R1+0x3390], R17 ;  /* 0x0033901101007387 */ /* 0x000fe20000100800 */
[----:B------:R-:W-:Y:S01]  /*14e60*/  ISETP.GE.AND P0, PT, R8, RZ, PT ;  /* 0x000000ff0800720c */ /* 0x000fe20003f06270 */
[----:B------:R-:W-:-:S04]  /*14e70*/  IMAD.HI.U32 R12, R9, R22, RZ ;  /* 0x00000016090c7227 */ /* 0x000fc800078e00ff */
[----:B0-----:R-:W-:Y:S02]  /*14e80*/  IMAD.MOV.U32 R10, RZ, RZ, R6 ;  /* 0x000000ffff0a7224 */ /* 0x001fe400078e0006 */
[----:B------:R-:W-:-:S04]  /*14e90*/  IMAD.HI.U32 R6, R9, R23, RZ ;  /* 0x0000001709067227 */ /* 0x000fc800078e00ff */
[----:B------:R-:W-:Y:S02]  /*14ea0*/  IMAD.MOV R6, RZ, RZ, -R6 ;  /* 0x000000ffff067224 */ /* 0x000fe400078e0a06 */
[----:B------:R-:W-:Y:S01]  /*14eb0*/  @!P4 IMAD.MOV R10, RZ, RZ, -R10 ;  /* 0x000000ffff0ac224 */ /* 0x000fe200078e0a0a */
[----:B------:R-:W-:Y:S01]  /*14ec0*/  ISETP.GE.AND P4, PT, R4, RZ, PT ;  /* 0x000000ff0400720c */ /* 0x000fe20003f86270 */
[----:B------:R-:W-:Y:S02]  /*14ed0*/  IMAD R23, R5, R6, R23 ;  /* 0x0000000605177224 */ /* 0x000fe400078e0217 */
[----:B------:R-:W-:Y:S01]  /*14ee0*/  @!P6 IMAD.IADD R3, R3, 0x1, -R5 ;  /* 0x000000010303e824 */ /* 0x000fe200078e0a05 */
[----:B------:R-:W-:Y:S01]  /*14ef0*/  ISETP.GE.AND P6, PT, R11, RZ, PT ;  /* 0x000000ff0b00720c */ /* 0x000fe20003fc6270 */
[----:B------:R-:W-:Y:S01]  /*14f00*/  IMAD.MOV R11, RZ, RZ, -R12 ;  /* 0x000000ffff0b7224 */ /* 0x000fe200078e0a0c */
[----:B------:R-:W-:Y:S01]  /*14f10*/  ISETP.GT.U32.AND P1, PT, R5, R23, PT ;  /* 0x000000170500720c */ /* 0x000fe20003f24070 */
[----:B------:R0:W-:Y:S01]  /*14f20*/  STL [R1+0x200], R10 ;  /* 0x0002000a01007387 */ /* 0x0001e20000100800 */
[----:B------:R-:W-:-:S02]  /*14f30*/  IMAD.MOV.U32 R0, RZ, RZ, R2 ;  /* 0x000000ffff007224 */ /* 0x000fc400078e0002 */
[----:B------:R-:W-:Y:S02]  /*14f40*/  IMAD R22, R5, R11, R22 ;  /* 0x0000000b05167224 */ /* 0x000fe400078e0216 */
[----:B------:R-:W-:-:S04]  /*14f50*/  IMAD.HI.U32 R4, R9, R21, RZ ;  /* 0x0000001509047227 */ /* 0x000fc800078e00ff */
[----:B------:R-:W-:Y:S01]  /*14f60*/  @!P5 IMAD.MOV R0, RZ, RZ, -R0 ;  /* 0x000000ffff00d224 */ /* 0x000fe200078e0a00 */
[----:B------:R-:W-:Y:S01]  /*14f70*/  ISETP.GE.AND P5, PT, R20, RZ, PT ;  /* 0x000000ff1400720c */ /* 0x000fe20003fa6270 */
[----:B0-----:R-:W-:Y:S01]  /*14f80*/  IMAD.MOV.U32 R10, RZ, RZ, R3 ;  /* 0x000000ffff0a7224 */ /* 0x001fe200078e0003 */
[----:B------:R-:W-:Y:S01]  /*14f90*/  IABS R20, R20 ;  /* 0x0000001400147213 */ /* 0x000fe20000000000 */
[----:B------:R-:W-:Y:S02]  /*14fa0*/  @!P1 IMAD.IADD R23, R23, 0x1, -R5 ;  /* 0x0000000117179824 */ /* 0x000fe400078e0a05 */
[----:B------:R-:W-:Y:S01]  /*14fb0*/  @!P3 IMAD.MOV R10, RZ, RZ, -R10 ;  /* 0x000000ffff0ab224 */ /* 0x000fe200078e0a0a */
[C---:B------:R-:W-:Y:S01]  /*14fc0*/  ISETP.GT.U32.AND P3, PT, R5.reuse, R22, PT ;  /* 0x000000160500720c */ /* 0x040fe20003f64070 */
[----:B------:R-:W-:Y:S01]  /*14fd0*/  IMAD.MOV R4, RZ, RZ, -R4 ;  /* 0x000000ffff047224 */ /* 0x000fe200078e0a04 */
[C---:B------:R-:W-:Y:S01]  /*14fe0*/  ISETP.GT.U32.AND P1, PT, R5.reuse, R23, PT ;  /* 0x000000170500720c */ /* 0x040fe20003f24070 */
[----:B------:R-:W-:Y:S01]  /*14ff0*/  VIADD R11, R28, 0x73 ;  /* 0x000000731c0b7836 */ /* 0x000fe20000000000 */
[----:B------:R-:W-:Y:S01]  /*15000*/  STL [R1+0x1f8], R10 ;  /* 0x0001f80a01007387 */ /* 0x000fe20000100800 */
[----:B------:R-:W-:-:S02]  /*15010*/  IMAD R21, R5, R4, R21 ;  /* 0x0000000405157224 */ /* 0x000fc400078e0215 */
[C---:B------:R-:W-:Y:S01]  /*15020*/  IMAD.HI.U32 R12, R9.reuse, R20, RZ ;  /* 0x00000014090c7227 */ /* 0x040fe200078e00ff */
[----:B------:R0:W-:Y:S01]  /*15030*/  STL [R1+0x1ec], R0 ;  /* 0x0001ec0001007387 */ /* 0x0001e20000100800 */
[----:B------:R-:W-:Y:S02]  /*15040*/  IABS R19, R11 ;  /* 0x0000000b00137213 */ /* 0x000fe40000000000 */
[----:B------:R-:W-:Y:S02]  /*15050*/  VIADD R4, R28, 0x71 ;  /* 0x000000711c047836 */ /* 0x000fe40000000000 */
[----:B------:R-:W-:Y:S02]  /*15060*/  IMAD.MOV R12, RZ, RZ, -R12 ;  /* 0x000000ffff0c7224 */ /* 0x000fe400078e0a0c */
[----:B------:R-:W-:Y:S01]  /*15070*/  @!P3 IMAD.IADD R22, R22, 0x1, -R5 ;  /* 0x000000011616b824 */ /* 0x000fe200078e0a05 */
[----:B------:R-:W-:Y:S01]  /*15080*/  IABS R13, R4 ;  /* 0x00000004000d7213 */ /* 0x000fe20000000000 */
[----:B------:R-:W-:-:S03]  /*15090*/  IMAD.HI.U32 R8, R9, R19, RZ ;  /* 0x0000001309087227 */ /* 0x000fc600078e00ff */
[C---:B------:R-:W-:Y:S01]  /*150a0*/  ISETP.GT.U32.AND P3, PT, R5.reuse, R22, PT ;  /* 0x000000160500720c */ /* 0x040fe20003f64070 */
[----:B0-----:R-:W-:Y:S02]  /*150b0*/  IMAD.MOV.U32 R0, RZ, RZ, R15 ;  /* 0x000000ffff007224 */ /* 0x001fe400078e000f */
[C---:B------:R-:W-:Y:S02]  /*150c0*/  IMAD R20, R5.reuse, R12, R20 ;  /* 0x0000000c05147224 */ /* 0x040fe400078e0214 */
[----:B------:R-:W-:Y:S01]  /*150d0*/  @!P2 IMAD.MOV R0, RZ, RZ, -R0 ;  /* 0x000000ffff00a224 */ /* 0x000fe200078e0a00 */
[----:B------:R-:W-:Y:S01]  /*150e0*/  ISETP.GT.U32.AND P2, PT, R5, R21, PT ;  /* 0x000000150500720c */ /* 0x000fe20003f44070 */
[----:B------:R-:W-:Y:S02]  /*150f0*/  IMAD.MOV R8, RZ, RZ, -R8 ;  /* 0x000000ffff087224 */ /* 0x000fe400078e0a08 */
[----:B------:R-:W-:Y:S01]  /*15100*/  @!P1 IMAD.IADD R23, R23, 0x1, -R5 ;  /* 0x0000000117179824 */ /* 0x000fe200078e0a05 */
[C---:B------:R-:W-:Y:S01]  /*15110*/  ISETP.GT.U32.AND P1, PT, R5.reuse, R20, PT ;  /* 0x000000140500720c */ /* 0x040fe20003f24070 */
[----:B------:R-:W-:Y:S01]  /*15120*/  IMAD R19, R5, R8, R19 ;  /* 0x0000000805137224 */ /* 0x000fe200078e0213 */
[----:B------:R0:W-:Y:S01]  /*15130*/  STL [R1+0x1e8], R0 ;  /* 0x0001e80001007387 */ /* 0x0001e20000100800 */
[----:B------:R-:W-:Y:S01]  /*15140*/  IMAD.HI.U32 R2, R9, R13, RZ ;  /* 0x0000000d09027227 */ /* 0x000fe200078e00ff */
[----:B------:R-:W-:-:S03]  /*15150*/  IABS R8, R16 ;  /* 0x0000001000087213 */ /* 0x000fc60000000000 */
[----:B------:R-:W-:Y:S02]  /*15160*/  IMAD.MOV R2, RZ, RZ, -R2 ;  /* 0x000000ffff027224 */ /* 0x000fe400078e0a02 */
[----:B------:R-:W-:Y:S01]  /*15170*/  @!P2 IMAD.IADD R21, R21, 0x1, -R5 ;  /* 0x000000011515a824 */ /* 0x000fe200078e0a05 */
[C---:B------:R-:W-:Y:S01]  /*15180*/  ISETP.GT.U32.AND P2, PT, R5.reuse, R19, PT ;  /* 0x000000130500720c */ /* 0x040fe20003f44070 */
[----:B------:R-:W-:Y:S02]  /*15190*/  VIADD R6, R28, 0x72 ;  /* 0x000000721c067836 */ /* 0x000fe40000000000 */
[----:B------:R-:W-:Y:S02]  /*151a0*/  IMAD R13, R5, R2, R13 ;  /* 0x00000002050d7224 */ /* 0x000fe400078e020d */
[--C-:B------:R-:W-:Y:S01]  /*151b0*/  @!P3 IMAD.IADD R22, R22, 0x1, -R5.reuse ;  /* 0x000000011616b824 */ /* 0x100fe200078e0a05 */
[----:B------:R-:W-:Y:S01]  /*151c0*/  IABS R14, R6 ;  /* 0x00000006000e7213 */ /* 0x000fe20000000000 */
[----:B------:R-:W-:Y:S01]  /*151d0*/  VIADD R2, R28, 0x70 ;  /* 0x000000701c027836 */ /* 0x000fe20000000000 */
[----:B------:R-:W-:Y:S01]  /*151e0*/  ISETP.GE.AND P3, PT, R11, RZ, PT ;  /* 0x000000ff0b00720c */ /* 0x000fe20003f66270 */
[----:B------:R-:W-:Y:S01]  /*151f0*/  @!P1 IMAD.IADD R20, R20, 0x1, -R5 ;  /* 0x0000000114149824 */ /* 0x000fe200078e0a05 */
[----:B------:R-:W-:Y:S01]  /*15200*/  ISETP.GT.U32.AND P1, PT, R5, R21, PT ;  /* 0x000000150500720c */ /* 0x000fe20003f24070 */
[----:B------:R-:W-:Y:S01]  /*15210*/  VIADD R15, R28, 0x6f ;  /* 0x0000006f1c0f7836 */ /* 0x000fe20000000000 */
[----:B------:R-:W-:Y:S01]  /*15220*/  IABS R12, R2 ;  /* 0x00000002000c7213 */ /* 0x000fe20000000000 */
[----:B0-----:R-:W-:-:S02]  /*15230*/  IMAD.MOV.U32 R0, RZ, RZ, R22 ;  /* 0x000000ffff007224 */ /* 0x001fc400078e0016 */
[----:B------:R-:W-:Y:S01]  /*15240*/  IMAD.HI.U32 R3, R9, R14, RZ ;  /* 0x0000000e09037227 */ /* 0x000fe200078e00ff */
[----:B------:R-:W-:-:S03]  /*15250*/  IABS R11, R15 ;  /* 0x0000000f000b7213 */ /* 0x000fc60000000000 */
[----:B------:R-:W-:Y:S01]  /*15260*/  @!P2 IMAD.IADD R19, R19, 0x1, -R5 ;  /* 0x000000011313a824 */ /* 0x000fe200078e0a05 */
[C---:B------:R-:W-:Y:S01]  /*15270*/  ISETP.GT.U32.AND P2, PT, R5.reuse, R20, PT ;  /* 0x000000140500720c */ /* 0x040fe20003f44070 */
[----:B------:R-:W-:Y:S02]  /*15280*/  @!P4 IMAD.MOV R0, RZ, RZ, -R0 ;  /* 0x000000ffff00c224 */ /* 0x000fe400078e0a00 */
[----:B------:R-:W-:Y:S01]  /*15290*/  IMAD.MOV R3, RZ, RZ, -R3 ;  /* 0x000000ffff037224 */ /* 0x000fe200078e0a03 */
[----:B------:R-:W-:Y:S01]  /*152a0*/  ISETP.GT.U32.AND P4, PT, R5, R19, PT ;  /* 0x000000130500720c */ /* 0x000fe20003f84070 */
[----:B------:R-:W-:Y:S01]  /*152b0*/  IMAD.HI.U32 R22, R9, R12, RZ ;  /* 0x0000000c09167227 */ /* 0x000fe200078e00ff */
[----:B------:R0:W-:Y:S03]  /*152c0*/  STL [R1+0x1e4], R0 ;  /* 0x0001e40001007387 */ /* 0x0001e60000100800 */
[----:B------:R-:W-:Y:S01]  /*152d0*/  IMAD R14, R5, R3, R14 ;  /* 0x00000003050e7224 */ /* 0x000fe200078e020e */
[----:B------:R-:W-:Y:S01]  /*152e0*/  IABS R3, R18 ;  /* 0x0000001200037213 */ /* 0x000fe20000000000 */
[----:B------:R-:W-:-:S04]  /*152f0*/  IMAD.HI.U32 R24, R9, R11, RZ ;  /* 0x0000000b09187227 */ /* 0x000fc800078e00ff */
[----:B------:R-:W-:Y:S02]  /*15300*/  IMAD.MOV R22, RZ, RZ, -R22 ;  /* 0x000000ffff167224 */ /* 0x000fe400078e0a16 */
[----:B0-----:R-:W-:Y:S02]  /*15310*/  IMAD.MOV.U32 R0, RZ, RZ, R23 ;  /* 0x000000ffff007224 */ /* 0x001fe400078e0017 */
[----:B------:R-:W-:Y:S01]  /*15320*/  @!P1 IMAD.IADD R21, R21, 0x1, -R5 ;  /* 0x0000000115159824 */ /* 0x000fe200078e0a05 */
[C---:B------:R-:W-:Y:S01]  /*15330*/  ISETP.GT.U32.AND P1, PT, R5.reuse, R13, PT ;  /* 0x0000000d0500720c */ /* 0x040fe20003f24070 */
[----:B------:R-:W-:Y:S02]  /*15340*/  IMAD.MOV R24, RZ, RZ, -R24 ;  /* 0x000000ffff187224 */ /* 0x000fe400078e0a18 */
[----:B------:R-:W-:Y:S01]  /*15350*/  @!P6 IMAD.MOV R0, RZ, RZ, -R0 ;  /* 0x000000ffff00e224 */ /* 0x000fe200078e0a00 */
[C---:B------:R-:W-:Y:S01]  /*15360*/  ISETP.GT.U32.AND P6, PT, R5.reuse, R14, PT ;  /* 0x0000000e0500720c */ /* 0x040fe20003fc4070 */
[----:B------:R-:W-:-:S02]  /*15370*/  IMAD R12, R5, R22, R12 ;  /* 0x00000016050c7224 */ /* 0x000fc400078e020c */
[C---:B------:R-:W-:Y:S01]  /*15380*/  IMAD R11, R5.reuse, R24, R11 ;  /* 0x00000018050b7224 */ /* 0x040fe200078e020b */
[----:B------:R0:W-:Y:S01]  /*15390*/  STL [R1+0x1e0], R0 ;  /* 0x0001e00001007387 */ /* 0x0001e20000100800 */
[--C-:B------:R-:W-:Y:S01]  /*153a0*/  @!P2 IMAD.IADD R20, R20, 0x1, -R5.reuse ;  /* 0x000000011414a824 */ /* 0x100fe200078e0a05 */
[----:B------:R-:W-:Y:S01]  /*153b0*/  ISETP.GT.U32.AND P2, PT, R5, R12, PT ;  /* 0x0000000c0500720c */ /* 0x000fe20003f44070 */
[----:B------:R-:W-:Y:S01]  /*153c0*/  @!P4 IMAD.IADD R19, R19, 0x1, -R5 ;  /* 0x000000011313c824 */ /* 0x000fe200078e0a05 */
        /* <DEDUP_REMOVED lines=8> */
[----:B------:R-:W-:Y:S01]  /*15450*/  @!P0 IMAD.MOV R10, RZ, RZ, -R10 ;  /* 0x000000ffff0a8224 */ /* 0x000fe200078e0a0a */
[C---:B------:R-:W-:Y:S01]  /*15460*/  ISETP.GT.U32.AND P0, PT, R5.reuse, R13, PT ;  /* 0x0000000d0500720c */ /* 0x040fe20003f04070 */
[----:B------:R-:W-:Y:S02]  /*15470*/  @!P5 IMAD.MOV R0, RZ, RZ, -R0 ;  /* 0x000000ffff00d224 */ /* 0x000fe400078e0a00 */
[--C-:B------:R-:W-:Y:S01]  /*15480*/  @!P2 IMAD.IADD R12, R12, 0x1, -R5.reuse ;  /* 0x000000010c0ca824 */ /* 0x100fe200078e0a05 */
[----:B------:R-:W-:Y:S01]  /*15490*/  ISETP.GT.U32.AND P2, PT, R5, R14, PT ;  /* 0x0000000e0500720c */ /* 0x000fe20003f44070 */
[----:B------:R-:W-:Y:S01]  /*154a0*/  IMAD.HI.U32 R23, R9, R3, RZ ;  /* 0x0000000309177227 */ /* 0x000fe200078e00ff */
[----:B------:R-:W-:Y:S03]  /*154b0*/  STL [R1+0x1dc], R10 ;  /* 0x0001dc0a01007387 */ /* 0x000fe60000100800 */
[----:B------:R-:W-:Y:S01]  /*154c0*/  IMAD.MOV R22, RZ, RZ, -R22 ;  /* 0x000000ffff167224 */ /* 0x000fe200078e0a16 */
[----:B------:R0:W-:Y:S01]  /*154d0*/  STL [R1+0x1d8], R0 ;  /* 0x0001d80001007387 */ /* 0x0001e20000100800 */
[----:B------:R-:W-:Y:S01]  /*154e0*/  @!P4 IMAD.IADD R11, R11, 0x1, -R5 ;  /* 0x000000010b0bc824 */ /* 0x000fe200078e0a05 */
[----:B------:R-:W-:Y:S01]  /*154f0*/  ISETP.GT.U32.AND P4, PT, R5, R12, PT ;  /* 0x0000000c0500720c */ /* 0x000fe20003f84070 */
[----:B------:R-:W-:-:S02]  /*15500*/  IMAD.MOV R23, RZ, RZ, -R23 ;  /* 0x000000ffff177224 */ /* 0x000fc400078e0a17 */
[C---:B------:R-:W-:Y:S01]  /*15510*/  IMAD R4, R5.reuse, R22, R8 ;  /* 0x0000001605047224 */ /* 0x040fe200078e0208 */
[C---:B------:R-:W-:Y:S01]  /*15520*/  ISETP.GT.U32.AND P5, PT, R5.reuse, R11, PT ;  /* 0x0000000b0500720c */ /* 0x040fe20003fa4070 */
[----:B------:R-:W-:Y:S02]  /*15530*/  IMAD R3, R5, R23, R3 ;  /* 0x0000001705037224 */ /* 0x000fe400078e0203 */
[----:B------:R-:W-:Y:S02]  /*15540*/  VIADD R8, R28, 0x6c ;  /* 0x0000006c1c087836 */ /* 0x000fe40000000000 */
[----:B0-----:R-:W-:Y:S02]  /*15550*/  IMAD.MOV.U32 R0, RZ, RZ, R19 ;  /* 0x000000ffff007224 */ /* 0x001fe400078e0013 */
        /* <DEDUP_REMOVED lines=10> */
[----:B------:R-:W-:Y:S01]  /*15600*/  IMAD.HI.U32 R15, R9, R19, RZ ;  /* 0x00000013090f7227 */ /* 0x000fe200078e00ff */
[----:B------:R0:W-:Y:S03]  /*15610*/  STL [R1+0x1d4], R0 ;  /* 0x0001d40001007387 */ /* 0x0001e60000100800 */
[----:B------:R-:W-:-:S02]  /*15620*/  VIADD R6, R28, 0x6b ;  /* 0x0000006b1c067836 */ /* 0x000fc40000000000 */
[----:B------:R-:W-:Y:S02]  /*15630*/  @!P6 IMAD.MOV R10, RZ, RZ, -R10 ;  /* 0x000000ffff0ae224 */ /* 0x000fe400078e0a0a */
[----:B------:R-:W-:Y:S01]  /*15640*/  @!P3 IMAD.IADD R4, R4, 0x1, -R5 ;  /* 0x000000010404b824 */ /* 0x000fe200078e0a05 */
[----:B------:R-:W-:Y:S01]  /*15650*/  IABS R20, R6 ;  /* 0x0000000600147213 */ /* 0x000fe20000000000 */
[----:B------:R-:W-:Y:S01]  /*15660*/  IMAD.MOV R15, RZ, RZ, -R15 ;  /* 0x000000ffff0f7224 */ /* 0x000fe200078e0a0f */
[----:B------:R1:W-:Y:S01]  /*15670*/  STL [R1+0x1d0], R10 ;  /* 0x0001d00a01007387 */ /* 0x0003e20000100800 */
[----:B0-----:R-:W-:Y:S01]  /*15680*/  IMAD.MOV.U32 R0, RZ, RZ, R13 ;  /* 0x000000ffff007224 */ /* 0x001fe200078e000d */
[----:B------:R-:W-:Y:S01]  /*15690*/  ISETP.GE.AND P3, PT, R18, RZ, PT ;  /* 0x000000ff1200720c */ /* 0x000fe20003f66270 */
        /* <DEDUP_REMOVED lines=18> */
[----:B------:R-:W-:Y:S01]  /*157c0*/  @!P0 IMAD.IADD R4, R4, 0x1, -R5 ;  /* 0x0000000104048824 */ /* 0x000fe200078e0a05 */
[----:B------:R-:W-:Y:S01]  /*157d0*/  ISETP.GE.AND P0, PT, R6, RZ, PT ;  /* 0x000000ff0600720c */ /* 0x000fe20003f06270 */
[----:B------:R-:W-:Y:S01]  /*157e0*/  VIADD R12, R28, 0x6a ;  /* 0x0000006a1c0c7836 */ /* 0x000fe20000000000 */
[----:B------:R0:W-:Y:S01]  /*157f0*/  STL [R1+0x1bc], R0 ;  /* 0x0001bc0001007387 */ /* 0x0001e20000100800 */
[----:B------:R-:W-:-:S02]  /*15800*/  IMAD R2, R5, R14, R2 ;  /* 0x0000000e05027224 */ /* 0x000fc400078e0202 */
[----:B------:R-:W-:Y:S01]  /*15810*/  VIADD R11, R28, 0x69 ;  /* 0x000000691c0b7836 */ /* 0x000fe20000000000 */
[----:B------:R-:W-:Y:S01]  /*15820*/  IABS R15, R12 ;  /* 0x0000000c000f7213 */ /* 0x000fe20000000000 */
[--C-:B------:R-:W-:Y:S01]  /*15830*/  @!P2 IMAD.IADD R8, R8, 0x1, -R5.reuse ;  /* 0x000000010808a824 */ /* 0x100fe200078e0a05 */
[----:B------:R-:W-:Y:S01]  /*15840*/  ISETP.GT.U32.AND P4, PT, R5, R2, PT ;  /* 0x000000020500720c */ /* 0x000fe20003f84070 */
[----:B------:R-:W-:Y:S01]  /*15850*/  @!P6 IMAD.IADD R3, R3, 0x1, -R5 ;  /* 0x000000010303e824 */ /* 0x000fe200078e0a05 */
[----:B------:R-:W-:Y:S01]  /*15860*/  IABS R6, R11 ;  /* 0x0000000b00067213 */ /* 0x000fe20000000000 */
[----:B------:R-:W-:Y:S01]  /*15870*/  VIADD R14, R28, 0x68 ;  /* 0x000000681c0e7836 */ /* 0x000fe20000000000 */
[----:B------:R-:W-:Y:S01]  /*15880*/  ISETP.GE.AND P2, PT, R11, RZ, PT ;  /* 0x000000ff0b00720c */ /* 0x000fe20003f46270 */
        /* <DEDUP_REMOVED lines=52> */
[----:B------:R-:W-:Y:S02]  /*15bd0*/  IMAD R11, R5, R2, R11 ;  /* 0x00000002050b7224 */ /* 0x000fe400078e020b */
[----:B0-----:R-:W-:-:S02]  /*15be0*/  IMAD.MOV.U32 R0, RZ, RZ, R15 ;  /* 0x000000ffff007224 */ /* 0x001fc400078e000f */
        /* <DEDUP_REMOVED lines=51> */
[----:B------:R-:W-:Y:S02]  /*15f20*/  IMAD.MOV.U32 R16, RZ, RZ, R21 ;  /* 0x000000ffff107224 */ /* 0x000fe400078e0015 */
[----:B------:R-:W-:Y:S01]  /*15f30*/  @!P4 IMAD.MOV R0, RZ, RZ, -R0 ;  /* 0x000000ffff00c224 */ /* 0x000fe200078e0a00 */
[----:B------:R-:W-:Y:S01]  /*15f40*/  ISETP.GT.U32.AND P4, PT, R5, R15, PT ;  /* 0x0000000f0500720c */ /* 0x000fe20003f84070 */
[----:B------:R-:W-:Y:S01]  /*15f50*/  IMAD.MOV R4, RZ, RZ, -R4 ;  /* 0x000000ffff047224 */ /* 0x000fe200078e0a04 */
[----:B------:R-:W-:Y:S01]  /*15f60*/  STL [R1+0x19c], R10 ;  /* 0x00019c0a01007387 */ /* 0x000fe20000100800 */
[----:B------:R-:W-:-:S03]  /*15f70*/  IMAD.HI.U32 R14, R9, R16, RZ ;  /* 0x00000010090e7227 */ /* 0x000fc600078e00ff */
[----:B------:R0:W-:Y:S01]  /*15f80*/  STL [R1+0x198], R0 ;  /* 0x0001980001007387 */ /* 0x0001e20000100800 */
[----:B------:R-:W-:Y:S02]  /*15f90*/  IMAD R19, R5, R4, R19 ;  /* 0x0000000405137224 */ /* 0x000fe400078e0213 */
[----:B------:R-:W-:Y:S02]  /*15fa0*/  IMAD.MOV R11, RZ, RZ, -R14 ;  /* 0x000000ffff0b7224 */ /* 0x000fe400078e0a0e */
[----:B------:R-:W-:-:S04]  /*15fb0*/  IMAD.HI.U32 R18, R9, R20, RZ ;  /* 0x0000001409127227 */ /* 0x000fc800078e00ff */
[C---:B------:R-:W-:Y:S02]  /*15fc0*/  IMAD R16, R5.reuse, R11, R16 ;  /* 0x0000000b05107224 */ /* 0x040fe400078e0210 */
[----:B0-----:R-:W-:Y:S02]  /*15fd0*/  IMAD.MOV.U32 R0, RZ, RZ, R12 ;  /* 0x000000ffff007224 */ /* 0x001fe400078e000c */
[----:B------:R-:W-:Y:S02]  /*15fe0*/  IMAD.MOV R18, RZ, RZ, -R18 ;  /* 0x000000ffff127224 */ /* 0x000fe400078e0a12 */
[----:B------:R-:W-:Y:S01]  /*15ff0*/  @!P1 IMAD.MOV R0, RZ, RZ, -R0 ;  /* 0x000000ffff009224 */ /* 0x000fe200078e0a00 */
[----:B------:R-:W-:Y:S01]  /*16000*/  ISETP.GT.U32.AND P1, PT, R5, R19, PT ;  /* 0x000000130500720c */ /* 0x000fe20003f24070 */
[----:B------:R-:W-:Y:S01]  /*16010*/  @!P4 IMAD.IADD R15, R15, 0x1, -R5 ;  /* 0x000000010f0fc824 */ /* 0x000fe200078e0a05 */
[C---:B------:R-:W-:Y:S01]  /*16020*/  ISETP.GT.U32.AND P4, PT, R5.reuse, R16, PT ;  /* 0x000000100500720c */ /* 0x040fe20003f84070 */
[----:B------:R-:W-:-:S02]  /*16030*/  IMAD R20, R5, R18, R20 ;  /* 0x0000001205147224 */ /* 0x000fc400078e0214 */
[----:B------:R-:W-:Y:S02]  /*16040*/  IMAD.MOV.U32 R10, RZ, RZ, R13 ;  /* 0x000000ffff0a7224 */ /* 0x000fe400078e000d */
[--C-:B------:R-:W-:Y:S01]  /*16050*/  @!P3 IMAD.IADD R2, R2, 0x1, -R5.reuse ;  /* 0x000000010202b824 */ /* 0x100fe200078e0a05 */
[----:B------:R-:W-:Y:S01]  /*16060*/  ISETP.GT.U32.AND P5, PT, R5, R20, PT ;  /* 0x000000140500720c */ /* 0x000fe20003fa4070 */
[----:B------:R-:W-:Y:S01]  /*16070*/  @!P0 IMAD.MOV R10, RZ, RZ, -R10 ;  /* 0x000000ffff0a8224 */ /* 0x000fe200078e0a0a */
[----:B------:R-:W-:Y:S01]  /*16080*/  ISETP.GE.AND P3, PT, R6, RZ, PT ;  /* 0x000000ff0600720c */ /* 0x000fe20003f66270 */
[----:B------:R-:W-:Y:S01]  /*16090*/  VIADD R6, R28, 0x5e ;  /* 0x0000005e1c067836 */ /* 0x000fe20000000000 */
[----:B------:R-:W-:Y:S01]  /*160a0*/  ISETP.GE.AND P0, PT, R8, RZ, PT ;  /* 0x000000ff0800720c */ /* 0x000fe20003f06270 */
[--C-:B------:R-:W-:Y:S01]  /*160b0*/  @!P1 IMAD.IADD R19, R19, 0x1, -R5.reuse ;  /* 0x0000000113139824 */ /* 0x100fe200078e0a05 */
[----:B------:R-:W-:Y:S01]  /*160c0*/  STL [R1+0x194], R10 ;  /* 0x0001940a01007387 */ /* 0x000fe20000100800 */
[--C-:B------:R-:W-:Y:S01]  /*160d0*/  @!P4 IMAD.IADD R16, R16, 0x1, -R5.reuse ;  /* 0x000000011010c824 */ /* 0x100fe200078e0a05 */
[----:B------:R-:W-:Y:S01]  /*160e0*/  IABS R11, R6 ;  /* 0x00000006000b7213 */ /* 0x000fe20000000000 */
[----:B------:R-:W-:Y:S01]  /*160f0*/  VIADD R4, R28, 0x5f ;  /* 0x0000005f1c047836 */ /* 0x000fe20000000000 */
[C---:B------:R-:W-:Y:S01]  /*16100*/  ISETP.GT.U32.AND P1, PT, R5.reuse, R19, PT ;  /* 0x000000130500720c */ /* 0x040fe20003f24070 */
        /* <DEDUP_REMOVED lines=10> */
[----:B------:R-:W-:Y:S01]  /*161b0*/  ISETP.GT.U32.AND P2, PT, R5, R20, PT ;  /* 0x000000140500720c */ /* 0x000fe20003f44070 */
        /* <DEDUP_REMOVED lines=8> */
[----:B------:R-:W-:Y:S02]  /*16240*/  VIADD R12, R28, 0x5b ;  /* 0x0000005b1c0c7836 */ /* 0x000fe40000000000 */
[----:B------:R-:W-:Y:S01]  /*16250*/  @!P2 IMAD.IADD R20, R20, 0x1, -R5 ;  /* 0x000000011414a824 */ /* 0x000fe200078e0a05 */
[----:B------:R-:W-:Y:S01]  /*16260*/  ISETP.GT.U32.AND P2, PT, R5, R14, PT ;  /* 0x0000000e0500720c */ /* 0x000fe20003f44070 */
[C---:B------:R-:W-:Y:S01]  /*16270*/  VIADD R8, R28.reuse, 0x5d ;  /* 0x0000005d1c087836 */ /* 0x040fe20000000000 */
[----:B------:R-:W-:Y:S01]  /*16280*/  IABS R13, R12 ;  /* 0x0000000c000d7213 */ /* 0x000fe20000000000 */
[----:B------:R-:W-:Y:S02]  /*16290*/  IMAD.MOV.U32 R10, RZ, RZ, R15 ;  /* 0x000000ffff0a7224 */ /* 0x000fe400078e000f */
[----:B------:R-:W-:Y:S01]  /*162a0*/  VIADD R2, R28, 0x5c ;  /* 0x0000005c1c027836 */ /* 0x000fe20000000000 */
[----:B------:R-:W-:Y:S01]  /*162b0*/  IABS R18, R8 ;  /* 0x0000000800127213 */ /* 0x000fe20000000000 */
[----:B------:R-:W-:-:S02]  /*162c0*/  @!P4 IMAD.IADD R4, R4, 0x1, -R5 ;  /* 0x000000010404c824 */ /* 0x000fc400078e0a05 */
[----:B------:R-:W-:Y:S01]  /*162d0*/  @!P6 IMAD.MOV R10, RZ, RZ, -R10 ;  /* 0x000000ffff0ae224 */ /* 0x000fe200078e0a0a */
[----:B------:R-:W-:Y:S01]  /*162e0*/  IABS R3, R2 ;  /* 0x0000000200037213 */ /* 0x000fe20000000000 */
[----:B------:R-:W-:Y:S01]  /*162f0*/  IMAD.HI.U32 R15, R9, R13, RZ ;  /* 0x0000000d090f7227 */ /* 0x000fe200078e00ff */
[----:B------:R-:W-:Y:S02]  /*16300*/  ISETP.GT.U32.AND P6, PT, R5, R4, PT ;  /* 0x000000040500720c */ /* 0x000fe40003fc4070 */
[----:B------:R1:W-:Y:S01]  /*16310*/  STL [R1+0x188], R10 ;  /* 0x0001880a01007387 */ /* 0x0003e20000100800 */
[----:B------:R-:W-:Y:S01]  /*16320*/  @!P2 IMAD.IADD R14, R14, 0x1, -R5 ;  /* 0x000000010e0ea824 */ /* 0x000fe200078e0a05 */
[----:B------:R-:W-:Y:S01]  /*16330*/  ISETP.GE.AND P2, PT, R6, RZ, PT ;  /* 0x000000ff0600720c */ /* 0x000fe20003f46270 */
[----:B0-----:R-:W-:Y:S02]  /*16340*/  IMAD.MOV.U32 R0, RZ, RZ, R20 ;  /* 0x000000ffff007224 */ /* 0x001fe400078e0014 */
[----:B------:R-:W-:Y:S01]  /*16350*/  IMAD.HI.U32 R21, R9, R18, RZ ;  /* 0x0000001209157227 */ /* 0x000fe200078e00ff */
[----:B------:R-:W-:-:S03]  /*16360*/  ISETP.GT.U32.AND P4, PT, R5, R14, PT ;  /* 0x0000000e0500720c */ /* 0x000fc60003f84070 */
[----:B------:R-:W-:Y:S02]  /*16370*/  IMAD.MOV R15, RZ, RZ, -R15 ;  /* 0x000000ffff0f7224 */ /* 0x000fe400078e0a0f */
[----:B------:R-:W-:Y:S02]  /*16380*/  @!P0 IMAD.MOV R0, RZ, RZ, -R0 ;  /* 0x000000ffff008224 */ /* 0x000fe400078e0a00 */
[----:B------:R-:W-:-:S03]  /*16390*/  IMAD.HI.U32 R11, R9, R3, RZ ;  /* 0x00000003090b7227 */ /* 0x000fc600078e00ff */
[----:B------:R0:W-:Y:S01]  /*163a0*/  STL [R1+0x184], R0 ;  /* 0x0001840001007387 */ /* 0x0001e20000100800 */
[----:B------:R-:W-:Y:S02]  /*163b0*/  IMAD.MOV R21, RZ, RZ, -R21 ;  /* 0x000000ffff157224 */ /* 0x000fe400078e0a15 */
[C---:B------:R-:W-:Y:S02]  /*163c0*/  IMAD R13, R5.reuse, R15, R13 ;  /* 0x0000000f050d7224 */ /* 0x040fe400078e020d */
[----:B-1----:R-:W-:Y:S02]  /*163d0*/  IMAD.MOV.U32 R10, RZ, RZ, R19 ;  /* 0x000000ffff0a7224 */ /* 0x002fe400078e0013 */
[----:B------:R-:W-:Y:S02]  /*163e0*/  IMAD.MOV R11, RZ, RZ, -R11 ;  /* 0x000000ffff0b7224 */ /* 0x000fe400078e0a0b */
[----:B------:R-:W-:Y:S02]  /*163f0*/  IMAD R18, R5, R21, R18 ;  /* 0x0000001505127224 */ /* 0x000fe400078e0212 */
[----:B0-----:R-:W-:-:S02]  /*16400*/  IMAD.MOV.U32 R0, RZ, RZ, R16 ;  /* 0x000000ffff007224 */ /* 0x001fc400078e0010 */
        /* <DEDUP_REMOVED lines=34> */
[----:B0-----:R-:W-:Y:S02]  /*16630*/  IMAD.MOV.U32 R0, RZ, RZ, R4 ;  /* 0x000000ffff007224 */ /* 0x001fe400078e0004 */
[----:B------:R-:W-:-:S04]  /*16640*/  IMAD.HI.U32 R4, R9, R15, RZ ;  /* 0x0000000f09047227 */ /* 0x000fc800078e00ff */
[----:B------:R-:W-:Y:S02]  /*16650*/  IMAD.MOV R4, RZ, RZ, -R4 ;  /* 0x000000ffff047224 */ /* 0x000fe400078e0a04 */
[----:B------:R-:W-:Y:S01]  /*16660*/  @!P2 IMAD.MOV R0, RZ, RZ, -R0 ;  /* 0x000000ffff00a224 */ /* 0x000fe200078e0a00 */
[----:B------:R-:W-:Y:S01]  /*16670*/  ISETP.GE.AND P2, PT, R6, RZ, PT ;  /* 0x000000ff0600720c */ /* 0x000fe20003f46270 */
[C---:B------:R-:W-:Y:S02]  /*16680*/  IMAD R15, R5.reuse, R4, R15 ;  /* 0x00000004050f7224 */ /* 0x040fe400078e020f */
[----:B------:R-:W-:Y:S01]  /*16690*/  @!P5 IMAD.IADD R18, R18, 0x1, -R5 ;  /* 0x000000011212d824 */ /* 0x000fe200078e0a05 */
[C---:B------:R-:W-:Y:S01]  /*166a0*/  ISETP.GT.U32.AND P5, PT, R5.reuse, R11, PT ;  /* 0x0000000b0500720c */ /* 0x040fe20003fa4070 */
[----:B------:R0:W-:Y:S01]  /*166b0*/  STL [R1+0x174], R0 ;  /* 0x0001740001007387 */ /* 0x0001e20000100800 */
[----:B------:R-:W-:Y:S01]  /*166c0*/  ISETP.GT.U32.AND P6, PT, R5, R15, PT ;  /* 0x0000000f0500720c */ /* 0x000fe20003fc4070 */
[----:B------:R-:W-:-:S02]  /*166d0*/  VIADD R4, R28, 0x57 ;  /* 0x000000571c047836 */ /* 0x000fc40000000000 */
[----:B------:R-:W-:-:S04]  /*166e0*/  IMAD.HI.U32 R16, R9, R14, RZ ;  /* 0x0000000e09107227 */ /* 0x000fc800078e00ff */
[--C-:B------:R-:W-:Y:S01]  /*166f0*/  @!P1 IMAD.IADD R3, R3, 0x1, -R5.reuse ;  /* 0x0000000103039824 */ /* 0x100fe200078e0a05 */
        /* <DEDUP_REMOVED lines=79> */
[----:B------:R-:W-:Y:S01]  /*16bf0*/  VIADD R3, R28, 0x50 ;  /* 0x000000501c037836 */ /* 0x000fe20000000000 */
        /* <DEDUP_REMOVED lines=90> */
[----:B0-----:R-:W-:Y:S02]  /*171a0*/  IMAD.MOV.U32 R10, RZ, RZ, R3 ;  /* 0x000000ffff0a7224 */ /* 0x001fe400078e0003 */
[C---:B------:R-:W-:Y:S02]  /*171b0*/  IMAD R12, R5.reuse, R15, R12 ;  /* 0x0000000f050c7224 */ /* 0x040fe400078e020c */
[----:B------:R-:W-:Y:S02]  /*171c0*/  VIADD R3, R28, 0x4a ;  /* 0x0000004a1c037836 */ /* 0x000fe40000000000 */
[----:B------:R-:W-:Y:S02]  /*171d0*/  IMAD.MOV R6, RZ, RZ, -R6 ;  /* 0x000000ffff067224 */ /* 0x000fe400078e0a06 */
[----:B------:R-:W-:Y:S01]  /*171e0*/  @!P1 IMAD.IADD R14, R14, 0x1, -R5 ;  /* 0x000000010e0e9824 */ /* 0x000fe200078e0a05 */
[----:B------:R-:W-:Y:S01]  /*171f0*/  IABS R23, R3 ;  /* 0x0000000300177213 */ /* 0x000fe20000000000 */
[C---:B------:R-:W-:Y:S01]  /*17200*/  IMAD R11, R5.reuse, R6, R11 ;  /* 0x00000006050b7224 */ /* 0x040fe200078e020b */
[----:B------:R-:W-:Y:S01]  /*17210*/  ISETP.GT.U32.AND P1, PT, R5, R12, PT ;  /* 0x0000000c0500720c */ /* 0x000fe20003f24070 */
[----:B-1----:R-:W-:-:S02]  /*17220*/  IMAD.MOV.U32 R0, RZ, RZ, R2 ;  /* 0x000000ffff007224 */ /* 0x002fc400078e0002 */
[----:B------:R-:W-:Y:S01]  /*17230*/  @!P5 IMAD.IADD R8, R8, 0x1, -R5 ;  /* 0x000000010808d824 */ /* 0x000fe200078e0a05 */
        /* <DEDUP_REMOVED lines=8> */
[----:B------:R-:W-:Y:S02]  /*172c0*/  @!P1 IMAD.IADD R12, R12, 0x1, -R5 ;  /* 0x000000010c0c9824 */ /* 0x000fe400078e0a05 */
[C---:B------:R-:W-:Y:S01]  /*172d0*/  IMAD R23, R5.reuse, R2, R23 ;  /* 0x0000000205177224 */ /* 0x040fe200078e0217 */
[----:B------:R1:W-:Y:S01]  /*172e0*/  STL [R1+0x138], R0 ;  /* 0x0001380001007387 */ /* 0x0003e20000100800 */
[----:B------:R-:W-:Y:S01]  /*172f0*/  VIADD R3, R28, 0x49 ;  /* 0x000000491c037836 */ /* 0x000fe20000000000 */
[----:B------:R-:W-:Y:S01]  /*17300*/  ISETP.GT.U32.AND P1, PT, R5, R12, PT ;  /* 0x0000000c0500720c */ /* 0x000fe20003f24070 */
[----:B------:R-:W-:-:S02]  /*17310*/  @!P5 IMAD.IADD R11, R11, 0x1, -R5 ;  /* 0x000000010b0bd824 */ /* 0x000fc400078e0a05 */
[----:B0-----:R-:W-:Y:S01]  /*17320*/  IMAD.MOV.U32 R10, RZ, RZ, R14 ;  /* 0x000000ffff0a7224 */ /* 0x001fe200078e000e */
[----:B------:R-:W-:Y:S01]  /*17330*/  IABS R13, R3 ;  /* 0x00000003000d7213 */ /* 0x000fe20000000000 */
[----:B------:R-:W-:Y:S01]  /*17340*/  VIADD R4, R28, 0x48 ;  /* 0x000000481c047836 */ /* 0x000fe20000000000 */
[C---:B------:R-:W-:Y:S01]  /*17350*/  ISETP.GT.U32.AND P5, PT, R5.reuse, R11, PT ;  /* 0x0000000b0500720c */ /* 0x040fe20003fa4070 */
[----:B------:R-:W-:Y:S01]  /*17360*/  @!P2 IMAD.MOV R10, RZ, RZ, -R10 ;  /* 0x000000ffff0aa224 */ /* 0x000fe200078e0a0a */
[----:B------:R-:W-:Y:S01]  /*17370*/  ISETP.GT.U32.AND P2, PT, R5, R23, PT ;  /* 0x000000170500720c */ /* 0x000fe20003f44070 */
[----:B------:R-:W-:Y:S01]  /*17380*/  IMAD.HI.U32 R6, R9, R13, RZ ;  /* 0x0000000d09067227 */ /* 0x000fe200078e00ff */
[----:B------:R-:W-:Y:S02]  /*17390*/  IABS R18, R4 ;  /* 0x0000000400127213 */ /* 0x000fe40000000000 */
[----:B------:R-:W-:Y:S01]  /*173a0*/  STL [R1+0x134], R10 ;  /* 0x0001340a01007387 */ /* 0x000fe20000100800 */
[----:B------:R-:W-:-:S02]  /*173b0*/  IMAD.MOV R6, RZ, RZ, -R6 ;  /* 0x000000ffff067224 */ /* 0x000fc400078e0a06 */
        /* <DEDUP_REMOVED lines=8> */
[----:B------:R-:W-:-:S03]  /*17440*/  IMAD.HI.U32 R2, R9, R18, RZ ;  /* 0x0000001209027227 */ /* 0x000fc600078e00ff */
[----:B------:R-:W-:Y:S01]  /*17450*/  ISETP.GT.U32.AND P2, PT, R5, R23, PT ;  /* 0x000000170500720c */ /* 0x000fe20003f44070 */
[----:B-1----:R-:W-:Y:S02]  /*17460*/  IMAD.MOV.U32 R0, RZ, RZ, R8 ;  /* 0x000000ffff007224 */ /* 0x002fe400078e0008 */
        /* <DEDUP_REMOVED lines=17> */
[C---:B------:R-:W-:Y:S02]  /*17580*/  IMAD R16, R5.reuse, R25, R16 ;  /* 0x0000001905107224 */ /* 0x040fe400078e0210 */
        /* <DEDUP_REMOVED lines=21> */
[--C-:B------:R-:W-:Y:S02]  /*176e0*/  @!P2 IMAD.IADD R16, R16, 0x1, -R5.reuse ;  /* 0x000000011010a824 */ /* 0x100fe400078e0a05 */
[----:B------:R-:W-:Y:S02]  /*176f0*/  IMAD R2, R5, R19, R2 ;  /* 0x0000001305027224 */ /* 0x000fe400078e0202 */
        /* <DEDUP_REMOVED lines=9> */
[--C-:B------:R-:W-:Y:S01]  /*17790*/  @!P3 IMAD.IADD R18, R18, 0x1, -R5.reuse ;  /* 0x000000011212b824 */ /* 0x100fe200078e0a05 */
[----:B------:R-:W-:Y:S01]  /*177a0*/  IABS R19, R15 ;  /* 0x0000000f00137213 */ /* 0x000fe20000000000 */
[----:B------:R-:W-:Y:S01]  /*177b0*/  VIADD R12, R28, 0x41 ;  /* 0x000000411c0c7836 */ /* 0x000fe20000000000 */
[----:B------:R0:W-:Y:S01]  /*177c0*/  STL [R1+0x124], R0 ;  /* 0x0001240001007387 */ /* 0x0001e20000100800 */
[----:B------:R-:W-:Y:S01]  /*177d0*/  @!P5 IMAD.IADD R6, R6, 0x1, -R5 ;  /* 0x000000010606d824 */ /* 0x000fe200078e0a05 */
[----:B------:R-:W-:Y:S01]  /*177e0*/  ISETP.GE.AND P3, PT, R21, RZ, PT ;  /* 0x000000ff1500720c */ /* 0x000fe20003f66270 */
[----:B------:R-:W-:Y:S01]  /*177f0*/  IMAD.MOV.U32 R10, RZ, RZ, R13 ;  /* 0x000000ffff0a7224 */ /* 0x000fe200078e000d */
[----:B------:R-:W-:Y:S01]  /*17800*/  IABS R11, R12 ;  /* 0x0000000c000b7213 */ /* 0x000fe20000000000 */
[----:B------:R-:W-:Y:S01]  /*17810*/  IMAD.HI.U32 R23, R9, R19, RZ ;  /* 0x0000001309177227 */ /* 0x000fe200078e00ff */
[----:B------:R-:W-:-:S03]  /*17820*/  ISETP.GE.AND P5, PT, R20, RZ, PT ;  /* 0x000000ff1400720c */ /* 0x000fc60003fa6270 */
[--C-:B------:R-:W-:Y:S01]  /*17830*/  @!P0 IMAD.IADD R8, R8, 0x1, -R5.reuse ;  /* 0x0000000108088824 */ /* 0x100fe200078e0a05 */
[----:B------:R-:W-:Y:S01]  /*17840*/  ISETP.GE.AND P0, PT, R3, RZ, PT ;  /* 0x000000ff0300720c */ /* 0x000fe20003f06270 */
[----:B0-----:R-:W-:Y:S02]  /*17850*/  IMAD.MOV.U32 R0, RZ, RZ, R18 ;  /* 0x000000ffff007224 */ /* 0x001fe400078e0012 */
[--C-:B------:R-:W-:Y:S01]  /*17860*/  @!P2 IMAD.IADD R16, R16, 0x1, -R5.reuse ;  /* 0x000000011010a824 */ /* 0x100fe200078e0a05 */
[----:B------:R-:W-:Y:S01]  /*17870*/  ISETP.GE.AND P2, PT, R22, RZ, PT ;  /* 0x000000ff1600720c */ /* 0x000fe20003f46270 */
[----:B------:R-:W-:Y:S01]  /*17880*/  @!P4 IMAD.IADD R2, R2, 0x1, -R5 ;  /* 0x000000010202c824 */ /* 0x000fe200078e0a05 */
[C---:B------:R-:W-:Y:S01]  /*17890*/  ISETP.GT.U32.AND P4, PT, R5.reuse, R8, PT ;  /* 0x000000080500720c */ /* 0x040fe20003f84070 */
[----:B------:R-:W-:Y:S02]  /*178a0*/  @!P6 IMAD.MOV R10, RZ, RZ, -R10 ;  /* 0x000000ffff0ae224 */ /* 0x000fe400078e0a0a */
[----:B------:R-:W-:Y:S01]  /*178b0*/  @!P1 IMAD.MOV R0, RZ, RZ, -R0 ;  /* 0x000000ffff009224 */ /* 0x000fe200078e0a00 */
[----:B------:R-:W-:Y:S01]  /*178c0*/  ISETP.GT.U32.AND P1, PT, R5, R6, PT ;  /* 0x000000060500720c */ /* 0x000fe20003f24070 */
[----:B------:R-:W-:Y:S01]  /*178d0*/  IMAD.MOV R23, RZ, RZ, -R23 ;  /* 0x000000ffff177224 */ /* 0x000fe200078e0a17 */
[----:B------:R0:W-:Y:S01]  /*178e0*/  STL [R1+0x120], R10 ;  /* 0x0001200a01007387 */ /* 0x0001e20000100800 */
[----:B------:R-:W-:Y:S01]  /*178f0*/  IMAD.HI.U32 R21, R9, R11, RZ ;  /* 0x0000000b09157227 */ /* 0x000fe200078e00ff */
[----:B------:R-:W-:-:S02]  /*17900*/  ISETP.GT.U32.AND P6, PT, R5, R2, PT ;  /* 0x000000020500720c */ /* 0x000fc40003fc4070 */
[----:B------:R1:W-:Y:S01]  /*17910*/  STL [R1+0x11c], R0 ;  /* 0x00011c0001007387 */ /* 0x0003e20000100800 */
[C---:B------:R-:W-:Y:S02]  /*17920*/  IMAD R3, R5.reuse, R23, R19 ;  /* 0x0000001705037224 */ /* 0x040fe400078e0213 */
[----:B------:R-:W-:Y:S02]  /*17930*/  IMAD.MOV R21, RZ, RZ, -R21 ;  /* 0x000000ffff157224 */ /* 0x000fe400078e0a15 */
[----:B------:R-:W-:Y:S02]  /*17940*/  VIADD R13, R28, 0x40 ;  /* 0x000000401c0d7836 */ /* 0x000fe40000000000 */
[----:B0-----:R-:W-:Y:S02]  /*17950*/  IMAD.MOV.U32 R10, RZ, RZ, R4 ;  /* 0x000000ffff0a7224 */ /* 0x001fe400078e0004 */
[----:B------:R-:W-:Y:S02]  /*17960*/  IMAD R11, R5, R21, R11 ;  /* 0x00000015050b7224 */ /* 0x000fe400078e020b */
[----:B-1----:R-:W-:-:S02]  /*17970*/  IMAD.MOV.U32 R0, RZ, RZ, R16 ;  /* 0x000000ffff007224 */ /* 0x002fc400078e0010 */
[----:B------:R-:W-:Y:S01]  /*17980*/  @!P3 IMAD.MOV R10, RZ, RZ, -R10 ;  /* 0x000000ffff0ab224 */ /* 0x000fe200078e0a0a */
[C---:B------:R-:W-:Y:S01]  /*17990*/  ISETP.GT.U32.AND P3, PT, R5.reuse, R3, PT ;  /* 0x000000030500720c */ /* 0x040fe20003f64070 */
[----:B------:R-:W-:Y:S01]  /*179a0*/  @!P2 IMAD.MOV R0, RZ, RZ, -R0 ;  /* 0x000000ffff00a224 */ /* 0x000fe200078e0a00 */
[----:B------:R-:W-:Y:S01]  /*179b0*/  ISETP.GE.AND P2, PT, R14, RZ, PT ;  /* 0x000000ff0e00720c */ /* 0x000fe20003f46270 */
[--C-:B------:R-:W-:Y:S01]  /*179c0*/  @!P4 IMAD.IADD R8, R8, 0x1, -R5.reuse ;  /* 0x000000010808c824 */ /* 0x100fe200078e0a05 */
[----:B------:R-:W-:Y:S01]  /*179d0*/  IABS R14, R13 ;  /* 0x0000000d000e7213 */ /* 0x000fe20000000000 */
[--C-:B------:R-:W-:Y:S01]  /*179e0*/  @!P1 IMAD.IADD R6, R6, 0x1, -R5.reuse ;  /* 0x0000000106069824 */ /* 0x100fe200078e0a05 */
[----:B------:R0:W-:Y:S01]  /*179f0*/  STL [R1+0x118], R10 ;  /* 0x0001180a01007387 */ /* 0x0001e20000100800 */
[----:B------:R-:W-:Y:S01]  /*17a00*/  ISETP.GT.U32.AND P4, PT, R5, R11, PT ;  /* 0x0000000b0500720c */ /* 0x000fe20003f84070 */
[----:B------:R-:W-:Y:S01]  /*17a10*/  @!P6 IMAD.IADD R2, R2, 0x1, -R5 ;  /* 0x000000010202e824 */ /* 0x000fe200078e0a05 */
[----:B------:R-:W-:Y:S01]  /*17a20*/  ISETP.GE.AND P1, PT, R15, RZ, PT ;  /* 0x000000ff0f00720c */ /* 0x000fe20003f26270 */
[----:B------:R1:W-:Y:S01]  /*17a30*/  STL [R1+0x114], R0 ;  /* 0x0001140001007387 */ /* 0x0003e20000100800 */
[----:B------:R-:W-:Y:S01]  /*17a40*/  IMAD.HI.U32 R15, R9, R14, RZ ;  /* 0x0000000e090f7227 */ /* 0x000fe200078e00ff */
[----:B------:R-:W-:-:S03]  /*17a50*/  ISETP.GE.AND P6, PT, R12, RZ, PT ;  /* 0x000000ff0c00720c */ /* 0x000fc60003fc6270 */
[----:B------:R-:W-:Y:S01]  /*17a60*/  @!P3 IMAD.IADD R3, R3, 0x1, -R5 ;  /* 0x000000010303b824 */ /* 0x000fe200078e0a05 */
[----:B------:R-:W-:Y:S01]  /*17a70*/  ISETP.GE.AND P3, PT, R13, RZ, PT ;  /* 0x000000ff0d00720c */ /* 0x000fe20003f66270 */
[----:B0-----:R-:W-:Y:S02]  /*17a80*/  IMAD.MOV.U32 R10, RZ, RZ, R8 ;  /* 0x000000ffff0a7224 */ /* 0x001fe400078e0008 */
[----:B------:R-:W-:Y:S02]  /*17a90*/  IMAD.MOV R15, RZ, RZ, -R15 ;  /* 0x000000ffff0f7224 */ /* 0x000fe400078e0a0f */
[----:B-1----:R-:W-:Y:S02]  /*17aa0*/  IMAD.MOV.U32 R0, RZ, RZ, R6 ;  /* 0x000000ffff007224 */ /* 0x002fe400078e0006 */
[----:B------:R-:W-:Y:S01]  /*17ab0*/  @!P0 IMAD.MOV R10, RZ, RZ, -R10 ;  /* 0x000000ffff0a8224 */ /* 0x000fe200078e0a0a */
[----:B------:R-:W-:Y:S01]  /*17ac0*/  ISETP.GT.U32.AND P0, PT, R5, R3, PT ;  /* 0x000000030500720c */ /* 0x000fe20003f04070 */
[----:B------:R-:W-:-:S02]  /*17ad0*/  @!P5 IMAD.MOV R0, RZ, RZ, -R0 ;  /* 0x000000ffff00d224 */ /* 0x000fc400078e0a00 */
[C---:B------:R-:W-:Y:S01]  /*17ae0*/  VIADD R4, R28.reuse, 0x3f ;  /* 0x0000003f1c047836 */ /* 0x040fe20000000000 */
[----:B------:R-:W-:Y:S01]  /*17af0*/  STL [R1+0x110], R10 ;  /* 0x0001100a01007387 */ /* 0x000fe20000100800 */
[----:B------:R-:W-:Y:S02]  /*17b00*/  IMAD R15, R5, R15, R14 ;  /* 0x0000000f050f7224 */ /* 0x000fe400078e020e */
[----:B------:R-:W-:Y:S01]  /*17b10*/  @!P4 IMAD.IADD R11, R11, 0x1, -R5 ;  /* 0x000000010b0bc824 */ /* 0x000fe200078e0a05 */
[----:B------:R0:W-:Y:S01]  /*17b20*/  STL [R1+0x10c], R0 ;  /* 0x00010c0001007387 */ /* 0x0001e20000100800 */
[----:B------:R-:W-:Y:S01]  /*17b30*/  IABS R19, R4 ;  /* 0x0000000400137213 */ /* 0x000fe20000000000 */
[----:B------:R-:W-:Y:S01]  /*17b40*/  VIADD R16, R28, 0x3e ;  /* 0x0000003e1c107836 */ /* 0x000fe20000000000 */
[----:B------:R-:W-:Y:S01]  /*17b50*/  ISETP.GE.AND P5, PT, R4, RZ, PT ;  /* 0x000000ff0400720c */ /* 0x000fe20003fa6270 */
[----:B------:R-:W-:Y:S01]  /*17b60*/  VIADD R6, R28, 0x3c ;  /* 0x0000003c1c067836 */ /* 0x000fe20000000000 */
[----:B------:R-:W-:Y:S01]  /*17b70*/  ISETP.GT.U32.AND P4, PT, R5, R11, PT ;  /* 0x0000000b0500720c */ /* 0x000fe20003f84070 */
[----:B------:R-:W-:-:S03]  /*17b80*/  IMAD.HI.U32 R12, R9, R19, RZ ;  /* 0x00000013090c7227 */ /* 0x000fc600078e00ff */
[----:B------:R-:W-:Y:S01]  /*17b90*/  IABS R13, R6 ;  /* 0x00000006000d7213 */ /* 0x000fe20000000000 */
[----:B0-----:R-:W-:Y:S02]  /*17ba0*/  IMAD.MOV.U32 R0, RZ, RZ, R2 ;  /* 0x000000ffff007224 */ /* 0x001fe400078e0002 */
[----:B------:R-:W-:Y:S02]  /*17bb0*/  IMAD.MOV R12, RZ, RZ, -R12 ;  /* 0x000000ffff0c7224 */ /* 0x000fe400078e0a0c */
[----:B------:R-:W-:Y:S01]  /*17bc0*/  @!P2 IMAD.MOV R0, RZ, RZ, -R0 ;  /* 0x000000ffff00a224 */ /* 0x000fe200078e0a00 */
[----:B------:R-:W-:Y:S01]  /*17bd0*/  ISETP.GT.U32.AND P2, PT, R5, R15, PT ;  /* 0x0000000f0500720c */ /* 0x000fe20003f44070 */
[----:B------:R-:W-:Y:S01]  /*17be0*/  @!P0 IMAD.IADD R3, R3, 0x1, -R5 ;  /* 0x0000000103038824 */ /* 0x000fe200078e0a05 */
[----:B------:R-:W-:Y:S01]  /*17bf0*/  ISETP.GE.AND P0, PT, R16, RZ, PT ;  /* 0x000000ff1000720c */ /* 0x000fe20003f06270 */
[----:B------:R-:W-:Y:S01]  /*17c00*/  IMAD R19, R5, R12, R19 ;  /* 0x0000000c05137224 */ /* 0x000fe200078e0213 */
[----:B------:R0:W-:Y:S01]  /*17c10*/  STL [R1+0x108], R0 ;  /* 0x0001080001007387 */ /* 0x0001e20000100800 */
[----:B------:R-:W-:Y:S01]  /*17c20*/  IABS R16, R16 ;  /* 0x0000001000107213 */ /* 0x000fe20000000000 */
[----:B------:R-:W-:-:S02]  /*17c30*/  @!P4 IMAD.IADD R11, R11, 0x1, -R5 ;  /* 0x000000010b0bc824 */ /* 0x000fc400078e0a05 */
[----:B------:R-:W-:Y:S01]  /*17c40*/  ISETP.GT.U32.AND P4, PT, R5, R19, PT ;  /* 0x000000130500720c */ /* 0x000fe20003f84070 */
[----:B------:R-:W-:Y:S02]  /*17c50*/  VIADD R2, R28, 0x3d ;  /* 0x0000003d1c027836 */ /* 0x000fe40000000000 */
[----:B------:R-:W-:-:S03]  /*17c60*/  IMAD.HI.U32 R8, R9, R16, RZ ;  /* 0x0000001009087227 */ /* 0x000fc600078e00ff */
[----:B------:R-:W-:Y:S01]  /*17c70*/  IABS R4, R2 ;  /* 0x0000000200047213 */ /* 0x000fe20000000000 */
[----:B0-----:R-:W-:Y:S02]  /*17c80*/  IMAD.MOV.U32 R0, RZ, RZ, R3 ;  /* 0x000000ffff007224 */ /* 0x001fe400078e0003 */
[--C-:B------:R-:W-:Y:S01]  /*17c90*/  @!P2 IMAD.IADD R15, R15, 0x1, -R5.reuse ;  /* 0x000000010f0fa824 */ /* 0x100fe200078e0a05 */
[----:B------:R-:W-:Y:S01]  /*17ca0*/  ISETP.GE.AND P2, PT, R2, RZ, PT ;  /* 0x000000ff0200720c */ /* 0x000fe20003f46270 */
[----:B------:R-:W-:Y:S02]  /*17cb0*/  @!P1 IMAD.MOV R0, RZ, RZ, -R0 ;  /* 0x000000ffff009224 */ /* 0x000fe400078e0a00 */
[----:B------:R-:W-:Y:S01]  /*17cc0*/  IMAD.MOV R8, RZ, RZ, -R8 ;  /* 0x000000ffff087224 */ /* 0x000fe200078e0a08 */
[----:B------:R-:W-:Y:S01]  /*17cd0*/  ISETP.GT.U32.AND P1, PT, R5, R15, PT ;  /* 0x0000000f0500720c */ /* 0x000fe20003f24070 */
[----:B------:R-:W-:Y:S01]  /*17ce0*/  @!P4 IMAD.IADD R19, R19, 0x1, -R5 ;  /* 0x000000011313c824 */ /* 0x000fe200078e0a05 */
[----:B------:R0:W-:Y:S01]  /*17cf0*/  STL [R1+0x104], R0 ;  /* 0x0001040001007387 */ /* 0x0001e20000100800 */
[----:B------:R-:W-:-:S02]  /*17d00*/  IMAD R16, R5, R8, R16 ;  /* 0x0000000805107224 */ /* 0x000fc400078e0210 */
[----:B------:R-:W-:Y:S01]  /*17d10*/  IMAD.HI.U32 R2, R9, R13, RZ ;  /* 0x0000000d09027227 */ /* 0x000fe200078e00ff */
[----:B------:R-:W-:-:S03]  /*17d20*/  ISETP.GT.U32.AND P4, PT, R5, R19, PT ;  /* 0x000000130500720c */ /* 0x000fc60003f84070 */
[----:B------:R-:W-:-:S04]  /*17d30*/  IMAD.HI.U32 R3, R9, R4, RZ ;  /* 0x0000000409037227 */ /* 0x000fc800078e00ff */
[----:B0-----:R-:W-:Y:S02]  /*17d40*/  IMAD.MOV.U32 R0, RZ, RZ, R11 ;  /* 0x000000ffff007224 */ /* 0x001fe400078e000b */
[----:B------:R-:W-:Y:S01]  /*17d50*/  @!P1 IMAD.IADD R15, R15, 0x1, -R5 ;  /* 0x000000010f0f9824 */ /* 0x000fe200078e0a05 */
[C---:B------:R-:W-:Y:S01]  /*17d60*/  ISETP.GT.U32.AND P1, PT, R5.reuse, R16, PT ;  /* 0x000000100500720c */ /* 0x040fe20003f24070 */
[----:B------:R-:W-:Y:S01]  /*17d70*/  @!P6 IMAD.MOV R0, RZ, RZ, -R0 ;  /* 0x000000ffff00e224 */ /* 0x000fe200078e0a00 */
[----:B------:R-:W-:Y:S01]  /*17d80*/  ISETP.GE.AND P6, PT, R6, RZ, PT ;  /* 0x000000ff0600720c */ /* 0x000fe20003fc6270 */
[----:B------:R-:W-:Y:S02]  /*17d90*/  IMAD.MOV R6, RZ, RZ, -R2 ;  /* 0x000000ffff067224 */ /* 0x000fe400078e0a02 */
[----:B------:R-:W-:Y:S01]  /*17da0*/  IMAD.MOV R3, RZ, RZ, -R3 ;  /* 0x000000ffff037224 */ /* 0x000fe200078e0a03 */
[----:B------:R0:W-:Y:S01]  /*17db0*/  STL [R1+0x100], R0 ;  /* 0x0001000001007387 */ /* 0x0001e20000100800 */
[----:B------:R-:W-:-:S02]  /*17dc0*/  IMAD R13, R5, R6, R13 ;  /* 0x00000006050d7224 */ /* 0x000fc400078e020d */
[----:B------:R-:W-:Y:S02]  /*17dd0*/  IMAD R4, R5, R3, R4 ;  /* 0x0000000305047224 */ /* 0x000fe400078e0204 */
[--C-:B------:R-:W-:Y:S02]  /*17de0*/  @!P4 IMAD.IADD R19, R19, 0x1, -R5.reuse ;  /* 0x000000011313c824 */ /* 0x100fe400078e0a05 */
[----:B------:R-:W-:Y:S01]  /*17df0*/  @!P1 IMAD.IADD R16, R16, 0x1, -R5 ;  /* 0x0000000110109824 */ /* 0x000fe200078e0a05 */
[C---:B------:R-:W-:Y:S01]  /*17e00*/  ISETP.GT.U32.AND P1, PT, R5.reuse, R13, PT ;  /* 0x0000000d0500720c */ /* 0x040fe20003f24070 */
[C---:B------:R-:W-:Y:S01]  /*17e10*/  VIADD R2, R28.reuse, 0x3b ;  /* 0x0000003b1c027836 */ /* 0x040fe20000000000 */
[C---:B------:R-:W-:Y:S01]  /*17e20*/  ISETP.GT.U32.AND P4, PT, R5.reuse, R4, PT ;  /* 0x000000040500720c */ /* 0x040fe20003f84070 */
[----:B0-----:R-:W-:Y:S02]  /*17e30*/  IMAD.MOV.U32 R0, RZ, RZ, R15 ;  /* 0x000000ffff007224 */ /* 0x001fe400078e000f */
[C---:B------:R-:W-:Y:S01]  /*17e40*/  VIADD R11, R28.reuse, 0x39 ;  /* 0x000000391c0b7836 */ /* 0x040fe20000000000 */
[----:B------:R-:W-:Y:S01]  /*17e50*/  IABS R6, R2 ;  /* 0x0000000200067213 */ /* 0x000fe20000000000 */
[----:B------:R-:W-:Y:S01]  /*17e60*/  @!P3 IMAD.MOV R0, RZ, RZ, -R0 ;  /* 0x000000ffff00b224 */ /* 0x000fe200078e0a00 */
[----:B------:R-:W-:Y:S01]  /*17e70*/  ISETP.GT.U32.AND P3, PT, R5, R16, PT ;  /* 0x000000100500720c */ /* 0x000fe20003f64070 */
[----:B------:R-:W-:Y:S01]  /*17e80*/  VIADD R14, R28, 0x3a ;  /* 0x0000003a1c0e7836 */ /* 0x000fe20000000000 */
[----:B------:R-:W-:Y:S01]  /*17e90*/  IABS R12, R11 ;  /* 0x0000000b000c7213 */ /* 0x000fe20000000000 */
[----:B------:R-:W-:Y:S01]  /*17ea0*/  IMAD.HI.U32 R15, R9, R6, RZ ;  /* 0x00000006090f7227 */ /* 0x000fe200078e00ff */
[----:B------:R0:W-:Y:S02]  /*17eb0*/  STL [R1+0xfc], R0 ;  /* 0x0000fc0001007387 */ /* 0x0001e40000100800 */
[----:B------:R-:W-:Y:S01]  /*17ec0*/  IABS R18, R14 ;  /* 0x0000000e00127213 */ /* 0x000fe20000000000 */
[----:B------:R-:W-:-:S02]  /*17ed0*/  @!P1 IMAD.IADD R13, R13, 0x1, -R5 ;  /* 0x000000010d0d9824 */ /* 0x000fc400078e0a05 */
[----:B------:R-:W-:Y:S02]  /*17ee0*/  @!P4 IMAD.IADD R4, R4, 0x1, -R5 ;  /* 0x000000010404c824 */ /* 0x000fe400078e0a05 */
[----:B------:R-:W-:Y:S01]  /*17ef0*/  VIADD R3, R28, 0x38 ;  /* 0x000000381c037836 */ /* 0x000fe20000000000 */
[C---:B------:R-:W-:Y:S01]  /*17f00*/  ISETP.GT.U32.AND P1, PT, R5.reuse, R13, PT ;  /* 0x0000000d0500720c */ /* 0x040fe20003f24070 */
[----:B------:R-:W-:Y:S01]  /*17f10*/  IMAD.MOV R15, RZ, RZ, -R15 ;  /* 0x000000ffff0f7224 */ /* 0x000fe200078e0a0f */
[C---:B------:R-:W-:Y:S01]  /*17f20*/  ISETP.GT.U32.AND P4, PT, R5.reuse, R4, PT ;  /* 0x000000040500720c */ /* 0x040fe20003f84070 */
[----:B0-----:R-:W-:Y:S01]  /*17f30*/  IMAD.MOV.U32 R0, RZ, RZ, R19 ;  /* 0x000000ffff007224 */ /* 0x001fe200078e0013 */
[----:B------:R-:W-:Y:S01]  /*17f40*/  IABS R8, R3 ;  /* 0x0000000300087213 */ /* 0x000fe20000000000 */
[----:B------:R-:W-:Y:S02]  /*17f50*/  @!P3 IMAD.IADD R16, R16, 0x1, -R5 ;  /* 0x000000011010b824 */ /* 0x000fe400078e0a05 */
[----:B------:R-:W-:Y:S01]  /*17f60*/  @!P5 IMAD.MOV R0, RZ, RZ, -R0 ;  /* 0x000000ffff00d224 */ /* 0x000fe200078e0a00 */
[----:B------:R-:W-:Y:S01]  /*17f70*/  ISETP.GE.AND P5, PT, R2, RZ, PT ;  /* 0x000000ff0200720c */ /* 0x000fe20003fa6270 */
[----:B------:R-:W-:-:S02]  /*17f80*/  IMAD R2, R5, R15, R6 ;  /* 0x0000000f05027224 */ /* 0x000fc400078e0206 */
[----:B------:R-:W-:Y:S01]  /*17f90*/  IMAD.HI.U32 R6, R9, R12, RZ ;  /* 0x0000000c09067227 */ /* 0x000fe200078e00ff */
[----:B------:R0:W-:Y:S02]  /*17fa0*/  STL [R1+0xf8], R0 ;  /* 0x0000f80001007387 */ /* 0x0001e40000100800 */
[----:B------:R-:W-:Y:S01]  /*17fb0*/  ISETP.GT.U32.AND P3, PT, R5, R2, PT ;  /* 0x000000020500720c */ /* 0x000fe20003f64070 */
[----:B------:R-:W-:-:S04]  /*17fc0*/  IMAD.HI.U32 R19, R9, R18, RZ ;  /* 0x0000001209137227 */ /* 0x000fc800078e00ff */
[----:B------:R-:W-:-:S04]  /*17fd0*/  IMAD.HI.U32 R15, R9, R8, RZ ;  /* 0x00000008090f7227 */ /* 0x000fc800078e00ff */
[----:B0-----:R-:W-:Y:S02]  /*17fe0*/  IMAD.MOV.U32 R0, RZ, RZ, R16 ;  /* 0x000000ffff007224 */ /* 0x001fe400078e0010 */
[----:B------:R-:W-:Y:S02]  /*17ff0*/  IMAD.MOV R6, RZ, RZ, -R6 ;  /* 0x000000ffff067224 */ /* 0x000fe400078e0a06 */
[----:B------:R-:W-:Y:S02]  /*18000*/  @!P0 IMAD.MOV R0, RZ, RZ, -R0 ;  /* 0x000000ffff008224 */ /* 0x000fe400078e0a00 */
[----:B------:R-:W-:Y:S02]  /*18010*/  IMAD.MOV R19, RZ, RZ, -R19 ;  /* 0x000000ffff137224 */ /* 0x000fe400078e0a13 */
[----:B------:R-:W-:Y:S01]  /*18020*/  IMAD.MOV R15, RZ, RZ, -R15 ;  /* 0x000000ffff0f7224 */ /* 0x000fe200078e0a0f */
[----:B------:R0:W-:Y:S01]  /*18030*/  STL [R1+0xf4], R0 ;  /* 0x0000f40001007387 */ /* 0x0001e20000100800 */
[----:B------:R-:W-:-:S02]  /*18040*/  IMAD R12, R5, R6, R12 ;  /* 0x00000006050c7224 */ /* 0x000fc400078e020c */
[--C-:B------:R-:W-:Y:S02]  /*18050*/  @!P1 IMAD.IADD R13, R13, 0x1, -R5.reuse ;  /* 0x000000010d0d9824 */ /* 0x100fe400078e0a05 */
[----:B------:R-:W-:Y:S01]  /*18060*/  VIADD R6, R28, 0x37 ;  /* 0x000000371c067836 */ /* 0x000fe20000000000 */
[C---:B------:R-:W-:Y:S01]  /*18070*/  ISETP.GT.U32.AND P1, PT, R5.reuse, R12, PT ;  /* 0x0000000c0500720c */ /* 0x040fe20003f24070 */
[----:B------:R-:W-:Y:S01]  /*18080*/  @!P4 IMAD.IADD R4, R4, 0x1, -R5 ;  /* 0x000000010404c824 */ /* 0x000fe200078e0a05 */
[----:B------:R-:W-:Y:S01]  /*18090*/  ISETP.GE.AND P4, PT, R14, RZ, PT ;  /* 0x000000ff0e00720c */ /* 0x000fe20003f86270 */
[C---:B------:R-:W-:Y:S02]  /*180a0*/  IMAD R14, R5.reuse, R19, R18 ;  /* 0x00000013050e7224 */ /* 0x040fe400078e0212 */
[----:B------:R-:W-:Y:S01]  /*180b0*/  IMAD R8, R5, R15, R8 ;  /* 0x0000000f05087224 */ /* 0x000fe200078e0208 */
[----:B------:R-:W-:Y:S01]  /*180c0*/  IABS R15, R6 ;  /* 0x00000006000f7213 */ /* 0x000fe20000000000 */
[----:B0-----:R-:W-:-:S02]  /*180d0*/  IMAD.MOV.U32 R0, RZ, RZ, R13 ;  /* 0x000000ffff007224 */ /* 0x001fc400078e000d */
[----:B------:R-:W-:Y:S01]  /*180e0*/  @!P3 IMAD.IADD R2, R2, 0x1, -R5 ;  /* 0x000000010202b824 */ /* 0x000fe200078e0a05 */
[C---:B------:R-:W-:Y:S01]  /*180f0*/  ISETP.GT.U32.AND P3, PT, R5.reuse, R14, PT ;  /* 0x0000000e0500720c */ /* 0x040fe20003f64070 */
[----:B------:R-:W-:Y:S02]  /*18100*/  IMAD.MOV.U32 R10, RZ, RZ, R4 ;  /* 0x000000ffff0a7224 */ /* 0x000fe400078e0004 */
[----:B------:R-:W-:Y:S01]  /*18110*/  @!P6 IMAD.MOV R0, RZ, RZ, -R0 ;  /* 0x000000ffff00e224 */ /* 0x000fe200078e0a00 */
[C---:B------:R-:W-:Y:S01]  /*18120*/  ISETP.GT.U32.AND P6, PT, R5.reuse, R8, PT ;  /* 0x000000080500720c */ /* 0x040fe20003fc4070 */
[----:B------:R-:W-:Y:S01]  /*18130*/  IMAD.MOV.U32 R4, RZ, RZ, R15 ;  /* 0x000000ffff047224 */ /* 0x000fe200078e000f */
[----:B------:R-:W-:Y:S01]  /*18140*/  ISETP.GT.U32.AND P0, PT, R5, R2, PT ;  /* 0x000000020500720c */ /* 0x000fe20003f04070 */
[----:B------:R-:W-:Y:S01]  /*18150*/  @!P2 IMAD.MOV R10, RZ, RZ, -R10 ;  /* 0x000000ffff0aa224 */ /* 0x000fe200078e0a0a */
[----:B------:R-:W-:Y:S01]  /*18160*/  ISETP.GE.AND P2, PT, R11, RZ, PT ;  /* 0x000000ff0b00720c */ /* 0x000fe20003f46270 */
[----:B------:R-:W-:-:S02]  /*18170*/  VIADD R11, R28, 0x36 ;  /* 0x000000361c0b7836 */ /* 0x000fc40000000000 */
[----:B------:R-:W-:Y:S01]  /*18180*/  IMAD.HI.U32 R13, R9, R4, RZ ;  /* 0x00000004090d7227 */ /* 0x000fe200078e00ff */
[----:B------:R-:W-:Y:S02]  /*18190*/  STL [R1+0xf0], R10 ;  /* 0x0000f00a01007387 */ /* 0x000fe40000100800 */
[----:B------:R-:W-:Y:S01]  /*181a0*/  IABS R19, R11 ;  /* 0x0000000b00137213 */ /* 0x000fe20000000000 */
[----:B------:R-:W-:Y:S01]  /*181b0*/  @!P1 IMAD.IADD R12, R12, 0x1, -R5 ;  /* 0x000000010c0c9824 */ /* 0x000fe200078e0a05 */
[----:B------:R0:W-:Y:S01]  /*181c0*/  STL [R1+0xec], R0 ;  /* 0x0000ec0001007387 */ /* 0x0001e20000100800 */
        /* <DEDUP_REMOVED lines=50> */
[----:B------:R-:W-:Y:S01]  /*184f0*/  ISETP.GT.U32.AND P2, PT, R5, R18, PT ;  /* 0x000000120500720c */ /* 0x000fe20003f44070 */
        /* <DEDUP_REMOVED lines=25> */
[C---:B------:R-:W-:Y:S01]  /*18690*/  ISETP.GT.U32.AND P4, PT, R5.reuse, R3, PT ;  /* 0x000000030500720c */ /* 0x040fe20003f84070 */
        /* <DEDUP_REMOVED lines=17> */
[----:B------:R-:W-:Y:S02]  /*187b0*/  IMAD.MOV.U32 R10, RZ, RZ, R16 ;  /* 0x000000ffff0a7224 */ /* 0x000fe400078e0010 */
[----:B------:R-:W-:Y:S01]  /*187c0*/  @!P1 IMAD.MOV R17, RZ, RZ, -R17 ;  /* 0x000000ffff119224 */ /* 0x000fe200078e0a11 */
[C---:B------:R-:W-:Y:S01]  /*187d0*/  ISETP.GT.U32.AND P1, PT, R5.reuse, R11, PT ;  /* 0x0000000b0500720c */ /* 0x040fe20003f24070 */
[----:B------:R-:W-:Y:S02]  /*187e0*/  IMAD.MOV R14, RZ, RZ, -R14 ;  /* 0x000000ffff0e7224 */ /* 0x000fe400078e0a0e */
[----:B0-----:R-:W-:Y:S02]  /*187f0*/  IMAD.MOV.U32 R0, RZ, RZ, R19 ;  /* 0x000000ffff007224 */ /* 0x001fe400078e0013 */
[----:B------:R-:W-:Y:S01]  /*18800*/  @!P6 IMAD.MOV R10, RZ, RZ, -R10 ;  /* 0x000000ffff0ae224 */ /* 0x000fe200078e0a0a */
[----:B------:R-:W-:Y:S01]  /*18810*/  ISETP.GE.AND P6, PT, R2, RZ, PT ;  /* 0x000000ff0200720c */ /* 0x000fe20003fc6270 */
[----:B------:R-:W-:-:S02]  /*18820*/  IMAD R2, R5, R14, R13 ;  /* 0x0000000e05027224 */ /* 0x000fc400078e020d */
[----:B------:R-:W-:Y:S01]  /*18830*/  @!P5 IMAD.MOV R0, RZ, RZ, -R0 ;  /* 0x000000ffff00d224 */ /* 0x000fe200078e0a00 */
[----:B------:R-:W-:Y:S01]  /*18840*/  ISETP.GT.U32.AND P5, PT, R5, R6, PT ;  /* 0x000000060500720c */ /* 0x000fe20003fa4070 */
[--C-:B------:R-:W-:Y:S01]  /*18850*/  @!P3 IMAD.IADD R15, R15, 0x1, -R5.reuse ;  /* 0x000000010f0fb824 */ /* 0x100fe200078e0a05 */
[----:B------:R-:W-:Y:S01]  /*18860*/  ISETP.GE.AND P3, PT, R8, RZ, PT ;  /* 0x000000ff0800720c */ /* 0x000fe20003f66270 */
[C---:B------:R-:W-:Y:S01]  /*18870*/  VIADD R4, R28.reuse, 0x2e ;  /* 0x0000002e1c047836 */ /* 0x040fe20000000000 */
[----:B------:R0:W-:Y:S01]  /*18880*/  STL [R1+0xd4], R0 ;  /* 0x0000d40001007387 */ /* 0x0001e20000100800 */
[--C-:B------:R-:W-:Y:S01]  /*18890*/  @!P4 IMAD.IADD R3, R3, 0x1, -R5.reuse ;  /* 0x000000010303c824 */ /* 0x100fe200078e0a05 */
[----:B------:R-:W-:Y:S01]  /*188a0*/  ISETP.GT.U32.AND P4, PT, R5, R2, PT ;  /* 0x000000020500720c */ /* 0x000fe20003f84070 */
[----:B------:R-:W-:Y:S01]  /*188b0*/  @!P1 IMAD.IADD R11, R11, 0x1, -R5 ;  /* 0x000000010b0b9824 */ /* 0x000fe200078e0a05 */
[----:B------:R-:W-:Y:S01]  /*188c0*/  IABS R8, R4 ;  /* 0x0000000400087213 */ /* 0x000fe20000000000 */
[----:B------:R-:W-:Y:S01]  /*188d0*/  STL [R1+0xd0], R17 ;  /* 0x0000d01101007387 */ /* 0x000fe20000100800 */
[----:B------:R-:W-:-:S02]  /*188e0*/  VIADD R25, R28, 0x7c ;  /* 0x0000007c1c197836 */ /* 0x000fc40000000000 */
        /* <DEDUP_REMOVED lines=12> */
[----:B------:R-:W-:Y:S01]  /*189b0*/  IABS R18, R12 ;  /* 0x0000000c00127213 */ /* 0x000fe20000000000 */
[----:B-1----:R-:W-:Y:S02]  /*189c0*/  IMAD.MOV.U32 R10, RZ, RZ, R6 ;  /* 0x000000ffff0a7224 */ /* 0x002fe400078e0006 */
        /* <DEDUP_REMOVED lines=29> */
[----:B------:R-:W-:Y:S01]  /*18ba0*/  ISETP.GT.U32.AND P0, PT, R5, R4, PT ;  /* 0x000000040500720c */ /* 0x000fe20003f04070 */
[----:B------:R-:W-:Y:S02]  /*18bb0*/  IMAD.HI.U32 R6, R9, R14, RZ ;  /* 0x0000000e09067227 */ /* 0x000fe400078e00ff */
[----:B------:R-:W-:Y:S02]  /*18bc0*/  IABS R11, R3 ;  /* 0x00000003000b7213 */ /* 0x000fe40000000000 */
        /* <DEDUP_REMOVED lines=9> */
[----:B------:R0:W-:Y:S01]  /*18c60*/  STL [R1+0xb4], R0 ;  /* 0x0000b40001007387 */ /* 0x0001e20000100800 */
[----:B------:R-:W-:Y:S01]  /*18c70*/  ISETP.GT.U32.AND P6, PT, R5, R18, PT ;  /* 0x000000120500720c */ /* 0x000fe20003fc4070 */
[----:B------:R-:W-:Y:S01]  /*18c80*/  VIADD R8, R28, 0x28 ;  /* 0x000000281c087836 */ /* 0x000fe20000000000 */
[----:B------:R-:W-:Y:S01]  /*18c90*/  ISETP.GE.AND P0, PT, R3, RZ, PT ;  /* 0x000000ff0300720c */ /* 0x000fe20003f06270 */
[----:B------:R-:W-:-:S03]  /*18ca0*/  IMAD.HI.U32 R13, R9, R6, RZ ;  /* 0x00000006090d7227 */ /* 0x000fc600078e00ff */
[----:B------:R-:W-:Y:S01]  /*18cb0*/  IABS R22, R8 ;  /* 0x0000000800167213 */ /* 0x000fe20000000000 */
[----:B------:R-:W-:Y:S02]  /*18cc0*/  @!P2 IMAD.IADD R12, R12, 0x1, -R5 ;  /* 0x000000010c0ca824 */ /* 0x000fe400078e0a05 */
[----:B0-----:R-:W-:Y:S02]  /*18cd0*/  IMAD.MOV.U32 R0, RZ, RZ, R4 ;  /* 0x000000ffff007224 */ /* 0x001fe400078e0004 */
[----:B------:R-:W-:Y:S01]  /*18ce0*/  IMAD.MOV R13, RZ, RZ, -R13 ;  /* 0x000000ffff0d7224 */ /* 0x000fe200078e0a0d */
[C---:B------:R-:W-:Y:S01]  /*18cf0*/  ISETP.GT.U32.AND P2, PT, R5.reuse, R12, PT ;  /* 0x0000000c0500720c */ /* 0x040fe20003f44070 */
[----:B------:R-:W-:Y:S01]  /*18d00*/  @!P5 IMAD.MOV R0, RZ, RZ, -R0 ;  /* 0x000000ffff00d224 */ /* 0x000fe200078e0a00 */
[----:B------:R-:W-:Y:S01]  /*18d10*/  ISETP.GT.U32.AND P5, PT, R5, R14, PT ;  /* 0x0000000e0500720c */ /* 0x000fe20003fa4070 */
[----:B------:R-:W-:-:S03]  /*18d20*/  IMAD.HI.U32 R3, R9, R11, RZ ;  /* 0x0000000b09037227 */ /* 0x000fc600078e00ff */
[----:B------:R0:W-:Y:S01]  /*18d30*/  STL [R1+0xb0], R0 ;  /* 0x0000b00001007387 */ /* 0x0001e20000100800 */
[C---:B------:R-:W-:Y:S02]  /*18d40*/  IMAD R6, R5.reuse, R13, R6 ;  /* 0x0000000d05067224 */ /* 0x040fe400078e0206 */
[----:B------:R-:W-:Y:S02]  /*18d50*/  IMAD.MOV R3, RZ, RZ, -R3 ;  /* 0x000000ffff037224 */ /* 0x000fe400078e0a03 */
[--C-:B------:R-:W-:Y:S02]  /*18d60*/  @!P6 IMAD.IADD R18, R18, 0x1, -R5.reuse ;  /* 0x000000011212e824 */ /* 0x100fe400078e0a05 */
[----:B------:R-:W-:Y:S01]  /*18d70*/  @!P2 IMAD.IADD R12, R12, 0x1, -R5 ;  /* 0x000000010c0ca824 */ /* 0x000fe200078e0a05 */
[C---:B------:R-:W-:Y:S01]  /*18d80*/  ISETP.GT.U32.AND P2, PT, R5.reuse, R6, PT ;  /* 0x000000060500720c */ /* 0x040fe20003f44070 */
[----:B------:R-:W-:Y:S02]  /*18d90*/  IMAD R11, R5, R3, R11 ;  /* 0x00000003050b7224 */ /* 0x000fe400078e020b */
[----:B0-----:R-:W-:-:S02]  /*18da0*/  IMAD.MOV.U32 R0, RZ, RZ, R18 ;  /* 0x000000ffff007224 */ /* 0x001fc400078e0012 */
        /* <DEDUP_REMOVED lines=9> */
[----:B------:R-:W-:Y:S01]  /*18e40*/  @!P2 IMAD.IADD R6, R6, 0x1, -R5 ;  /* 0x000000010606a824 */ /* 0x000fe200078e0a05 */
[----:B------:R-:W-:Y:S01]  /*18e50*/  ISETP.GE.AND P2, PT, R8, RZ, PT ;  /* 0x000000ff0800720c */ /* 0x000fe20003f46270 */
[----:B------:R-:W-:-:S02]  /*18e60*/  VIADD R3, R28, 0x26 ;  /* 0x000000261c037836 */ /* 0x000fc40000000000 */
[----:B------:R-:W-:Y:S02]  /*18e70*/  IMAD.MOV R16, RZ, RZ, -R16 ;  /* 0x000000ffff107224 */ /* 0x000fe400078e0a10 */
[----:B------:R-:W-:Y:S01]  /*18e80*/  IMAD.HI.U32 R2, R9, R15, RZ ;  /* 0x0000000f09027227 */ /* 0x000fe200078e00ff */
[----:B------:R-:W-:-:S03]  /*18e90*/  IABS R13, R3 ;  /* 0x00000003000d7213 */ /* 0x000fc60000000000 */
[----:B0-----:R-:W-:Y:S02]  /*18ea0*/  IMAD.MOV.U32 R0, RZ, RZ, R12 ;  /* 0x000000ffff007224 */ /* 0x001fe400078e000c */
[C---:B------:R-:W-:Y:S02]  /*18eb0*/  IMAD R22, R5.reuse, R16, R22 ;  /* 0x0000001005167224 */ /* 0x040fe400078e0216 */
[----:B------:R-:W-:Y:S01]  /*18ec0*/  @!P1 IMAD.MOV R0, RZ, RZ, -R0 ;  /* 0x000000ffff009224 */ /* 0x000fe200078e0a00 */
[----:B------:R-:W-:Y:S01]  /*18ed0*/  ISETP.GT.U32.AND P1, PT, R5, R6, PT ;  /* 0x000000060500720c */ /* 0x000fe20003f24070 */
[--C-:B------:R-:W-:Y:S02]  /*18ee0*/  @!P6 IMAD.IADD R11, R11, 0x1, -R5.reuse ;  /* 0x000000010b0be824 */ /* 0x100fe400078e0a05 */
[----:B------:R-:W-:Y:S01]  /*18ef0*/  @!P5 IMAD.IADD R14, R14, 0x1, -R5 ;  /* 0x000000010e0ed824 */ /* 0x000fe200078e0a05 */
[C---:B------:R-:W-:Y:S01]  /*18f00*/  ISETP.GT.U32.AND P5, PT, R5.reuse, R22, PT ;  /* 0x000000160500720c */ /* 0x040fe20003fa4070 */
[----:B------:R-:W-:Y:S01]  /*18f10*/  IMAD.MOV R2, RZ, RZ, -R2 ;  /* 0x000000ffff027224 */ /* 0x000fe200078e0a02 */
[----:B------:R-:W-:Y:S01]  /*18f20*/  ISETP.GT.U32.AND P6, PT, R5, R11, PT ;  /* 0x0000000b0500720c */ /* 0x000fe20003fc4070 */
[----:B------:R-:W-:Y:S01]  /*18f30*/  IMAD.HI.U32 R8, R9, R13, RZ ;  /* 0x0000000d09087227 */ /* 0x000fe200078e00ff */
[----:B------:R-:W-:Y:S03]  /*18f40*/  STL [R1+0xa8], R0 ;  /* 0x0000a80001007387 */ /* 0x000fe60000100800 */
[----:B------:R-:W-:-:S02]  /*18f50*/  IMAD R15, R5, R2, R15 ;  /* 0x00000002050f7224 */ /* 0x000fc400078e020f */
[----:B------:R-:W-:Y:S02]  /*18f60*/  IMAD.MOV R8, RZ, RZ, -R8 ;  /* 0x000000ffff087224 */ /* 0x000fe400078e0a08 */
[----:B------:R-:W-:Y:S01]  /*18f70*/  @!P1 IMAD.IADD R6, R6, 0x1, -R5 ;  /* 0x0000000106069824 */ /* 0x000fe200078e0a05 */
[C---:B------:R-:W-:Y:S01]  /*18f80*/  ISETP.GT.U32.AND P1, PT, R5.reuse, R15, PT ;  /* 0x0000000f0500720c */ /* 0x040fe20003f24070 */
[C---:B------:R-:W-:Y:S02]  /*18f90*/  IMAD R13, R5.reuse, R8, R13 ;  /* 0x00000008050d7224 */ /* 0x040fe400078e020d */
[--C-:B------:R-:W-:Y:S02]  /*18fa0*/  @!P5 IMAD.IADD R22, R22, 0x1, -R5.reuse ;  /* 0x000000011616d824 */ /* 0x100fe400078e0a05 */
[----:B------:R-:W-:Y:S01]  /*18fb0*/  @!P4 IMAD.MOV R14, RZ, RZ, -R14 ;  /* 0x000000ffff0ec224 */ /* 0x000fe200078e0a0e */
[----:B------:R-:W-:Y:S01]  /*18fc0*/  ISETP.GT.U32.AND P4, PT, R5, R13, PT ;  /* 0x0000000d0500720c */ /* 0x000fe20003f84070 */
[----:B------:R-:W-:Y:S01]  /*18fd0*/  @!P6 IMAD.IADD R11, R11, 0x1, -R5 ;  /* 0x000000010b0be824 */ /* 0x000fe200078e0a05 */
[----:B------:R-:W-:Y:S01]  /*18fe0*/  ISETP.GE.AND P6, PT, R4, RZ, PT ;  /* 0x000000ff0400720c */ /* 0x000fe20003fc6270 */
[C---:B------:R-:W-:Y:S01]  /*18ff0*/  VIADD R4, R28.reuse, 0x25 ;  /* 0x000000251c047836 */ /* 0x040fe20000000000 */
[----:B------:R-:W-:Y:S01]  /*19000*/  ISETP.GT.U32.AND P5, PT, R5, R22, PT ;  /* 0x000000160500720c */ /* 0x000fe20003fa4070 */
[----:B------:R-:W-:Y:S01]  /*19010*/  IMAD.MOV.U32 R10, RZ, RZ, R11 ;  /* 0x000000ffff0a7224 */ /* 0x000fe200078e000b */
[----:B------:R0:W-:Y:S01]  /*19020*/  STL [R1+0xa4], R14 ;  /* 0x0000a40e01007387 */ /* 0x0001e20000100800 */
[----:B------:R-:W-:Y:S01]  /*19030*/  @!P1 IMAD.IADD R15, R15, 0x1, -R5 ;  /* 0x000000010f0f9824 */ /* 0x000fe200078e0a05 */
[----:B------:R-:W-:Y:S01]  /*19040*/  IABS R12, R4 ;  /* 0x00000004000c7213 */ /* 0x000fe20000000000 */
[----:B------:R-:W-:-:S02]  /*19050*/  VIADD R2, R28, 0x24 ;  /* 0x000000241c027836 */ /* 0x000fc40000000000 */
[----:B------:R-:W-:Y:S01]  /*19060*/  @!P0 IMAD.MOV R10, RZ, RZ, -R10 ;  /* 0x000000ffff0a8224 */ /* 0x000fe200078e0a0a */
[----:B------:R-:W-:Y:S01]  /*19070*/  ISETP.GE.AND P0, PT, R3, RZ, PT ;  /* 0x000000ff0300720c */ /* 0x000fe20003f06270 */
[--C-:B------:R-:W-:Y:S01]  /*19080*/  @!P4 IMAD.IADD R13, R13, 0x1, -R5.reuse ;  /* 0x000000010d0dc824 */ /* 0x100fe200078e0a05 */
[----:B------:R-:W-:Y:S01]  /*19090*/  ISETP.GT.U32.AND P1, PT, R5, R15, PT ;  /* 0x0000000f0500720c */ /* 0x000fe20003f24070 */
[----:B------:R-:W-:Y:S01]  /*190a0*/  IMAD.HI.U32 R3, R9, R12, RZ ;  /* 0x0000000c09037227 */ /* 0x000fe200078e00ff */
[----:B------:R-:W-:Y:S01]  /*190b0*/  IABS R8, R2 ;  /* 0x0000000200087213 */ /* 0x000fe20000000000 */
[----:B------:R-:W-:Y:S01]  /*190c0*/  STL [R1+0xa0], R10 ;  /* 0x0000a00a01007387 */ /* 0x000fe20000100800 */
[----:B------:R-:W-:Y:S01]  /*190d0*/  ISETP.GT.U32.AND P4, PT, R5, R13, PT ;  /* 0x0000000d0500720c */ /* 0x000fe20003f84070 */
[----:B------:R-:W-:Y:S01]  /*190e0*/  @!P5 IMAD.IADD R22, R22, 0x1, -R5 ;  /* 0x000000011616d824 */ /* 0x000fe200078e0a05 */
[----:B------:R-:W-:Y:S01]  /*190f0*/  ISETP.GE.AND P5, PT, R2, RZ, PT ;  /* 0x000000ff0200720c */ /* 0x000fe20003fa6270 */
[----:B0-----:R-:W-:-:S02]  /*19100*/  VIADD R14, R28, 0x23 ;  /* 0x000000231c0e7836 */ /* 0x001fc40000000000 */
[----:B------:R-:W-:Y:S02]  /*19110*/  IMAD.MOV R3, RZ, RZ, -R3 ;  /* 0x000000ffff037224 */ /* 0x000fe400078e0a03 */
[----:B------:R-:W-:-:S04]  /*19120*/  IMAD.HI.U32 R2, R9, R8, RZ ;  /* 0x0000000809027227 */ /* 0x000fc800078e00ff */
[----:B------:R-:W-:Y:S01]  /*19130*/  IMAD.MOV.U32 R0, RZ, RZ, R6 ;  /* 0x000000ffff007224 */ /* 0x000fe200078e0006 */
[----:B------:R-:W-:Y:S01]  /*19140*/  IABS R6, R14 ;  /* 0x0000000e00067213 */ /* 0x000fe20000000000 */
[----:B------:R-:W-:Y:S02]  /*19150*/  IMAD R12, R5, R3, R12 ;  /* 0x00000003050c7224 */ /* 0x000fe400078e020c */
[----:B------:R-:W-:Y:S02]  /*19160*/  IMAD.MOV R2, RZ, RZ, -R2 ;  /* 0x000000ffff027224 */ /* 0x000fe400078e0a02 */
[----:B------:R-:W-:Y:S01]  /*19170*/  @!P1 IMAD.IADD R15, R15, 0x1, -R5 ;  /* 0x000000010f0f9824 */ /* 0x000fe200078e0a05 */
[C---:B------:R-:W-:Y:S01]  /*19180*/  ISETP.GT.U32.AND P1, PT, R5.reuse, R12, PT ;  /* 0x0000000c0500720c */ /* 0x040fe20003f24070 */
[----:B------:R-:W-:Y:S02]  /*19190*/  IMAD R8, R5, R2, R8 ;  /* 0x0000000205087224 */ /* 0x000fe400078e0208 */
[----:B------:R-:W-:-:S04]  /*191a0*/  IMAD.HI.U32 R2, R9, R6, RZ ;  /* 0x0000000609027227 */ /* 0x000fc800078e00ff */
[----:B------:R-:W-:Y:S01]  /*191b0*/  @!P3 IMAD.MOV R0, RZ, RZ, -R0 ;  /* 0x000000ffff00b224 */ /* 0x000fe200078e0a00 */
[----:B------:R-:W-:Y:S01]  /*191c0*/  ISETP.GE.AND P3, PT, R4, RZ, PT ;  /* 0x000000ff0400720c */ /* 0x000fe20003f66270 */
[--C-:B------:R-:W-:Y:S01]  /*191d0*/  @!P4 IMAD.IADD R13, R13, 0x1, -R5.reuse ;  /* 0x000000010d0dc824 */ /* 0x100fe200078e0a05 */
[C---:B------:R-:W-:Y:S01]  /*191e0*/  ISETP.GT.U32.AND P4, PT, R5.reuse, R8, PT ;  /* 0x000000080500720c */ /* 0x040fe20003f84070 */
[----:B------:R-:W-:Y:S01]  /*191f0*/  IMAD.MOV R2, RZ, RZ, -R2 ;  /* 0x000000ffff027224 */ /* 0x000fe200078e0a02 */
[----:B------:R0:W-:Y:S01]  /*19200*/  STL [R1+0x9c], R0 ;  /* 0x00009c0001007387 */ /* 0x0001e20000100800 */
[----:B------:R-:W-:Y:S02]  /*19210*/  @!P1 IMAD.IADD R12, R12, 0x1, -R5 ;  /* 0x000000010c0c9824 */ /* 0x000fe400078e0a05 */
[----:B------:R-:W-:Y:S02]  /*19220*/  IMAD R6, R5, R2, R6 ;  /* 0x0000000205067224 */ /* 0x000fe400078e0206 */
[----:B------:R-:W-:-:S02]  /*19230*/  VIADD R4, R28, 0x20 ;  /* 0x000000201c047836 */ /* 0x000fc40000000000 */
[C---:B------:R-:W-:Y:S01]  /*19240*/  VIADD R3, R28.reuse, 0x22 ;  /* 0x000000221c037836 */ /* 0x040fe20000000000 */
[C---:B------:R-:W-:Y:S01]  /*19250*/  ISETP.GT.U32.AND P1, PT, R5.reuse, R6, PT ;  /* 0x000000060500720c */ /* 0x040fe20003f24070 */
[----:B------:R-:W-:Y:S01]  /*19260*/  VIADD R11, R28, 0x21 ;  /* 0x000000211c0b7836 */ /* 0x000fe20000000000 */
[----:B------:R-:W-:Y:S01]  /*19270*/  IABS R19, R4 ;  /* 0x0000000400137213 */ /* 0x000fe20000000000 */
[----:B0-----:R-:W-:Y:S01]  /*19280*/  IMAD.MOV.U32 R0, RZ, RZ, R22 ;  /* 0x000000ffff007224 */ /* 0x001fe200078e0016 */
[----:B------:R-:W-:Y:S01]  /*19290*/  IABS R21, R3 ;  /* 0x0000000300157213 */ /* 0x000fe20000000000 */
[----:B------:R-:W-:Y:S01]  /*192a0*/  @!P4 IMAD.IADD R8, R8, 0x1, -R5 ;  /* 0x000000010808c824 */ /* 0x000fe200078e0a05 */
[----:B------:R-:W-:Y:S01]  /*192b0*/  ISETP.GT.U32.AND P4, PT, R5, R12, PT ;  /* 0x0000000c0500720c */ /* 0x000fe20003f84070 */
[----:B------:R-:W-:Y:S01]  /*192c0*/  @!P2 IMAD.MOV R0, RZ, RZ, -R0 ;  /* 0x000000ffff00a224 */ /* 0x000fe200078e0a00 */
[----:B------:R-:W-:Y:S01]  /*192d0*/  ISETP.GE.AND P2, PT, R14, RZ, PT ;  /* 0x000000ff0e00720c */ /* 0x000fe20003f46270 */
[----:B------:R-:W-:Y:S01]  /*192e0*/  IMAD.HI.U32 R14, R9, R19, RZ ;  /* 0x00000013090e7227 */ /* 0x000fe200078e00ff */
[----:B------:R-:W-:-:S02]  /*192f0*/  IABS R20, R11 ;  /* 0x0000000b00147213 */ /* 0x000fc40000000000 */
[----:B------:R0:W-:Y:S01]  /*19300*/  STL [R1+0x94], R0 ;  /* 0x0000940001007387 */ /* 0x0001e20000100800 */
[----:B------:R-:W-:Y:S02]  /*19310*/  @!P1 IMAD.IADD R6, R6, 0x1, -R5 ;  /* 0x0000000106069824 */ /* 0x000fe400078e0a05 */
[----:B------:R-:W-:-:S03]  /*19320*/  IMAD.HI.U32 R18, R9, R21, RZ ;  /* 0x0000001509127227 */ /* 0x000fc600078e00ff */
[----:B------:R-:W-:Y:S01]  /*19330*/  ISETP.GT.U32.AND P1, PT, R5, R6, PT ;  /* 0x000000060500720c */ /* 0x000fe20003f24070 */
[----:B------:R-:W-:Y:S02]  /*19340*/  IMAD.MOV R14, RZ, RZ, -R14 ;  /* 0x000000ffff0e7224 */ /* 0x000fe400078e0a0e */
[----:B------:R-:W-:-:S04]  /*19350*/  IMAD.HI.U32 R16, R9, R20, RZ ;  /* 0x0000001409107227 */ /* 0x000fc800078e00ff */
[----:B0-----:R-:W-:Y:S02]  /*19360*/  IMAD.MOV.U32 R0, RZ, RZ, R15 ;  /* 0x000000ffff007224 */ /* 0x001fe400078e000f */
[----:B------:R-:W-:Y:S02]  /*19370*/  IMAD.MOV R18, RZ, RZ, -R18 ;  /* 0x000000ffff127224 */ /* 0x000fe400078e0a12 */
[----:B------:R-:W-:Y:S01]  /*19380*/  @!P6 IMAD.MOV R0, RZ, RZ, -R0 ;  /* 0x000000ffff00e224 */ /* 0x000fe200078e0a00 */
[C---:B------:R-:W-:Y:S01]  /*19390*/  ISETP.GT.U32.AND P6, PT, R5.reuse, R8, PT ;  /* 0x000000080500720c */ /* 0x040fe20003fc4070 */
[----:B------:R-:W-:Y:S02]  /*193a0*/  @!P4 IMAD.IADD R12, R12, 0x1, -R5 ;  /* 0x000000010c0cc824 */ /* 0x000fe400078e0a05 */
[----:B------:R-:W-:Y:S01]  /*193b0*/  IMAD R19, R5, R14, R19 ;  /* 0x0000000e05137224 */ /* 0x000fe200078e0213 */
[----:B------:R0:W-:Y:S01]  /*193c0*/  STL [R1+0x90], R0 ;  /* 0x0000900001007387 */ /* 0x0001e20000100800 */
[----:B------:R-:W-:-:S02]  /*193d0*/  IMAD.MOV R16, RZ, RZ, -R16 ;  /* 0x000000ffff107224 */ /* 0x000fc400078e0a10 */
[C---:B------:R-:W-:Y:S02]  /*193e0*/  IMAD R21, R5.reuse, R18, R21 ;  /* 0x0000001205157224 */ /* 0x040fe400078e0215 */
[----:B------:R-:W-:Y:S02]  /*193f0*/  IMAD.MOV.U32 R10, RZ, RZ, R13 ;  /* 0x000000ffff0a7224 */ /* 0x000fe400078e000d */
[C---:B------:R-:W-:Y:S01]  /*19400*/  IMAD R20, R5.reuse, R16, R20 ;  /* 0x0000001005147224 */ /* 0x040fe200078e0214 */
[C---:B------:R-:W-:Y:S01]  /*19410*/  ISETP.GT.U32.AND P4, PT, R5.reuse, R21, PT ;  /* 0x000000150500720c */ /* 0x040fe20003f84070 */
[----:B------:R-:W-:Y:S01]  /*19420*/  @!P6 IMAD.IADD R8, R8, 0x1, -R5 ;  /* 0x000000010808e824 */ /* 0x000fe200078e0a05 */
[----:B------:R-:W-:Y:S01]  /*19430*/  ISETP.GT.U32.AND P6, PT, R5, R19, PT ;  /* 0x000000130500720c */ /* 0x000fe20003fc4070 */
[----:B0-----:R-:W-:Y:S02]  /*19440*/  IMAD.MOV.U32 R0, RZ, RZ, R12 ;  /* 0x000000ffff007224 */ /* 0x001fe400078e000c */
[----:B------:R-:W-:-:S02]  /*19450*/  VIADD R2, R28, 0x1f ;  /* 0x0000001f1c027836 */ /* 0x000fc40000000000 */
[----:B------:R-:W-:Y:S01]  /*19460*/  @!P3 IMAD.MOV R0, RZ, RZ, -R0 ;  /* 0x000000ffff00b224 */ /* 0x000fe200078e0a00 */
[----:B------:R-:W-:Y:S01]  /*19470*/  ISETP.GE.AND P3, PT, R3, RZ, PT ;  /* 0x000000ff0300720c */ /* 0x000fe20003f66270 */
[----:B------:R-:W-:Y:S01]  /*19480*/  VIADD R3, R28, 0x1e ;  /* 0x0000001e1c037836 */ /* 0x000fe20000000000 */
[----:B------:R-:W-:Y:S01]  /*19490*/  IABS R18, R2 ;  /* 0x0000000200127213 */ /* 0x000fe20000000000 */
[----:B------:R-:W-:Y:S01]  /*194a0*/  @!P0 IMAD.MOV R10, RZ, RZ, -R10 ;  /* 0x000000ffff0a8224 */ /* 0x000fe200078e0a0a */
[----:B------:R-:W-:Y:S01]  /*194b0*/  ISETP.GT.U32.AND P0, PT, R5, R20, PT ;  /* 0x000000140500720c */ /* 0x000fe20003f04070 */
[--C-:B------:R-:W-:Y:S01]  /*194c0*/  @!P1 IMAD.IADD R6, R6, 0x1, -R5.reuse ;  /* 0x0000000106069824 */ /* 0x100fe200078e0a05 */
[----:B------:R-:W-:Y:S01]  /*194d0*/  ISETP.GE.AND P1, PT, R11, RZ, PT ;  /* 0x000000ff0b00720c */ /* 0x000fe20003f26270 */
[----:B------:R-:W-:Y:S01]  /*194e0*/  @!P6 IMAD.IADD R19, R19, 0x1, -R5 ;  /* 0x000000011313e824 */ /* 0x000fe200078e0a05 */
[----:B------:R-:W-:Y:S01]  /*194f0*/  IABS R11, R3 ;  /* 0x00000003000b7213 */ /* 0x000fe20000000000 */
[----:B------:R-:W-:Y:S01]  /*19500*/  STL [R1+0x8c], R10 ;  /* 0x00008c0a01007387 */ /* 0x000fe20000100800 */
[----:B------:R-:W-:-:S03]  /*19510*/  IMAD.HI.U32 R12, R9, R18, RZ ;  /* 0x00000012090c7227 */ /* 0x000fc600078e00ff */
[----:B------:R0:W-:Y:S01]  /*19520*/  STL [R1+0x88], R0 ;  /* 0x0000880001007387 */ /* 0x0001e20000100800 */
[--C-:B------:R-:W-:Y:S01]  /*19530*/  @!P4 IMAD.IADD R21, R21, 0x1, -R5.reuse ;  /* 0x000000011515c824 */ /* 0x100fe200078e0a05 */
[----:B------:R-:W-:Y:S01]  /*19540*/  ISETP.GE.AND P4, PT, R4, RZ, PT ;  /* 0x000000ff0400720c */ /* 0x000fe20003f86270 */
[----:B------:R-:W-:Y:S02]  /*19550*/  IMAD.MOV R12, RZ, RZ, -R12 ;  /* 0x000000ffff0c7224 */ /* 0x000fe400078e0a0c */
[----:B------:R-:W-:Y:S01]  /*19560*/  @!P0 IMAD.IADD R20, R20, 0x1, -R5 ;  /* 0x0000000114148824 */ /* 0x000fe200078e0a05 */
[C---:B------:R-:W-:Y:S01]  /*19570*/  ISETP.GT.U32.AND P0, PT, R5.reuse, R21, PT ;  /* 0x000000150500720c */ /* 0x040fe20003f04070 */
[C---:B------:R-:W-:Y:S02]  /*19580*/  IMAD R18, R5.reuse, R12, R18 ;  /* 0x0000000c05127224 */ /* 0x040fe400078e0212 */
[----:B------:R-:W-:Y:S01]  /*19590*/  VIADD R4, R28, 0x1d ;  /* 0x0000001d1c047836 */ /* 0x000fe20000000000 */
[----:B------:R-:W-:Y:S01]  /*195a0*/  ISETP.GT.U32.AND P6, PT, R5, R20, PT ;  /* 0x000000140500720c */ /* 0x000fe20003fc4070 */
[----:B0-----:R-:W-:-:S02]  /*195b0*/  IMAD.MOV.U32 R0, RZ, RZ, R8 ;  /* 0x000000ffff007224 */ /* 0x001fc400078e0008 */
[----:B------:R-:W-:Y:S01]  /*195c0*/  IMAD.MOV.U32 R8, RZ, RZ, R11 ;  /* 0x000000ffff087224 */ /* 0x000fe200078e000b */
[----:B------:R-:W-:Y:S01]  /*195d0*/  IABS R12, R4 ;  /* 0x00000004000c7213 */ /* 0x000fe20000000000 */
[----:B------:R-:W-:Y:S01]  /*195e0*/  @!P5 IMAD.MOV R0, RZ, RZ, -R0 ;  /* 0x000000ffff00d224 */ /* 0x000fe200078e0a00 */
[----:B------:R-:W-:Y:S01]  /*195f0*/  ISETP.GT.U32.AND P5, PT, R5, R19, PT ;  /* 0x000000130500720c */ /* 0x000fe20003fa4070 */
[----:B------:R-:W-:-:S03]  /*19600*/  IMAD.HI.U32 R11, R9, R8, RZ ;  /* 0x00000008090b7227 */ /* 0x000fc600078e00ff */
[----:B------:R0:W-:Y:S01]  /*19610*/  STL [R1+0x74], R0 ;  /* 0x0000740001007387 */ /* 0x0001e20000100800 */
[----:B------:R-:W-:Y:S02]  /*19620*/  IMAD.MOV R11, RZ, RZ, -R11 ;  /* 0x000000ffff0b7224 */ /* 0x000fe400078e0a0b */
[--C-:B------:R-:W-:Y:S01]  /*19630*/  @!P0 IMAD.IADD R21, R21, 0x1, -R5.reuse ;  /* 0x0000000115158824 */ /* 0x100fe200078e0a05 */
[----:B------:R-:W-:Y:S01]  /*19640*/  ISETP.GE.AND P0, PT, R2, RZ, PT ;  /* 0x000000ff0200720c */ /* 0x000fe20003f06270 */
[----:B------:R-:W-:Y:S02]  /*19650*/  IMAD R8, R5, R11, R8 ;  /* 0x0000000b05087224 */ /* 0x000fe400078e0208 */
[----:B------:R-:W-:Y:S02]  /*19660*/  VIADD R2, R28, 0x1c ;  /* 0x0000001c1c027836 */ /* 0x000fe40000000000 */
[----:B------:R-:W-:Y:S01]  /*19670*/  @!P5 IMAD.IADD R19, R19, 0x1, -R5 ;  /* 0x000000011313d824 */ /* 0x000fe200078e0a05 */
[----:B------:R-:W-:Y:S01]  /*19680*/  ISETP.GT.U32.AND P5, PT, R5, R8, PT ;  /* 0x000000080500720c */ /* 0x000fe20003fa4070 */
[----:B0-----:R-:W-:Y:S01]  /*19690*/  IMAD.MOV.U32 R0, RZ, RZ, R6 ;  /* 0x000000ffff007224 */ /* 0x001fe200078e0006 */
[----:B------:R-:W-:Y:S01]  /*196a0*/  IABS R14, R2 ;  /* 0x00000002000e7213 */ /* 0x000fe20000000000 */
[----:B------:R-:W-:-:S04]  /*196b0*/  IMAD.HI.U32 R6, R9, R12, RZ ;  /* 0x0000000c09067227 */ /* 0x000fc800078e00ff */
[----:B------:R-:W-:Y:S01]  /*196c0*/  @!P2 IMAD.MOV R0, RZ, RZ, -R0 ;  /* 0x000000ffff00a224 */ /* 0x000fe200078e0a00 */
[----:B------:R-:W-:Y:S01]  /*196d0*/  ISETP.GT.U32.AND P2, PT, R5, R18, PT ;  /* 0x000000120500720c */ /* 0x000fe20003f44070 */
[--C-:B------:R-:W-:Y:S01]  /*196e0*/  @!P6 IMAD.IADD R20, R20, 0x1, -R5.reuse ;  /* 0x000000011414e824 */ /* 0x100fe200078e0a05 */
[----:B------:R-:W-:Y:S01]  /*196f0*/  ISETP.GE.AND P6, PT, R3, RZ, PT ;  /* 0x000000ff0300720c */ /* 0x000fe20003fc6270 */
[----:B------:R-:W-:Y:S01]  /*19700*/  IMAD.MOV R6, RZ, RZ, -R6 ;  /* 0x000000ffff067224 */ /* 0x000fe200078e0a06 */
[----:B------:R0:W-:Y:S01]  /*19710*/  STL [R1+0x70], R0 ;  /* 0x0000700001007387 */ /* 0x0001e20000100800 */
[----:B------:R-:W-:Y:S02]  /*19720*/  @!P5 IMAD.IADD R8, R8, 0x1, -R5 ;  /* 0x000000010808d824 */ /* 0x000fe400078e0a05 */
[----:B------:R-:W-:Y:S02]  /*19730*/  IMAD R12, R5, R6, R12 ;  /* 0x00000006050c7224 */ /* 0x000fe400078e020c */
[----:B------:R-:W-:-:S02]  /*19740*/  IMAD.MOV.U32 R10, RZ, RZ, R20 ;  /* 0x000000ffff0a7224 */ /* 0x000fc400078e0014 */
[----:B------:R-:W-:-:S04]  /*19750*/  IMAD.HI.U32 R16, R9, R14, RZ ;  /* 0x0000000e09107227 */ /* 0x000fc800078e00ff */
[----:B0-----:R-:W-:Y:S02]  /*19760*/  IMAD.MOV.U32 R0, RZ, RZ, R21 ;  /* 0x000000ffff007224 */ /* 0x001fe400078e0015 */
[----:B------:R-:W-:Y:S01]  /*19770*/  @!P2 IMAD.IADD R18, R18, 0x1, -R5 ;  /* 0x000000011212a824 */ /* 0x000fe200078e0a05 */
[----:B------:R-:W-:Y:S01]  /*19780*/  ISETP.GE.AND P2, PT, R4, RZ, PT ;  /* 0x000000ff0400720c */ /* 0x000fe20003f46270 */
[----:B------:R-:W-:Y:S01]  /*19790*/  @!P3 IMAD.MOV R0, RZ, RZ, -R0 ;  /* 0x000000ffff00b224 */ /* 0x000fe200078e0a00 */
[C---:B------:R-:W-:Y:S01]  /*197a0*/  ISETP.GT.U32.AND P3, PT, R5.reuse, R8, PT ;  /* 0x000000080500720c */ /* 0x040fe20003f64070 */
[----:B------:R-:W-:Y:S01]  /*197b0*/  @!P1 IMAD.MOV R10, RZ, RZ, -R10 ;  /* 0x000000ffff0a9224 */ /* 0x000fe200078e0a0a */
[C---:B------:R-:W-:Y:S01]  /*197c0*/  ISETP.GT.U32.AND P5, PT, R5.reuse, R18, PT ;  /* 0x000000120500720c */ /* 0x040fe20003fa4070 */
[----:B------:R-:W-:Y:S01]  /*197d0*/  IMAD.MOV R16, RZ, RZ, -R16 ;  /* 0x000000ffff107224 */ /* 0x000fe200078e0a10 */
[----:B------:R0:W-:Y:S01]  /*197e0*/  STL [R1+0x6c], R0 ;  /* 0x00006c0001007387 */ /* 0x0001e20000100800 */
[----:B------:R-:W-:Y:S01]  /*197f0*/  ISETP.GT.U32.AND P1, PT, R5, R12, PT ;  /* 0x0000000c0500720c */ /* 0x000fe20003f24070 */
[----:B------:R-:W-:-:S02]  /*19800*/  VIADD R6, R28, 0x1b ;  /* 0x0000001b1c067836 */ /* 0x000fc40000000000 */
[C---:B------:R-:W-:Y:S01]  /*19810*/  VIADD R11, R28.reuse, 0x1a ;  /* 0x0000001a1c0b7836 */ /* 0x040fe20000000000 */
[----:B------:R-:W-:Y:S01]  /*19820*/  STL [R1+0x68], R10 ;  /* 0x0000680a01007387 */ /* 0x000fe20000100800 */
[----:B------:R-:W-:Y:S01]  /*19830*/  VIADD R3, R28, 0x19 ;  /* 0x000000191c037836 */ /* 0x000fe20000000000 */
[----:B------:R-:W-:Y:S02]  /*19840*/  IABS R4, R6 ;  /* 0x0000000600047213 */ /* 0x000fe40000000000 */
[----:B------:R-:W-:Y:S01]  /*19850*/  IABS R15, R11 ;  /* 0x0000000b000f7213 */ /* 0x000fe20000000000 */
[----:B0-----:R-:W-:Y:S01]  /*19860*/  IMAD.MOV.U32 R0, RZ, RZ, R19 ;  /* 0x000000ffff007224 */ /* 0x001fe200078e0013 */
[----:B------:R-:W-:Y:S01]  /*19870*/  IABS R13, R3 ;  /* 0x00000003000d7213 */ /* 0x000fe20000000000 */
[----:B------:R-:W-:Y:S02]  /*19880*/  @!P5 IMAD.IADD R18, R18, 0x1, -R5 ;  /* 0x000000011212d824 */ /* 0x000fe400078e0a05 */
[----:B------:R-:W-:Y:S01]  /*19890*/  @!P4 IMAD.MOV R0, RZ, RZ, -R0 ;  /* 0x000000ffff00c224 */ /* 0x000fe200078e0a00 */
[----:B------:R-:W-:Y:S01]  /*198a0*/  ISETP.GE.AND P4, PT, R2, RZ, PT ;  /* 0x000000ff0200720c */ /* 0x000fe20003f86270 */
[----:B------:R-:W-:-:S02]  /*198b0*/  IMAD R2, R5, R16, R14 ;  /* 0x0000001005027224 */ /* 0x000fc400078e020e */
[----:B------:R-:W-:Y:S01]  /*198c0*/  @!P1 IMAD.IADD R12, R12, 0x1, -R5 ;  /* 0x000000010c0c9824 */ /* 0x000fe200078e0a05 */
[----:B------:R0:W-:Y:S01]  /*198d0*/  STL [R1+0x64], R0 ;  /* 0x0000640001007387 */ /* 0x0001e20000100800 */
[----:B------:R-:W-:Y:S01]  /*198e0*/  IMAD.HI.U32 R19, R9, R4, RZ ;  /* 0x0000000409137227 */ /* 0x000fe200078e00ff */
[C---:B------:R-:W-:Y:S02]  /*198f0*/  ISETP.GT.U32.AND P5, PT, R5.reuse, R2, PT ;  /* 0x000000020500720c */ /* 0x040fe40003fa4070 */
[----:B------:R-:W-:Y:S01]  /*19900*/  ISETP.GT.U32.AND P1, PT, R5, R12, PT ;  /* 0x0000000c0500720c */ /* 0x000fe20003f24070 */
[----:B------:R-:W-:-:S04]  /*19910*/  IMAD.HI.U32 R14, R9, R15, RZ ;  /* 0x0000000f090e7227 */ /* 0x000fc800078e00ff */
[----:B------:R-:W-:Y:S02]  /*19920*/  IMAD.MOV R19, RZ, RZ, -R19 ;  /* 0x000000ffff137224 */ /* 0x000fe400078e0a13 */
[----:B------:R-:W-:Y:S02]  /*19930*/  IMAD.MOV R14, RZ, RZ, -R14 ;  /* 0x000000ffff0e7224 */ /* 0x000fe400078e0a0e */
[C---:B------:R-:W-:Y:S02]  /*19940*/  IMAD R4, R5.reuse, R19, R4 ;  /* 0x0000001305047224 */ /* 0x040fe400078e0204 */
[----:B0-----:R-:W-:Y:S02]  /*19950*/  IMAD.MOV.U32 R0, RZ, RZ, R18 ;  /* 0x000000ffff007224 */ /* 0x001fe400078e0012 */
[----:B------:R-:W-:Y:S02]  /*19960*/  @!P5 IMAD.IADD R2, R2, 0x1, -R5 ;  /* 0x000000010202d824 */ /* 0x000fe400078e0a05 */
[----:B------:R-:W-:-:S02]  /*19970*/  IMAD R15, R5, R14, R15 ;  /* 0x0000000e050f7224 */ /* 0x000fc400078e020f */
[----:B------:R-:W-:Y:S01]  /*19980*/  @!P0 IMAD.MOV R0, RZ, RZ, -R0 ;  /* 0x000000ffff008224 */ /* 0x000fe200078e0a00 */
[C---:B------:R-:W-:Y:S01]  /*19990*/  ISETP.GT.U32.AND P5, PT, R5.reuse, R2, PT ;  /* 0x000000020500720c */ /* 0x040fe20003fa4070 */
[--C-:B------:R-:W-:Y:S01]  /*199a0*/  @!P3 IMAD.IADD R8, R8, 0x1, -R5.reuse ;  /* 0x000000010808b824 */ /* 0x100fe200078e0a05 */
[C---:B------:R-:W-:Y:S01]  /*199b0*/  ISETP.GT.U32.AND P0, PT, R5.reuse, R4, PT ;  /* 0x000000040500720c */ /* 0x040fe20003f04070 */
[----:B------:R-:W-:Y:S01]  /*199c0*/  @!P1 IMAD.IADD R12, R12, 0x1, -R5 ;  /* 0x000000010c0c9824 */ /* 0x000fe200078e0a05 */
[----:B------:R-:W-:Y:S01]  /*199d0*/  ISETP.GE.AND P3, PT, R6, RZ, PT ;  /* 0x000000ff0600720c */ /* 0x000fe20003f66270 */
[----:B------:R-:W-:Y:S01]  /*199e0*/  VIADD R6, R28, 0x18 ;  /* 0x000000181c067836 */ /* 0x000fe20000000000 */
[----:B------:R-:W-:Y:S01]  /*199f0*/  ISETP.GT.U32.AND P1, PT, R5, R15, PT ;  /* 0x0000000f0500720c */ /* 0x000fe20003f24070 */
[----:B------:R0:W-:Y:S01]  /*19a00*/  STL [R1+0x60], R0 ;  /* 0x0000600001007387 */ /* 0x0001e20000100800 */
[----:B------:R-:W-:Y:S02]  /*19a10*/  IMAD.MOV.U32 R10, RZ, RZ, R8 ;  /* 0x000000ffff0a7224 */ /* 0x000fe400078e0008 */
[----:B------:R-:W-:Y:S01]  /*19a20*/  IMAD.HI.U32 R16, R9, R13, RZ ;  /* 0x0000000d09107227 */ /* 0x000fe200078e00ff */
[----:B------:R-:W-:-:S03]  /*19a30*/  IABS R14, R6 ;  /* 0x00000006000e7213 */ /* 0x000fc60000000000 */
[----:B------:R-:W-:Y:S01]  /*19a40*/  @!P6 IMAD.MOV R10, RZ, RZ, -R10 ;  /* 0x000000ffff0ae224 */ /* 0x000fe200078e0a0a */
[----:B------:R-:W-:Y:S01]  /*19a50*/  ISETP.GE.AND P6, PT, R11, RZ, PT ;  /* 0x000000ff0b00720c */ /* 0x000fe20003fc6270 */
[----:B------:R-:W-:Y:S02]  /*19a60*/  IMAD.MOV R16, RZ, RZ, -R16 ;  /* 0x000000ffff107224 */ /* 0x000fe400078e0a10 */
[----:B0-----:R-:W-:Y:S01]  /*19a70*/  IMAD.MOV.U32 R0, RZ, RZ, R12 ;  /* 0x000000ffff007224 */ /* 0x001fe200078e000c */
[----:B------:R-:W-:Y:S01]  /*19a80*/  STL [R1+0x5c], R10 ;  /* 0x00005c0a01007387 */ /* 0x000fe20000100800 */
[----:B------:R-:W-:Y:S02]  /*19a90*/  VIADD R12, R28, 0x17 ;  /* 0x000000171c0c7836 */ /* 0x000fe40000000000 */
[----:B------:R-:W-:Y:S02]  /*19aa0*/  @!P2 IMAD.MOV R0, RZ, RZ, -R0 ;  /* 0x000000ffff00a224 */ /* 0x000fe400078e0a00 */
[--C-:B------:R-:W-:Y:S01]  /*19ab0*/  @!P5 IMAD.IADD R2, R2, 0x1, -R5.reuse ;  /* 0x000000010202d824 */ /* 0x100fe200078e0a05 */
[----:B------:R-:W-:Y:S01]  /*19ac0*/  ISETP.GE.AND P5, PT, R3, RZ, PT ;  /* 0x000000ff0300720c */ /* 0x000fe20003fa6270 */
[----:B------:R-:W-:Y:S01]  /*19ad0*/  @!P0 IMAD.IADD R4, R4, 0x1, -R5 ;  /* 0x0000000104048824 */ /* 0x000fe200078e0a05 */
[----:B------:R0:W-:Y:S01]  /*19ae0*/  STL [R1+0x58], R0 ;  /* 0x0000580001007387 */ /* 0x0001e20000100800 */
[----:B------:R-:W-:Y:S01]  /*19af0*/  IMAD.HI.U32 R8, R9, R14, RZ ;  /* 0x0000000e09087227 */ /* 0x000fe200078e00ff */
[----:B------:R-:W-:-:S02]  /*19b00*/  IABS R3, R12 ;  /* 0x0000000c00037213 */ /* 0x000fc40000000000 */
[----:B------:R-:W-:Y:S01]  /*19b10*/  ISETP.GE.AND P0, PT, R6, RZ, PT ;  /* 0x000000ff0600720c */ /* 0x000fe20003f06270 */
[----:B------:R-:W-:Y:S02]  /*19b20*/  IMAD R13, R5, R16, R13 ;  /* 0x00000010050d7224 */ /* 0x000fe400078e020d */
[----:B------:R-:W-:Y:S01]  /*19b30*/  @!P1 IMAD.IADD R15, R15, 0x1, -R5 ;  /* 0x000000010f0f9824 */ /* 0x000fe200078e0a05 */
[C---:B------:R-:W-:Y:S01]  /*19b40*/  ISETP.GT.U32.AND P1, PT, R5.reuse, R4, PT ;  /* 0x000000040500720c */ /* 0x040fe20003f24070 */
[----:B------:R-:W-:Y:S01]  /*19b50*/  IMAD.MOV R8, RZ, RZ, -R8 ;  /* 0x000000ffff087224 */ /* 0x000fe200078e0a08 */
[C---:B------:R-:W-:Y:S01]  /*19b60*/  ISETP.GT.U32.AND P2, PT, R5.reuse, R13, PT ;  /* 0x0000000d0500720c */ /* 0x040fe20003f44070 */
[----:B0-----:R-:W-:Y:S02]  /*19b70*/  IMAD.MOV.U32 R0, RZ, RZ, R2 ;  /* 0x000000ffff007224 */ /* 0x001fe400078e0002 */
[C---:B------:R-:W-:Y:S02]  /*19b80*/  IMAD R14, R5.reuse, R8, R14 ;  /* 0x00000008050e7224 */ /* 0x040fe400078e020e */
[----:B------:R-:W-:Y:S01]  /*19b90*/  @!P4 IMAD.MOV R0, RZ, RZ, -R0 ;  /* 0x000000ffff00c224 */ /* 0x000fe200078e0a00 */
[----:B------:R-:W-:Y:S01]  /*19ba0*/  ISETP.GT.U32.AND P4, PT, R5, R15, PT ;  /* 0x0000000f0500720c */ /* 0x000fe20003f84070 */
[----:B------:R-:W-:-:S03]  /*19bb0*/  IMAD.HI.U32 R8, R9, R3, RZ ;  /* 0x0000000309087227 */ /* 0x000fc600078e00ff */
[----:B------:R0:W-:Y:S01]  /*19bc0*/  STL [R1+0x54], R0 ;  /* 0x0000540001007387 */ /* 0x0001e20000100800 */
[----:B------:R-:W-:Y:S02]  /*19bd0*/  IMAD.MOV R8, RZ, RZ, -R8 ;  /* 0x000000ffff087224 */ /* 0x000fe400078e0a08 */
[----:B------:R-:W-:Y:S02]  /*19be0*/  VIADD R18, R28, 0x16 ;  /* 0x000000161c127836 */ /* 0x000fe40000000000 */
[----:B------:R-:W-:Y:S01]  /*19bf0*/  @!P1 IMAD.IADD R4, R4, 0x1, -R5 ;  /* 0x0000000104049824 */ /* 0x000fe200078e0a05 */
[C---:B------:R-:W-:Y:S01]  /*19c00*/  ISETP.GT.U32.AND P1, PT, R5.reuse, R14, PT ;  /* 0x0000000e0500720c */ /* 0x040fe20003f24070 */
[----:B------:R-:W-:Y:S01]  /*19c10*/  IMAD R3, R5, R8, R3 ;  /* 0x0000000805037224 */ /* 0x000fe200078e0203 */
[----:B------:R-:W-:Y:S01]  /*19c20*/  IABS R2, R18 ;  /* 0x0000001200027213 */ /* 0x000fe20000000000 */
[--C-:B------:R-:W-:Y:S02]  /*19c30*/  @!P2 IMAD.IADD R13, R13, 0x1, -R5.reuse ;  /* 0x000000010d0da824 */ /* 0x100fe400078e0a05 */
[----:B------:R-:W-:Y:S01]  /*19c40*/  @!P4 IMAD.IADD R15, R15, 0x1, -R5 ;  /* 0x000000010f0fc824 */ /* 0x000fe200078e0a05 */
[----:B------:R-:W-:Y:S01]  /*19c50*/  ISETP.GT.U32.AND P4, PT, R5, R3, PT ;  /* 0x000000030500720c */ /* 0x000fe20003f84070 */
[----:B------:R-:W-:Y:S01]  /*19c60*/  IMAD.HI.U32 R19, R9, R2, RZ ;  /* 0x0000000209137227 */ /* 0x000fe200078e00ff */
[----:B------:R-:W-:-:S03]  /*19c70*/  ISETP.GT.U32.AND P2, PT, R5, R13, PT ;  /* 0x0000000d0500720c */ /* 0x000fc60003f44070 */
[----:B------:R-:W-:Y:S02]  /*19c80*/  IMAD.MOV R19, RZ, RZ, -R19 ;  /* 0x000000ffff137224 */ /* 0x000fe400078e0a13 */
[--C-:B------:R-:W-:Y:S01]  /*19c90*/  @!P1 IMAD.IADD R14, R14, 0x1, -R5.reuse ;  /* 0x000000010e0e9824 */ /* 0x100fe200078e0a05 */
[----:B------:R-:W-:Y:S01]  /*19ca0*/  ISETP.GE.AND P1, PT, R18, RZ, PT ;  /* 0x000000ff1200720c */ /* 0x000fe20003f26270 */
[----:B0-----:R-:W-:Y:S02]  /*19cb0*/  IMAD.MOV.U32 R0, RZ, RZ, R4 ;  /* 0x000000ffff007224 */ /* 0x001fe400078e0004 */
[C---:B------:R-:W-:Y:S02]  /*19cc0*/  VIADD R6, R28.reuse, 0x15 ;  /* 0x000000151c067836 */ /* 0x040fe40000000000 */
[----:B------:R-:W-:Y:S02]  /*19cd0*/  IMAD R2, R5, R19, R2 ;  /* 0x0000001305027224 */ /* 0x000fe400078e0202 */
[----:B------:R-:W-:Y:S01]  /*19ce0*/  @!P4 IMAD.IADD R3, R3, 0x1, -R5 ;  /* 0x000000010303c824 */ /* 0x000fe200078e0a05 */
[----:B------:R-:W-:Y:S01]  /*19cf0*/  ISETP.GT.U32.AND P4, PT, R5, R14, PT ;  /* 0x0000000e0500720c */ /* 0x000fe20003f84070 */
[----:B------:R-:W-:Y:S01]  /*19d00*/  IMAD.MOV.U32 R10, RZ, RZ, R15 ;  /* 0x000000ffff0a7224 */ /* 0x000fe200078e000f */
[----:B------:R-:W-:Y:S01]  /*19d10*/  IABS R8, R6 ;  /* 0x0000000600087213 */ /* 0x000fe20000000000 */
[----:B------:R-:W-:-:S02]  /*19d20*/  VIADD R11, R28, 0x14 ;  /* 0x000000141c0b7836 */ /* 0x000fc40000000000 */
[----:B------:R-:W-:Y:S01]  /*19d30*/  @!P3 IMAD.MOV R0, RZ, RZ, -R0 ;  /* 0x000000ffff00b224 */ /* 0x000fe200078e0a00 */
[----:B------:R-:W-:Y:S01]  /*19d40*/  ISETP.GT.U32.AND P3, PT, R5, R3, PT ;  /* 0x000000030500720c */ /* 0x000fe20003f64070 */
[----:B------:R-:W-:Y:S01]  /*19d50*/  @!P2 IMAD.IADD R13, R13, 0x1, -R5 ;  /* 0x000000010d0da824 */ /* 0x000fe200078e0a05 */
[----:B------:R-:W-:Y:S01]  /*19d60*/  IABS R16, R11 ;  /* 0x0000000b00107213 */ /* 0x000fe20000000000 */
[----:B------:R-:W-:Y:S01]  /*19d70*/  @!P6 IMAD.MOV R10, RZ, RZ, -R10 ;  /* 0x000000ffff0ae224 */ /* 0x000fe200078e0a0a */
[----:B------:R-:W-:Y:S01]  /*19d80*/  ISETP.GT.U32.AND P6, PT, R5, R2, PT ;  /* 0x000000020500720c */ /* 0x000fe20003fc4070 */
[----:B------:R0:W-:Y:S01]  /*19d90*/  STL [R1+0x48], R0 ;  /* 0x0000480001007387 */ /* 0x0001e20000100800 */
[----:B------:R-:W-:Y:S01]  /*19da0*/  ISETP.GE.AND P2, PT, R12, RZ, PT ;  /* 0x000000ff0c00720c */ /* 0x000fe20003f46270 */
[C---:B------:R-:W-:Y:S02]  /*19db0*/  IMAD.HI.U32 R12, R9.reuse, R8, RZ ;  /* 0x00000008090c7227 */ /* 0x040fe400078e00ff */
[----:B------:R-:W-:Y:S02]  /*19dc0*/  STL [R1+0x44], R10 ;  /* 0x0000440a01007387 */ /* 0x000fe40000100800 */
[----:B------:R-:W-:-:S04]  /*19dd0*/  IMAD.HI.U32 R4, R9, R16, RZ ;  /* 0x0000001009047227 */ /* 0x000fc800078e00ff */
[----:B0-----:R-:W-:Y:S02]  /*19de0*/  IMAD.MOV.U32 R0, RZ, RZ, R13 ;  /* 0x000000ffff007224 */ /* 0x001fe400078e000d */
[----:B------:R-:W-:Y:S02]  /*19df0*/  IMAD.MOV R12, RZ, RZ, -R12 ;  /* 0x000000ffff0c7224 */ /* 0x000fe400078e0a0c */
[----:B------:R-:W-:Y:S01]  /*19e00*/  @!P5 IMAD.MOV R0, RZ, RZ, -R0 ;  /* 0x000000ffff00d224 */ /* 0x000fe200078e0a00 */
[----:B------:R-:W-:Y:S01]  /*19e10*/  ISETP.GE.AND P5, PT, R6, RZ, PT ;  /* 0x000000ff0600720c */ /* 0x000fe20003fa6270 */
[----:B------:R-:W-:Y:S02]  /*19e20*/  @!P4 IMAD.IADD R14, R14, 0x1, -R5 ;  /* 0x000000010e0ec824 */ /* 0x000fe400078e0a05 */
[----:B------:R-:W-:Y:S01]  /*19e30*/  IMAD.MOV R4, RZ, RZ, -R4 ;  /* 0x000000ffff047224 */ /* 0x000fe200078e0a04 */
[----:B------:R0:W-:Y:S01]  /*19e40*/  STL [R1+0x40], R0 ;  /* 0x0000400001007387 */ /* 0x0001e20000100800 */
[----:B------:R-:W-:-:S02]  /*19e50*/  IMAD R6, R5, R12, R8 ;  /* 0x0000000c05067224 */ /* 0x000fc400078e0208 */
[--C-:B------:R-:W-:Y:S01]  /*19e60*/  @!P6 IMAD.IADD R2, R2, 0x1, -R5.reuse ;  /* 0x000000010202e824 */ /* 0x100fe200078e0a05 */
[----:B------:R-:W-:Y:S01]  /*19e70*/  ISETP.GE.AND P6, PT, R11, RZ, PT ;  /* 0x000000ff0b00720c */ /* 0x000fe20003fc6270 */
[C---:B------:R-:W-:Y:S01]  /*19e80*/  IMAD R16, R5.reuse, R4, R16 ;  /* 0x0000000405107224 */ /* 0x040fe200078e0210 */
[----:B------:R-:W-:Y:S01]  /*19e90*/  ISETP.GT.U32.AND P4, PT, R5, R6, PT ;  /* 0x000000060500720c */ /* 0x000fe20003f84070 */
[C---:B------:R-:W-:Y:S02]  /*19ea0*/  VIADD R4, R28.reuse, 0x12 ;  /* 0x000000121c047836 */ /* 0x040fe40000000000 */
[----:B------:R-:W-:Y:S02]  /*19eb0*/  VIADD R13, R28, 0x13 ;  /* 0x000000131c0d7836 */ /* 0x000fe40000000000 */
[----:B0-----:R-:W-:Y:S01]  /*19ec0*/  IMAD.MOV.U32 R0, RZ, RZ, R14 ;  /* 0x000000ffff007224 */ /* 0x001fe200078e000e */
[----:B------:R-:W-:Y:S01]  /*19ed0*/  IABS R12, R4 ;  /* 0x00000004000c7213 */ /* 0x000fe20000000000 */
[--C-:B------:R-:W-:Y:S01]  /*19ee0*/  @!P3 IMAD.IADD R3, R3, 0x1, -R5.reuse ;  /* 0x000000010303b824 */ /* 0x100fe200078e0a05 */
[----:B------:R-:W-:Y:S01]  /*19ef0*/  IABS R8, R13 ;  /* 0x0000000d00087213 */ /* 0x000fe20000000000 */
[----:B------:R-:W-:Y:S01]  /*19f00*/  @!P0 IMAD.MOV R0, RZ, RZ, -R0 ;  /* 0x000000ffff008224 */ /* 0x000fe200078e0a00 */
[C---:B------:R-:W-:Y:S01]  /*19f10*/  ISETP.GT.U32.AND P0, PT, R5.reuse, R2, PT ;  /* 0x000000020500720c */ /* 0x040fe20003f04070 */
[----:B------:R-:W-:Y:S01]  /*19f20*/  IMAD.MOV.U32 R11, RZ, RZ, R12 ;  /* 0x000000ffff0b7224 */ /* 0x000fe200078e000c */
[----:B------:R-:W-:Y:S01]  /*19f30*/  ISETP.GT.U32.AND P3, PT, R5, R16, PT ;  /* 0x000000100500720c */ /* 0x000fe20003f64070 */
[----:B------:R-:W-:Y:S01]  /*19f40*/  IMAD.HI.U32 R12, R9, R8, RZ ;  /* 0x00000008090c7227 */ /* 0x000fe200078e00ff */
[----:B------:R0:W-:Y:S03]  /*19f50*/  STL [R1+0x3c], R0 ;  /* 0x00003c0001007387 */ /* 0x0001e60000100800 */
[----:B------:R-:W-:Y:S01]  /*19f60*/  @!P4 IMAD.IADD R6, R6, 0x1, -R5 ;  /* 0x000000010606c824 */ /* 0x000fe200078e0a05 */
[----:B------:R-:W-:Y:S01]  /*19f70*/  ISETP.GE.AND P4, PT, R13, RZ, PT ;  /* 0x000000ff0d00720c */ /* 0x000fe20003f86270 */
[----:B------:R-:W-:-:S02]  /*19f80*/  IMAD.MOV R12, RZ, RZ, -R12 ;  /* 0x000000ffff0c7224 */ /* 0x000fc400078e0a0c */
[----:B------:R-:W-:Y:S02]  /*19f90*/  VIADD R14, R28, 0x11 ;  /* 0x000000111c0e7836 */ /* 0x000fe40000000000 */
[----:B------:R-:W-:Y:S01]  /*19fa0*/  @!P0 IMAD.IADD R2, R2, 0x1, -R5 ;  /* 0x0000000102028824 */ /* 0x000fe200078e0a05 */
[----:B------:R-:W-:Y:S01]  /*19fb0*/  ISETP.GE.AND P0, PT, R4, RZ, PT ;  /* 0x000000ff0400720c */ /* 0x000fe20003f06270 */
[----:B0-----:R-:W-:Y:S02]  /*19fc0*/  IMAD.MOV.U32 R0, RZ, RZ, R3 ;  /* 0x000000ffff007224 */ /* 0x001fe400078e0003 */
[----:B------:R-:W-:Y:S01]  /*19fd0*/  @!P3 IMAD.IADD R16, R16, 0x1, -R5 ;  /* 0x000000011010b824 */ /* 0x000fe200078e0a05 */
[C---:B------:R-:W-:Y:S01]  /*19fe0*/  ISETP.GT.U32.AND P3, PT, R5.reuse, R6, PT ;  /* 0x000000060500720c */ /* 0x040fe20003f64070 */
[----:B------:R-:W-:Y:S02]  /*19ff0*/  @!P2 IMAD.MOV R0, RZ, RZ, -R0 ;  /* 0x000000ffff00a224 */ /* 0x000fe400078e0a00 */
[C---:B------:R-:W-:Y:S01]  /*1a000*/  IMAD R4, R5.reuse, R12, R8 ;  /* 0x0000000c05047224 */ /* 0x040fe200078e0208 */
[----:B------:R-:W-:Y:S01]  /*1a010*/  ISETP.GT.U32.AND P2, PT, R5, R16, PT ;  /* 0x000000100500720c */ /* 0x000fe20003f44070 */
[----:B------:R-:W-:Y:S01]  /*1a020*/  IMAD.HI.U32 R3, R9, R11, RZ ;  /* 0x0000000b09037227 */ /* 0x000fe200078e00ff */
[----:B------:R0:W-:Y:S03]  /*1a030*/  STL [R1+0x38], R0 ;  /* 0x0000380001007387 */ /* 0x0001e60000100800 */
[----:B------:R-:W-:-:S02]  /*1a040*/  IMAD.MOV R3, RZ, RZ, -R3 ;  /* 0x000000ffff037224 */ /* 0x000fc400078e0a03 */
[----:B------:R-:W-:Y:S02]  /*1a050*/  VIADD R12, R28, 0x10 ;  /* 0x000000101c0c7836 */ /* 0x000fe40000000000 */
[----:B------:R-:W-:Y:S01]  /*1a060*/  @!P3 IMAD.IADD R6, R6, 0x1, -R5 ;  /* 0x000000010606b824 */ /* 0x000fe200078e0a05 */
[----:B------:R-:W-:Y:S01]  /*1a070*/  ISETP.GE.AND P3, PT, R14, RZ, PT ;  /* 0x000000ff0e00720c */ /* 0x000fe20003f66270 */
[C---:B------:R-:W-:Y:S01]  /*1a080*/  IMAD R11, R5.reuse, R3, R11 ;  /* 0x00000003050b7224 */ /* 0x040fe200078e020b */
[----:B------:R-:W-:Y:S01]  /*1a090*/  IABS R14, R14 ;  /* 0x0000000e000e7213 */ /* 0x000fe20000000000 */
[----:B0-----:R-:W-:Y:S02]  /*1a0a0*/  IMAD.MOV.U32 R0, RZ, RZ, R2 ;  /* 0x000000ffff007224 */ /* 0x001fe400078e0002 */
[----:B------:R-:W-:Y:S01]  /*1a0b0*/  @!P2 IMAD.IADD R16, R16, 0x1, -R5 ;  /* 0x000000011010a824 */ /* 0x000fe200078e0a05 */
[----:B------:R-:W-:Y:S01]  /*1a0c0*/  ISETP.GE.AND P2, PT, R12, RZ, PT ;  /* 0x000000ff0c00720c */ /* 0x000fe20003f46270 */
[----:B------:R-:W-:Y:S01]  /*1a0d0*/  @!P1 IMAD.MOV R0, RZ, RZ, -R0 ;  /* 0x000000ffff009224 */ /* 0x000fe200078e0a00 */
[----:B------:R-:W-:Y:S01]  /*1a0e0*/  ISETP.GT.U32.AND P1, PT, R5, R4, PT ;  /* 0x000000040500720c */ /* 0x000fe20003f24070 */
[C---:B------:R-:W-:Y:S01]  /*1a0f0*/  VIADD R8, R28.reuse, 0xe ;  /* 0x0000000e1c087836 */ /* 0x040fe20000000000 */
[----:B------:R-:W-:Y:S01]  /*1a100*/  IABS R12, R12 ;  /* 0x0000000c000c7213 */ /* 0x000fe20000000000 */
[----:B------:R-:W-:Y:S01]  /*1a110*/  IMAD.HI.U32 R15, R9, R14, RZ ;  /* 0x0000000e090f7227 */ /* 0x000fe200078e00ff */
[----:B------:R0:W-:Y:S02]  /*1a120*/  STL [R1+0x34], R0 ;  /* 0x0000340001007387 */ /* 0x0001e40000100800 */
[----:B------:R-:W-:Y:S01]  /*1a130*/  IABS R2, R8 ;  /* 0x0000000800027213 */ /* 0x000fe20000000000 */
[----:B------:R-:W-:-:S02]  /*1a140*/  VIADD R13, R28, 0xf ;  /* 0x0000000f1c0d7836 */ /* 0x000fc40000000000 */
[----:B------:R-:W-:-:S03]  /*1a150*/  IMAD.MOV R15, RZ, RZ, -R15 ;  /* 0x000000ffff0f7224 */ /* 0x000fc600078e0a0f */
[----:B------:R-:W-:Y:S01]  /*1a160*/  IABS R3, R13 ;  /* 0x0000000d00037213 */ /* 0x000fe20000000000 */
[----:B------:R-:W-:Y:S01]  /*1a170*/  @!P1 IMAD.IADD R4, R4, 0x1, -R5 ;  /* 0x0000000104049824 */ /* 0x000fe200078e0a05 */
[----:B------:R-:W-:Y:S01]  /*1a180*/  ISETP.GT.U32.AND P1, PT, R5, R11, PT ;  /* 0x0000000b0500720c */ /* 0x000fe20003f24070 */
[----:B0-----:R-:W-:Y:S02]  /*1a190*/  IMAD.MOV.U32 R0, RZ, RZ, R6 ;  /* 0x000000ffff007224 */ /* 0x001fe400078e0006 */
[----:B------:R-:W-:-:S04]  /*1a1a0*/  IMAD.HI.U32 R6, R9, R12, RZ ;  /* 0x0000000c09067227 */ /* 0x000fc800078e00ff */
[----:B------:R-:W-:Y:S01]  /*1a1b0*/  @!P5 IMAD.MOV R0, RZ, RZ, -R0 ;  /* 0x000000ffff00d224 */ /* 0x000fe200078e0a00 */
[C---:B------:R-:W-:Y:S01]  /*1a1c0*/  ISETP.GT.U32.AND P5, PT, R5.reuse, R4, PT ;  /* 0x000000040500720c */ /* 0x040fe20003fa4070 */
[----:B------:R-:W-:Y:S02]  /*1a1d0*/  IMAD.MOV R6, RZ, RZ, -R6 ;  /* 0x000000ffff067224 */ /* 0x000fe400078e0a06 */
[C---:B------:R-:W-:Y:S01]  /*1a1e0*/  IMAD R14, R5.reuse, R15, R14 ;  /* 0x0000000f050e7224 */ /* 0x040fe200078e020e */
[----:B------:R0:W-:Y:S01]  /*1a1f0*/  STL [R1+0x30], R0 ;  /* 0x0000300001007387 */ /* 0x0001e20000100800 */
[----:B------:R-:W-:Y:S02]  /*1a200*/  IMAD R12, R5, R6, R12 ;  /* 0x00000006050c7224 */ /* 0x000fe400078e020c */
[----:B------:R-:W-:Y:S02]  /*1a210*/  @!P1 IMAD.IADD R11, R11, 0x1, -R5 ;  /* 0x000000010b0b9824 */ /* 0x000fe400078e0a05 */
[----:B------:R-:W-:-:S03]  /*1a220*/  IMAD.HI.U32 R6, R9, R3, RZ ;  /* 0x0000000309067227 */ /* 0x000fc600078e00ff */
[C---:B------:R-:W-:Y:S01]  /*1a230*/  ISETP.GT.U32.AND P1, PT, R5.reuse, R11, PT ;  /* 0x0000000b0500720c */ /* 0x040fe20003f24070 */
[----:B------:R-:W-:Y:S01]  /*1a240*/  @!P5 IMAD.IADD R4, R4, 0x1, -R5 ;  /* 0x000000010404d824 */ /* 0x000fe200078e0a05 */
[----:B------:R-:W-:Y:S01]  /*1a250*/  ISETP.GT.U32.AND P5, PT, R5, R14, PT ;  /* 0x0000000e0500720c */ /* 0x000fe20003fa4070 */
[----:B0-----:R-:W-:Y:S02]  /*1a260*/  IMAD.MOV.U32 R0, RZ, RZ, R16 ;  /* 0x000000ffff007224 */ /* 0x001fe400078e0010 */
[----:B------:R-:W-:Y:S02]  /*1a270*/  IMAD.MOV R6, RZ, RZ, -R6 ;  /* 0x000000ffff067224 */ /* 0x000fe400078e0a06 */
[----:B------:R-:W-:Y:S01]  /*1a280*/  @!P6 IMAD.MOV R0, RZ, RZ, -R0 ;  /* 0x000000ffff00e224 */ /* 0x000fe200078e0a00 */
[----:B------:R-:W-:Y:S01]  /*1a290*/  ISETP.GE.AND P6, PT, R13, RZ, PT ;  /* 0x000000ff0d00720c */ /* 0x000fe20003fc6270 */
[----:B------:R-:W-:-:S03]  /*1a2a0*/  IMAD.HI.U32 R13, R9, R2, RZ ;  /* 0x00000002090d7227 */ /* 0x000fc600078e00ff */
[----:B------:R0:W-:Y:S01]  /*1a2b0*/  STL [R1+0x2c], R0 ;  /* 0x00002c0001007387 */ /* 0x0001e20000100800 */
[----:B------:R-:W-:Y:S02]  /*1a2c0*/  @!P1 IMAD.IADD R11, R11, 0x1, -R5 ;  /* 0x000000010b0b9824 */ /* 0x000fe400078e0a05 */
[C---:B------:R-:W-:Y:S02]  /*1a2d0*/  IMAD R3, R5.reuse, R6, R3 ;  /* 0x0000000605037224 */ /* 0x040fe400078e0203 */
[----:B------:R-:W-:Y:S02]  /*1a2e0*/  @!P5 IMAD.IADD R14, R14, 0x1, -R5 ;  /* 0x000000010e0ed824 */ /* 0x000fe400078e0a05 */
[C---:B------:R-:W-:Y:S01]  /*1a2f0*/  VIADD R6, R28.reuse, 0xa ;  /* 0x0000000a1c067836 */ /* 0x040fe20000000000 */
[C---:B------:R-:W-:Y:S01]  /*1a300*/  ISETP.GT.U32.AND P1, PT, R5.reuse, R3, PT ;  /* 0x000000030500720c */ /* 0x040fe20003f24070 */
[----:B0-----:R-:W-:Y:S01]  /*1a310*/  IMAD.MOV.U32 R0, RZ, RZ, R4 ;  /* 0x000000ffff007224 */ /* 0x001fe200078e0004 */
[C---:B------:R-:W-:Y:S01]  /*1a320*/  ISETP.GT.U32.AND P5, PT, R5.reuse, R14, PT ;  /* 0x0000000e0500720c */ /* 0x040fe20003fa4070 */
[----:B------:R-:W-:Y:S01]  /*1a330*/  IMAD.MOV R4, RZ, RZ, -R13 ;  /* 0x000000ffff047224 */ /* 0x000fe200078e0a0d */
[----:B------:R-:W-:Y:S01]  /*1a340*/  IABS R18, R6 ;  /* 0x0000000600127213 */ /* 0x000fe20000000000 */
[----:B------:R-:W-:Y:S01]  /*1a350*/  @!P4 IMAD.MOV R0, RZ, RZ, -R0 ;  /* 0x000000ffff00c224 */ /* 0x000fe200078e0a00 */
[----:B------:R-:W-:Y:S01]  /*1a360*/  ISETP.GT.U32.AND P4, PT, R5, R12, PT ;  /* 0x0000000c0500720c */ /* 0x000fe20003f84070 */
[----:B------:R-:W-:-:S02]  /*1a370*/  VIADD R13, R28, 0xd ;  /* 0x0000000d1c0d7836 */ /* 0x000fc40000000000 */
[----:B------:R-:W-:Y:S01]  /*1a380*/  IMAD R2, R5, R4, R2 ;  /* 0x0000000405027224 */ /* 0x000fe200078e0202 */
[----:B------:R0:W-:Y:S01]  /*1a390*/  STL [R1+0x28], R0 ;  /* 0x0000280001007387 */ /* 0x0001e20000100800 */
[----:B------:R-:W-:Y:S01]  /*1a3a0*/  VIADD R4, R28, 0xb ;  /* 0x0000000b1c047836 */ /* 0x000fe20000000000 */
[----:B------:R-:W-:Y:S01]  /*1a3b0*/  IABS R16, R13 ;  /* 0x0000000d00107213 */ /* 0x000fe20000000000 */
[--C-:B------:R-:W-:Y:S02]  /*1a3c0*/  @!P1 IMAD.IADD R3, R3, 0x1, -R5.reuse ;  /* 0x0000000103039824 */ /* 0x100fe400078e0a05 */
[--C-:B------:R-:W-:Y:S01]  /*1a3d0*/  @!P5 IMAD.IADD R14, R14, 0x1, -R5.reuse ;  /* 0x000000010e0ed824 */ /* 0x100fe200078e0a05 */
[----:B------:R-:W-:Y:S02]  /*1a3e0*/  ISETP.GE.AND P5, PT, R8, RZ, PT ;  /* 0x000000ff0800720c */ /* 0x000fe40003fa6270 */
[----:B------:R-:W-:Y:S01]  /*1a3f0*/  ISETP.GT.U32.AND P1, PT, R5, R3, PT ;  /* 0x000000030500720c */ /* 0x000fe20003f24070 */
[----:B------:R-:W-:Y:S01]  /*1a400*/  @!P4 IMAD.IADD R12, R12, 0x1, -R5 ;  /* 0x000000010c0cc824 */ /* 0x000fe200078e0a05 */
[----:B------:R-:W-:Y:S01]  /*1a410*/  IABS R15, R4 ;  /* 0x00000004000f7213 */ /* 0x000fe20000000000 */
[----:B0-----:R-:W-:-:S02]  /*1a420*/  IMAD.MOV.U32 R0, RZ, RZ, R11 ;  /* 0x000000ffff007224 */ /* 0x001fc400078e000b */
[----:B------:R-:W-:Y:S01]  /*1a430*/  IMAD.HI.U32 R11, R9, R16, RZ ;  /* 0x00000010090b7227 */ /* 0x000fe200078e00ff */
[----:B------:R-:W-:-:S03]  /*1a440*/  ISETP.GT.U32.AND P4, PT, R5, R12, PT ;  /* 0x0000000c0500720c */ /* 0x000fc60003f84070 */
[----:B------:R-:W-:Y:S02]  /*1a450*/  IMAD.MOV R11, RZ, RZ, -R11 ;  /* 0x000000ffff0b7224 */ /* 0x000fe400078e0a0b */
[----:B------:R-:W-:Y:S01]  /*1a460*/  @!P0 IMAD.MOV R0, RZ, RZ, -R0 ;  /* 0x000000ffff008224 */ /* 0x000fe200078e0a00 */
[C---:B------:R-:W-:Y:S01]  /*1a470*/  ISETP.GT.U32.AND P0, PT, R5.reuse, R2, PT ;  /* 0x000000020500720c */ /* 0x040fe20003f04070 */
[----:B------:R-:W-:Y:S02]  /*1a480*/  IMAD R16, R5, R11, R16 ;  /* 0x0000000b05107224 */ /* 0x000fe400078e0210 */
[----:B------:R-:W-:Y:S01]  /*1a490*/  @!P1 IMAD.IADD R3, R3, 0x1, -R5 ;  /* 0x0000000103039824 */ /* 0x000fe200078e0a05 */
[----:B------:R0:W-:Y:S01]  /*1a4a0*/  STL [R1+0x24], R0 ;  /* 0x0000240001007387 */ /* 0x0001e20000100800 */
[----:B------:R-:W-:Y:S01]  /*1a4b0*/  IMAD.HI.U32 R8, R9, R15, RZ ;  /* 0x0000000f09087227 */ /* 0x000fe200078e00ff */
[----:B------:R-:W-:-:S03]  /*1a4c0*/  ISETP.GE.AND P1, PT, R6, RZ, PT ;  /* 0x000000ff0600720c */ /* 0x000fc60003f26270 */
[----:B------:R-:W-:Y:S01]  /*1a4d0*/  @!P4 IMAD.IADD R12, R12, 0x1, -R5 ;  /* 0x000000010c0cc824 */ /* 0x000fe200078e0a05 */
[----:B------:R-:W-:Y:S01]  /*1a4e0*/  ISETP.GT.U32.AND P4, PT, R5, R16, PT ;  /* 0x000000100500720c */ /* 0x000fe20003f84070 */
[----:B------:R-:W-:Y:S02]  /*1a4f0*/  IMAD.MOV.U32 R10, RZ, RZ, R3 ;  /* 0x000000ffff0a7224 */ /* 0x000fe400078e0003 */
[----:B------:R-:W-:Y:S01]  /*1a500*/  @!P0 IMAD.IADD R2, R2, 0x1, -R5 ;  /* 0x0000000102028824 */ /* 0x000fe200078e0a05 */
[----:B------:R-:W-:Y:S01]  /*1a510*/  ISETP.GE.AND P0, PT, R13, RZ, PT ;  /* 0x000000ff0d00720c */ /* 0x000fe20003f06270 */
[----:B0-----:R-:W-:Y:S02]  /*1a520*/  IMAD.MOV.U32 R0, RZ, RZ, R14 ;  /* 0x000000ffff007224 */ /* 0x001fe400078e000e */
[----:B------:R-:W-:Y:S02]  /*1a530*/  @!P6 IMAD.MOV R10, RZ, RZ, -R10 ;  /* 0x000000ffff0ae224 */ /* 0x000fe400078e0a0a */
[----:B------:R-:W-:Y:S01]  /*1a540*/  @!P3 IMAD.MOV R0, RZ, RZ, -R0 ;  /* 0x000000ffff00b224 */ /* 0x000fe200078e0a00 */
[----:B------:R-:W-:Y:S01]  /*1a550*/  ISETP.GT.U32.AND P3, PT, R5, R2, PT ;  /* 0x000000020500720c */ /* 0x000fe20003f64070 */
[----:B------:R-:W-:-:S02]  /*1a560*/  IMAD.MOV R8, RZ, RZ, -R8 ;  /* 0x000000ffff087224 */ /* 0x000fc400078e0a08 */
[----:B------:R-:W-:Y:S01]  /*1a570*/  @!P4 IMAD.IADD R16, R16, 0x1, -R5 ;  /* 0x000000011010c824 */ /* 0x000fe200078e0a05 */
[----:B------:R0:W-:Y:S01]  /*1a580*/  STL [R1+0x20], R0 ;  /* 0x0000200001007387 */ /* 0x0001e20000100800 */
[----:B------:R-:W-:Y:S02]  /*1a590*/  IMAD R15, R5, R8, R15 ;  /* 0x00000008050f7224 */ /* 0x000fe400078e020f */
[----:B------:R-:W-:Y:S01]  /*1a5a0*/  IMAD.HI.U32 R11, R9, R18, RZ ;  /* 0x00000012090b7227 */ /* 0x000fe200078e00ff */
[----:B------:R-:W-:-:S03]  /*1a5b0*/  ISETP.GT.U32.AND P4, PT, R5, R16, PT ;  /* 0x000000100500720c */ /* 0x000fc60003f84070 */
[----:B------:R-:W-:Y:S02]  /*1a5c0*/  IMAD.MOV R11, RZ, RZ, -R11 ;  /* 0x000000ffff0b7224 */ /* 0x000fe400078e0a0b */
[--C-:B------:R-:W-:Y:S01]  /*1a5d0*/  @!P3 IMAD.IADD R2, R2, 0x1, -R5.reuse ;  /* 0x000000010202b824 */ /* 0x100fe200078e0a05 */
[C---:B------:R-:W-:Y:S01]  /*1a5e0*/  ISETP.GT.U32.AND P3, PT, R5.reuse, R15, PT ;  /* 0x0000000f0500720c */ /* 0x040fe20003f64070 */
[----:B0-----:R-:W-:Y:S02]  /*1a5f0*/  IMAD.MOV.U32 R0, RZ, RZ, R12 ;  /* 0x000000ffff007224 */ /* 0x001fe400078e000c */
[----:B------:R-:W-:Y:S02]  /*1a600*/  IMAD R18, R5, R11, R18 ;  /* 0x0000000b05127224 */ /* 0x000fe400078e0212 */
[----:B------:R-:W-:Y:S01]  /*1a610*/  @!P2 IMAD.MOV R0, RZ, RZ, -R0 ;  /* 0x000000ffff00a224 */ /* 0x000fe200078e0a00 */
[----:B------:R-:W-:Y:S01]  /*1a620*/  ISETP.GE.AND P2, PT, R4, RZ, PT ;  /* 0x000000ff0400720c */ /* 0x000fe20003f46270 */
[----:B------:R-:W-:-:S02]  /*1a630*/  @!P4 IMAD.IADD R16, R16, 0x1, -R5 ;  /* 0x000000011010c824 */ /* 0x000fc400078e0a05 */
[C---:B------:R-:W-:Y:S01]  /*1a640*/  VIADD R11, R28.reuse, 0x9 ;  /* 0x000000091c0b7836 */ /* 0x040fe20000000000 */
[----:B------:R0:W-:Y:S01]  /*1a650*/  STL [R1+0x1c], R0 ;  /* 0x00001c0001007387 */ /* 0x0001e20000100800 */
[C---:B------:R-:W-:Y:S02]  /*1a660*/  VIADD R12, R28.reuse, 0x8 ;  /* 0x000000081c0c7836 */ /* 0x040fe40000000000 */
[----:B------:R-:W-:Y:S01]  /*1a670*/  @!P3 IMAD.IADD R15, R15, 0x1, -R5 ;  /* 0x000000010f0fb824 */ /* 0x000fe200078e0a05 */
[----:B------:R1:W-:Y:S01]  /*1a680*/  STL [R1+0x14], R10 ;  /* 0x0000140a01007387 */ /* 0x0003e20000100800 */
[----:B------:R-:W-:Y:S01]  /*1a690*/  ISETP.GE.AND P6, PT, R11, RZ, PT ;  /* 0x000000ff0b00720c */ /* 0x000fe20003fc6270 */
[C---:B------:R-:W-:Y:S01]  /*1a6a0*/  VIADD R6, R28.reuse, 0x7 ;  /* 0x000000071c067836 */ /* 0x040fe20000000000 */
[----:B------:R-:W-:Y:S01]  /*1a6b0*/  IABS R11, R11 ;  /* 0x0000000b000b7213 */ /* 0x000fe20000000000 */
[----:B------:R-:W-:Y:S01]  /*1a6c0*/  VIADD R14, R28, 0x6 ;  /* 0x000000061c0e7836 */ /* 0x000fe20000000000 */
[----:B------:R-:W-:Y:S01]  /*1a6d0*/  ISETP.GT.U32.AND P3, PT, R5, R15, PT ;  /* 0x0000000f0500720c */ /* 0x000fe20003f64070 */
[----:B0-----:R-:W-:Y:S01]  /*1a6e0*/  IMAD.MOV.U32 R0, RZ, RZ, R2 ;  /* 0x000000ffff007224 */ /* 0x001fe200078e0002 */
[----:B------:R-:W-:Y:S01]  /*1a6f0*/  ISETP.GE.AND P4, PT, R12, RZ, PT ;  /* 0x000000ff0c00720c */ /* 0x000fe20003f86270 */
[----:B------:R-:W-:Y:S01]  /*1a700*/  IMAD.HI.U32 R2, R9, R11, RZ ;  /* 0x0000000b09027227 */ /* 0x000fe200078e00ff */
[----:B------:R-:W-:-:S02]  /*1a710*/  IABS R12, R12 ;  /* 0x0000000c000c7213 */ /* 0x000fc40000000000 */
[----:B------:R-:W-:Y:S01]  /*1a720*/  IABS R13, R6 ;  /* 0x00000006000d7213 */ /* 0x000fe20000000000 */
[----:B-1----:R-:W-:Y:S01]  /*1a730*/  IMAD.MOV.U32 R10, RZ, RZ, R16 ;  /* 0x000000ffff0a7224 */ /* 0x002fe200078e0010 */
[----:B------:R-:W-:Y:S01]  /*1a740*/  IABS R19, R14 ;  /* 0x0000000e00137213 */ /* 0x000fe20000000000 */
[----:B------:R-:W-:Y:S01]  /*1a750*/  @!P5 IMAD.MOV R0, RZ, RZ, -R0 ;  /* 0x000000ffff00d224 */ /* 0x000fe200078e0a00 */
[----:B------:R-:W-:Y:S01]  /*1a760*/  ISETP.GE.AND P5, PT, R25, RZ, PT ;  /* 0x000000ff1900720c */ /* 0x000fe20003fa6270 */
[----:B------:R-:W-:Y:S01]  /*1a770*/  @!P0 IMAD.MOV R10, RZ, RZ, -R10 ;  /* 0x000000ffff0a8224 */ /* 0x000fe200078e0a0a */
[----:B------:R-:W-:Y:S01]  /*1a780*/  IABS R25, R25 ;  /* 0x0000001900197213 */ /* 0x000fe20000000000 */
[----:B------:R-:W-:Y:S01]  /*1a790*/  IMAD.MOV R2, RZ, RZ, -R2 ;  /* 0x000000ffff027224 */ /* 0x000fe200078e0a02 */
[----:B------:R-:W-:Y:S01]  /*1a7a0*/  STL [R1+0x10], R0 ;  /* 0x0000100001007387 */ /* 0x000fe20000100800 */
[----:B------:R-:W-:Y:S01]  /*1a7b0*/  @!P3 IMAD.IADD R15, R15, 0x1, -R5 ;  /* 0x000000010f0fb824 */ /* 0x000fe200078e0a05 */
[C---:B------:R-:W-:Y:S01]  /*1a7c0*/  ISETP.GT.U32.AND P3, PT, R5.reuse, R18, PT ;  /* 0x000000120500720c */ /* 0x040fe20003f64070 */
[----:B------:R-:W-:Y:S01]  /*1a7d0*/  IMAD R11, R5, R2, R11 ;  /* 0x00000002050b7224 */ /* 0x000fe200078e020b */
[----:B------:R0:W-:Y:S01]  /*1a7e0*/  STL [R1+0x3308], R10 ;  /* 0x0033080a01007387 */ /* 0x0001e20000100800 */
[----:B------:R-:W-:-:S03]  /*1a7f0*/  IMAD.HI.U32 R4, R9, R12, RZ ;  /* 0x0000000c09047227 */ /* 0x000fc600078e00ff */
[----:B------:R-:W-:Y:S01]  /*1a800*/  ISETP.GT.U32.AND P0, PT, R5, R11, PT ;  /* 0x0000000b0500720c */ /* 0x000fe20003f04070 */
[----:B------:R-:W-:-:S04]  /*1a810*/  IMAD.HI.U32 R3, R9, R13, RZ ;  /* 0x0000000d09037227 */ /* 0x000fc800078e00ff */
[----:B------:R-:W-:Y:S01]  /*1a820*/  IMAD.MOV R4, RZ, RZ, -R4 ;  /* 0x000000ffff047224 */ /* 0x000fe200078e0a04 */
[----:B0-----:R-:W2:Y:S01]  /*1a830*/  LDL R10, [R1+0x4b8] ;  /* 0x0004b800010a7983 */ /* 0x001ea20000100800 */
[----:B------:R-:W-:Y:S02]  /*1a840*/  @!P3 IMAD.IADD R18, R18, 0x1, -R5 ;  /* 0x000000011212b824 */ /* 0x000fe400078e0a05 */
[----:B------:R-:W-:Y:S02]  /*1a850*/  IMAD.MOV R3, RZ, RZ, -R3 ;  /* 0x000000ffff037224 */ /* 0x000fe400078e0a03 */
[----:B------:R-:W-:Y:S01]  /*1a860*/  IMAD.HI.U32 R2, R9, R19, RZ ;  /* 0x0000001309027227 */ /* 0x000fe200078e00ff */
[----:B------:R-:W-:-:S03]  /*1a870*/  ISETP.GT.U32.AND P3, PT, R5, R18, PT ;  /* 0x000000120500720c */ /* 0x000fc60003f64070 */
[----:B------:R-:W-:Y:S02]  /*1a880*/  @!P0 IMAD.IADD R11, R11, 0x1, -R5 ;  /* 0x000000010b0b8824 */ /* 0x000fe400078e0a05 */
[----:B------:R-:W-:-:S03]  /*1a890*/  IMAD.HI.U32 R8, R9, R25, RZ ;  /* 0x0000001909087227 */ /* 0x000fc600078e00ff */
[C---:B------:R-:W-:Y:S01]  /*1a8a0*/  ISETP.GT.U32.AND P0, PT, R5.reuse, R11, PT ;  /* 0x0000000b0500720c */ /* 0x040fe20003f04070 */
[C---:B------:R-:W-:Y:S02]  /*1a8b0*/  IMAD R12, R5.reuse, R4, R12 ;  /* 0x00000004050c7224 */ /* 0x040fe400078e020c */
[C---:B------:R-:W-:Y:S02]  /*1a8c0*/  IMAD R13, R5.reuse, R3, R13 ;  /* 0x00000003050d7224 */ /* 0x040fe400078e020d */
[----:B------:R-:W-:Y:S01]  /*1a8d0*/  @!P3 IMAD.IADD R18, R18, 0x1, -R5 ;  /* 0x000000011212b824 */ /* 0x000fe200078e0a05 */
[----:B------:R-:W-:Y:S01]  /*1a8e0*/  ISETP.GT.U32.AND P3, PT, R5, R12, PT ;  /* 0x0000000c0500720c */ /* 0x000fe20003f64070 */
[----:B------:R-:W-:Y:S02]  /*1a8f0*/  IMAD.MOV R2, RZ, RZ, -R2 ;  /* 0x000000ffff027224 */ /* 0x000fe400078e0a02 */
[----:B------:R-:W-:Y:S02]  /*1a900*/  @!P2 IMAD.MOV R15, RZ, RZ, -R15 ;  /* 0x000000ffff0fa224 */ /* 0x000fe400078e0a0f */
[----:B------:R-:W-:-:S02]  /*1a910*/  IMAD.MOV R8, RZ, RZ, -R8 ;  /* 0x000000ffff087224 */ /* 0x000fc400078e0a08 */
[----:B------:R-:W-:Y:S01]  /*1a920*/  @!P0 IMAD.IADD R11, R11, 0x1, -R5 ;  /* 0x000000010b0b8824 */ /* 0x000fe200078e0a05 */
[C---:B------:R-:W-:Y:S02]  /*1a930*/  ISETP.GT.U32.AND P0, PT, R5.reuse, R13, PT ;  /* 0x0000000d0500720c */ /* 0x040fe40003f04070 */
[----:B------:R-:W-:Y:S01]  /*1a940*/  ISETP.GE.AND P2, PT, R6, RZ, PT ;  /* 0x000000ff0600720c */ /* 0x000fe20003f46270 */
[----:B------:R-:W-:Y:S02]  /*1a950*/  IMAD R19, R5, R2, R19 ;  /* 0x0000000205137224 */ /* 0x000fe400078e0213 */
[----:B------:R-:W-:-:S03]  /*1a960*/  @!P3 IMAD.IADD R12, R12, 0x1, -R5 ;  /* 0x000000010c0cb824 */ /* 0x000fc600078e0a05 */
[C---:B------:R-:W-:Y:S01]  /*1a970*/  ISETP.GT.U32.AND P3, PT, R5.reuse, R19, PT ;  /* 0x000000130500720c */ /* 0x040fe20003f64070 */
[----:B------:R-:W-:-:S04]  /*1a980*/  IMAD R25, R5, R8, R25 ;  /* 0x0000000805197224 */ /* 0x000fc800078e0219 */
[----:B------:R-:W-:Y:S01]  /*1a990*/  @!P0 IMAD.IADD R13, R13, 0x1, -R5 ;  /* 0x000000010d0d8824 */ /* 0x000fe200078e0a05 */
[----:B------:R-:W-:Y:S01]  /*1a9a0*/  ISETP.GT.U32.AND P0, PT, R5, R12, PT ;  /* 0x0000000c0500720c */ /* 0x000fe20003f04070 */
[----:B------:R-:W-:-:S03]  /*1a9b0*/  @!P1 IMAD.MOV R18, RZ, RZ, -R18 ;  /* 0x000000ffff129224 */ /* 0x000fc600078e0a12 */
[----:B------:R-:W-:-:S03]  /*1a9c0*/  ISETP.GT.U32.AND P1, PT, R5, R13, PT ;  /* 0x0000000d0500720c */ /* 0x000fc60003f24070 */
[----:B------:R-:W-:Y:S02]  /*1a9d0*/  @!P3 IMAD.IADD R19, R19, 0x1, -R5 ;  /* 0x000000011313b824 */ /* 0x000fe400078e0a05 */
[----:B------:R-:W-:-:S04]  /*1a9e0*/  IMAD R0, R29, UR6, RZ ;  /* 0x000000061d007c24 */ /* 0x000fc8000f8e02ff */
[----:B------:R-:W-:Y:S01]  /*1a9f0*/  @!P0 IMAD.IADD R12, R12, 0x1, -R5 ;  /* 0x000000010c0c8824 */ /* 0x000fe200078e0a05 */
[----:B------:R-:W-:Y:S01]  /*1aa00*/  ISETP.GT.U32.AND P3, PT, R5, R19, PT ;  /* 0x000000130500720c */ /* 0x000fe20003f64070 */
[----:B------:R-:W-:Y:S02]  /*1aa10*/  IMAD R17, RZ, RZ, -UR6 ;  /* 0x80000006ff117e24 */ /* 0x000fe4000f8e02ff */
[----:B------:R-:W-:Y:S02]  /*1aa20*/  @!P6 IMAD.MOV R11, RZ, RZ, -R11 ;  /* 0x000000ffff0be224 */ /* 0x000fe400078e0a0b */
[----:B------:R-:W-:Y:S01]  /*1aa30*/  @!P4 IMAD.MOV R12, RZ, RZ, -R12 ;  /* 0x000000ffff0cc224 */ /* 0x000fe200078e0a0c */
[----:B------:R-:W-:Y:S01]  /*1aa40*/  STL [R1+0x330c], R15 ;  /* 0x00330c0f01007387 */ /* 0x000fe20000100800 */
[----:B------:R-:W-:Y:S02]  /*1aa50*/  IMAD R0, R17, 0x4, R0 ;  /* 0x0000000411007824 */ /* 0x000fe400078e0200 */
[--C-:B------:R-:W-:Y:S01]  /*1aa60*/  @!P1 IMAD.IADD R13, R13, 0x1, -R5.reuse ;  /* 0x000000010d0d9824 */ /* 0x100fe200078e0a05 */
[----:B------:R-:W-:Y:S04]  /*1aa70*/  STL [R1+0x3310], R18 ;  /* 0x0033101201007387 */ /* 0x000fe80000100800 */
[----:B------:R-:W-:Y:S04]  /*1aa80*/  STL [R1+0x3314], R11 ;  /* 0x0033140b01007387 */ /* 0x000fe80000100800 */
[----:B------:R-:W-:Y:S01]  /*1aa90*/  STL [R1+0x3318], R12 ;  /* 0x0033180c01007387 */ /* 0x000fe20000100800 */
[----:B------:R-:W-:-:S03]  /*1aaa0*/  @!P3 IMAD.IADD R19, R19, 0x1, -R5 ;  /* 0x000000011313b824 */ /* 0x000fc600078e0a05 */
[----:B------:R0:W-:Y:S02]  /*1aab0*/  STL [R1+0x50], R0 ;  /* 0x0000500001007387 */ /* 0x0001e40000100800 */
[----:B0-----:R-:W-:-:S04]  /*1aac0*/  IMAD R0, R17, 0x4, R0 ;  /* 0x0000000411007824 */ /* 0x001fc800078e0200 */
[----:B------:R-:W-:Y:S01]  /*1aad0*/  IMAD R29, R17, 0x4, R0 ;  /* 0x00000004111d7824 */ /* 0x000fe200078e0200 */
[----:B------:R0:W-:Y:S02]  /*1aae0*/  STL [R1+0x98], R0 ;  /* 0x0000980001007387 */ /* 0x0001e40000100800 */
[----:B0-----:R-:W0:Y:S01]  /*1aaf0*/  S2R R0, SR_TID.X ;  /* 0x0000000000007919 */ /* 0x001e220000002100 */
[----:B------:R-:W-:-:S05]  /*1ab00*/  @!P2 IMAD.MOV R13, RZ, RZ, -R13 ;  /* 0x000000ffff0da224 */ /* 0x000fca00078e0a0d */
[----:B------:R-:W-:Y:S01]  /*1ab10*/  STL [R1+0x331c], R13 ;  /* 0x00331c0d01007387 */ /* 0x000fe20000100800 */
[----:B--2---:R-:W-:-:S05]  /*1ab20*/  VIADD R6, R10, 0x5 ;  /* 0x000000050a067836 */ /* 0x004fca0000000000 */
[----:B------:R-:W-:Y:S01]  /*1ab30*/  IABS R16, R6 ;  /* 0x0000000600107213 */ /* 0x000fe20000000000 */
[C---:B------:R-:W-:Y:S02]  /*1ab40*/  VIADD R8, R10.reuse, 0x4 ;  /* 0x000000040a087836 */ /* 0x040fe40000000000 */
[C---:B------:R-:W-:Y:S02]  /*1ab50*/  VIADD R2, R10.reuse, 0x2 ;  /* 0x000000020a027836 */ /* 0x040fe40000000000 */
[----:B------:R-:W-:Y:S01]  /*1ab60*/  IMAD.HI.U32 R20, R9, R16, RZ ;  /* 0x0000001009147227 */ /* 0x000fe200078e00ff */
[----:B------:R-:W-:Y:S02]  /*1ab70*/  IABS R21, R8 ;  /* 0x0000000800157213 */ /* 0x000fe40000000000 */
[----:B------:R-:W-:Y:S01]  /*1ab80*/  IABS R23, R2 ;  /* 0x0000000200177213 */ /* 0x000fe20000000000 */
[----:B------:R-:W-:Y:S02]  /*1ab90*/  IMAD.MOV R20, RZ, RZ, -R20 ;  /* 0x000000ffff147224 */ /* 0x000fe400078e0a14 */
[----:B------:R-:W-:-:S02]  /*1aba0*/  VIADD R4, R10, 0x3 ;  /* 0x000000030a047836 */ /* 0x000fc40000000000 */
[----:B------:R-:W-:Y:S02]  /*1abb0*/  VIADD R3, R10, 0x1 ;  /* 0x000000010a037836 */ /* 0x000fe40000000000 */
[----:B------:R-:W-:Y:S01]  /*1abc0*/  IMAD R16, R5, R20, R16 ;  /* 0x0000001405107224 */ /* 0x000fe200078e0210 */
[----:B------:R-:W-:Y:S01]  /*1abd0*/  IABS R22, R4 ;  /* 0x0000000400167213 */ /* 0x000fe20000000000 */
[----:B------:R-:W-:Y:S01]  /*1abe0*/  IMAD.HI.U32 R28, R9, R21, RZ ;  /* 0x00000015091c7227 */ /* 0x000fe200078e00ff */
[----:B------:R-:W-:-:S03]  /*1abf0*/  IABS R24, R3 ;  /* 0x0000000300187213 */ /* 0x000fc60000000000 */
[----:B------:R-:W-:Y:S01]  /*1ac00*/  IMAD.HI.U32 R26, R9, R23, RZ ;  /* 0x00000017091a7227 */ /* 0x000fe200078e00ff */
[----:B------:R-:W-:-:S03]  /*1ac10*/  ISETP.GT.U32.AND P0, PT, R5, R16, PT ;  /* 0x000000100500720c */ /* 0x000fc60003f04070 */
[----:B------:R-:W-:Y:S02]  /*1ac20*/  IMAD.MOV R28, RZ, RZ, -R28 ;  /* 0x000000ffff1c7224 */ /* 0x000fe400078e0a1c */
[----:B------:R-:W-:Y:S02]  /*1ac30*/  IMAD.MOV R26, RZ, RZ, -R26 ;  /* 0x000000ffff1a7224 */ /* 0x000fe400078e0a1a */
[----:B------:R-:W-:-:S04]  /*1ac40*/  IMAD.HI.U32 R27, R9, R22, RZ ;  /* 0x00000016091b7227 */ /* 0x000fc800078e00ff */
[----:B------:R-:W-:-:S04]  /*1ac50*/  IMAD.HI.U32 R20, R9, R24, RZ ;  /* 0x0000001809147227 */ /* 0x000fc800078e00ff */
[C---:B------:R-:W-:Y:S02]  /*1ac60*/  IMAD R21, R5.reuse, R28, R21 ;  /* 0x0000001c05157224 */ /* 0x040fe400078e0215 */
[C---:B------:R-:W-:Y:S02]  /*1ac70*/  IMAD R23, R5.reuse, R26, R23 ;  /* 0x0000001a05177224 */ /* 0x040fe400078e0217 */
[----:B------:R-:W-:Y:S02]  /*1ac80*/  IMAD.MOV R27, RZ, RZ, -R27 ;  /* 0x000000ffff1b7224 */ /* 0x000fe400078e0a1b */
[----:B------:R-:W-:Y:S01]  /*1ac90*/  IMAD.MOV R20, RZ, RZ, -R20 ;  /* 0x000000ffff147224 */ /* 0x000fe200078e0a14 */
[C---:B------:R-:W-:Y:S01]  /*1aca0*/  ISETP.GT.U32.AND P6, PT, R5.reuse, R21, PT ;  /* 0x000000150500720c */ /* 0x040fe20003fc4070 */
[C---:B------:R-:W-:Y:S01]  /*1acb0*/  IMAD R22, R5.reuse, R27, R22 ;  /* 0x0000001b05167224 */ /* 0x040fe200078e0216 */
[C---:B------:R-:W-:Y:S01]  /*1acc0*/  ISETP.GT.U32.AND P1, PT, R5.reuse, R23, PT ;  /* 0x000000170500720c */ /* 0x040fe20003f24070 */
[----:B------:R-:W-:-:S02]  /*1acd0*/  IMAD R24, R5, R20, R24 ;  /* 0x0000001405187224 */ /* 0x000fc400078e0218 */
[--C-:B------:R-:W-:Y:S01]  /*1ace0*/  @!P0 IMAD.IADD R16, R16, 0x1, -R5.reuse ;  /* 0x0000000110108824 */ /* 0x100fe200078e0a05 */
[C---:B------:R-:W-:Y:S02]  /*1acf0*/  ISETP.GT.U32.AND P0, PT, R5.reuse, R25, PT ;  /* 0x000000190500720c */ /* 0x040fe40003f04070 */
[C---:B------:R-:W-:Y:S02]  /*1ad00*/  ISETP.GT.U32.AND P4, PT, R5.reuse, R22, PT ;  /* 0x000000160500720c */ /* 0x040fe40003f84070 */
[----:B------:R-:W-:Y:S02]  /*1ad10*/  ISETP.GT.U32.AND P3, PT, R5, R24, PT ;  /* 0x000000180500720c */ /* 0x000fe40003f64070 */
[----:B------:R-:W-:Y:S01]  /*1ad20*/  IABS R26, R10 ;  /* 0x0000000a001a7213 */ /* 0x000fe20000000000 */
[--C-:B------:R-:W-:Y:S01]  /*1ad30*/  @!P6 IMAD.IADD R21, R21, 0x1, -R5.reuse ;  /* 0x000000011515e824 */ /* 0x100fe200078e0a05 */
[----:B------:R-:W-:Y:S01]  /*1ad40*/  ISETP.GE.AND P6, PT, R14, RZ, PT ;  /* 0x000000ff0e00720c */ /* 0x000fe20003fc6270 */
[----:B------:R-:W-:-:S02]  /*1ad50*/  @!P1 IMAD.IADD R23, R23, 0x1, -R5 ;  /* 0x0000000117179824 */ /* 0x000fc400078e0a05 */
[----:B------:R-:W-:-:S04]  /*1ad60*/  IMAD.HI.U32 R9, R9, R26, RZ ;  /* 0x0000001a09097227 */ /* 0x000fc800078e00ff */
[--C-:B------:R-:W-:Y:S01]  /*1ad70*/  @!P0 IMAD.IADD R25, R25, 0x1, -R5.reuse ;  /* 0x0000000119198824 */ /* 0x100fe200078e0a05 */
[C---:B------:R-:W-:Y:S01]  /*1ad80*/  ISETP.GT.U32.AND P0, PT, R5.reuse, R23, PT ;  /* 0x000000170500720c */ /* 0x040fe20003f04070 */
[--C-:B------:R-:W-:Y:S01]  /*1ad90*/  @!P4 IMAD.IADD R22, R22, 0x1, -R5.reuse ;  /* 0x000000011616c824 */ /* 0x100fe200078e0a05 */
[----:B------:R-:W-:Y:S01]  /*1ada0*/  ISETP.GT.U32.AND P4, PT, R5, R16, PT ;  /* 0x000000100500720c */ /* 0x000fe20003f84070 */
[----:B------:R-:W-:Y:S02]  /*1adb0*/  @!P3 IMAD.IADD R24, R24, 0x1, -R5 ;  /* 0x000000011818b824 */ /* 0x000fe400078e0a05 */
[----:B------:R-:W-:-:S03]  /*1adc0*/  IMAD.MOV R9, RZ, RZ, -R9 ;  /* 0x000000ffff097224 */ /* 0x000fc600078e0a09 */
[C---:B------:R-:W-:Y:S01]  /*1add0*/  ISETP.GT.U32.AND P2, PT, R5.reuse, R24, PT ;  /* 0x000000180500720c */ /* 0x040fe20003f44070 */
[----:B------:R-:W-:Y:S01]  /*1ade0*/  @!P6 IMAD.MOV R19, RZ, RZ, -R19 ;  /* 0x000000ffff13e224 */ /* 0x000fe200078e0a13 */
[----:B------:R-:W-:Y:S01]  /*1adf0*/  ISETP.GT.U32.AND P6, PT, R5, R25, PT ;  /* 0x000000190500720c */ /* 0x000fe20003fc4070 */
[----:B------:R-:W-:Y:S02]  /*1ae00*/  IMAD R28, R17, 0x4, R29 ;  /* 0x00000004111c7824 */ /* 0x000fe400078e021d */
[C---:B------:R-:W-:Y:S01]  /*1ae10*/  IMAD R26, R5.reuse, R9, R26 ;  /* 0x00000009051a7224 */ /* 0x040fe200078e021a */
[----:B------:R-:W-:Y:S01]  /*1ae20*/  ISETP.GT.U32.AND P1, PT, R5, R21, PT ;  /* 0x000000150500720c */ /* 0x000fe20003f24070 */
[----:B------:R-:W-:Y:S01]  /*1ae30*/  IMAD R27, R17, 0x4, R28 ;  /* 0x00000004111b7824 */ /* 0x000fe200078e021c */
[----:B------:R-:W-:Y:S01]  /*1ae40*/  ISETP.GT.U32.AND P3, PT, R5, R22, PT ;  /* 0x000000160500720c */ /* 0x000fe20003f64070 */
[--C-:B------:R-:W-:Y:S01]  /*1ae50*/  @!P0 IMAD.IADD R23, R23, 0x1, -R5.reuse ;  /* 0x0000000117178824 */ /* 0x100fe200078e0a05 */
[----:B------:R-:W-:Y:S01]  /*1ae60*/  ISETP.GT.U32.AND P0, PT, R5, R26, PT ;  /* 0x0000001a0500720c */ /* 0x000fe20003f04070 */
[----:B------:R-:W-:Y:S01]  /*1ae70*/  @!P4 IMAD.IADD R16, R16, 0x1, -R5 ;  /* 0x000000011010c824 */ /* 0x000fe200078e0a05 */
[----:B------:R-:W-:Y:S01]  /*1ae80*/  ISETP.GE.AND P4, PT, R6, RZ, PT ;  /* 0x000000ff0600720c */ /* 0x000fe20003f86270 */
[----:B------:R-:W-:-:S02]  /*1ae90*/  IMAD R6, R17, 0x4, R27 ;  /* 0x0000000411067824 */ /* 0x000fc400078e021b */
[--C-:B------:R-:W-:Y:S01]  /*1aea0*/  @!P2 IMAD.IADD R24, R24, 0x1, -R5.reuse ;  /* 0x000000011818a824 */ /* 0x100fe200078e0a05 */
[----:B------:R-:W-:Y:S01]  /*1aeb0*/  ISETP.GE.AND P2, PT, R2, RZ, PT ;  /* 0x000000ff0200720c */ /* 0x000fe20003f46270 */
[----:B------:R-:W-:Y:S01]  /*1aec0*/  IMAD R2, R17, 0x4, R6 ;  /* 0x0000000411027824 */ /* 0x000fe200078e0206 */
[----:B------:R-:W-:Y:S01]  /*1aed0*/  STL [R1+0x3320], R19 ;  /* 0x0033201301007387 */ /* 0x000fe20000100800 */
[--C-:B------:R-:W-:Y:S01]  /*1aee0*/  @!P6 IMAD.IADD R25, R25, 0x1, -R5.reuse ;  /* 0x000000011919e824 */ /* 0x100fe200078e0a05 */
[----:B------:R-:W-:Y:S01]  /*1aef0*/  ISETP.GE.AND P6, PT, R3, RZ, PT ;  /* 0x000000ff0300720c */ /* 0x000fe20003fc6270 */
[C---:B0-----:R-:W-:Y:S01]  /*1af00*/  IMAD.SHL.U32 R20, R0.reuse, 0x8, RZ ;  /* 0x0000000800147824 */ /* 0x041fe200078e00ff */
[----:B------:R-:W-:Y:S01]  /*1af10*/  LOP3.LUT R9, R0, 0x7, RZ, 0xc0, !PT ;  /* 0x0000000700097812 */ /* 0x000fe200078ec0ff */
[--C-:B------:R-:W-:Y:S01]  /*1af20*/  @!P1 IMAD.IADD R21, R21, 0x1, -R5.reuse ;  /* 0x0000000115159824 */ /* 0x100fe200078e0a05 */
[----:B------:R-:W-:Y:S01]  /*1af30*/  STL.64 [R1+0x32f8], R28 ;  /* 0x0032f81c01007387 */ /* 0x000fe20000100a00 */
[C---:B------:R-:W-:Y:S01]  /*1af40*/  IMAD R3, R17.reuse, 0x4, R2 ;  /* 0x0000000411037824 */ /* 0x040fe200078e0202 */
[----:B------:R-:W-:Y:S01]  /*1af50*/  ISETP.GE.AND P1, PT, R8, RZ, PT ;  /* 0x000000ff0800720c */ /* 0x000fe20003f26270 */
[--C-:B------:R-:W-:Y:S01]  /*1af60*/  @!P3 IMAD.IADD R22, R22, 0x1, -R5.reuse ;  /* 0x000000011616b824 */ /* 0x100fe200078e0a05 */
[----:B------:R-:W-:Y:S01]  /*1af70*/  STL [R1+0x3300], R27 ;  /* 0x0033001b01007387 */ /* 0x000fe20000100800 */
[----:B------:R-:W-:Y:S01]  /*1af80*/  SHF.R.S32.HI R14, RZ, 0x6, R0 ;  /* 0x00000006ff0e7819 */ /* 0x000fe20000011400 */
[----:B------:R-:W-:Y:S01]  /*1af90*/  @!P0 IMAD.IADD R26, R26, 0x1, -R5 ;  /* 0x000000011a1a8824 */ /* 0x000fe200078e0a05 */
[----:B------:R-:W-:Y:S01]  /*1afa0*/  LOP3.LUT R8, R0, 0x60, RZ, 0xc0, !PT ;  /* 0x0000006000087812 */ /* 0x000fe200078ec0ff */
[----:B------:R0:W-:Y:S01]  /*1afb0*/  STL [R1+0x3324], R6 ;  /* 0x0033240601007387 */ /* 0x0001e20000100800 */
[----:B------:R-:W-:Y:S01]  /*1afc0*/  ISETP.GE.AND P3, PT, R4, RZ, PT ;  /* 0x000000ff0400720c */ /* 0x000fe20003f66270 */
[----:B------:R-:W-:Y:S01]  /*1afd0*/  IMAD R4, R17, 0x4, R3 ;  /* 0x0000000411047824 */ /* 0x000fe200078e0203 */
[----:B------:R-:W-:-:S02]  /*1afe0*/  LOP3.LUT R20, R20, 0x30, RZ, 0xc0, !PT ;  /* 0x0000003014147812 */ /* 0x000fc400078ec0ff */
[----:B------:R-:W-:Y:S01]  /*1aff0*/  SGXT R14, R14, 0x1 ;  /* 0x000000010e0e781a */ /* 0x000fe20000000200 */
[C---:B------:R-:W-:Y:S02]  /*1b000*/  IMAD R8, R9.reuse, 0x4, R8 ;  /* 0x0000000409087824 */ /* 0x040fe400078e0208 */
[----:B0-----:R-:W-:Y:S02]  /*1b010*/  IMAD.SHL.U32 R6, R0, 0x2, RZ ;  /* 0x0000000200067824 */ /* 0x001fe400078e00ff */
[----:B------:R-:W-:Y:S01]  /*1b020*/  IMAD.SHL.U32 R0, R9, 0x10, RZ ;  /* 0x0000001009007824 */ /* 0x000fe200078e00ff */
[----:B------:R-:W-:Y:S01]  /*1b030*/  ISETP.GT.U32.AND P0, PT, R5, R26, PT ;  /* 0x0000001a0500720c */ /* 0x000fe20003f04070 */
[----:B------:R-:W-:Y:S01]  /*1b040*/  IMAD R4, R17, 0x4, R4 ;  /* 0x0000000411047824 */ /* 0x000fe200078e0204 */
[----:B------:R-:W-:Y:S01]  /*1b050*/  LOP3.LUT R14, R14, 0x90, RZ, 0xc0, !PT ;  /* 0x000000900e0e7812 */ /* 0x000fe200078ec0ff */
[----:B------:R-:W-:Y:S01]  /*1b060*/  IMAD R9, R9, 0x40, R20 ;  /* 0x0000004009097824 */ /* 0x000fe200078e0214 */
[----:B------:R-:W-:Y:S01]  /*1b070*/  LOP3.LUT R20, R0, 0x30, R6, 0x78, !PT ;  /* 0x0000003000147812 */ /* 0x000fe200078e7806 */
[----:B------:R0:W-:Y:S01]  /*1b080*/  STL [R1+0x3328], R2 ;  /* 0x0033280201007387 */ /* 0x0001e20000100800 */
[----:B------:R-:W-:-:S03]  /*1b090*/  IMAD R0, R17, 0x4, R4 ;  /* 0x0000000411007824 */ /* 0x000fc600078e0204 */
[----:B------:R1:W-:Y:S01]  /*1b0a0*/  STL [R1+0x332c], R3 ;  /* 0x00332c0301007387 */ /* 0x0003e20000100800 */
[----:B------:R-:W-:Y:S02]  /*1b0b0*/  @!P4 IMAD.MOV R16, RZ, RZ, -R16 ;  /* 0x000000ffff10c224 */ /* 0x000fe400078e0a10 */
[----:B------:R-:W-:Y:S01]  /*1b0c0*/  IMAD R0, R17, 0x4, R0 ;  /* 0x0000000411007824 */ /* 0x000fe200078e0200 */
[----:B0-----:R-:W-:Y:S01]  /*1b0d0*/  LOP3.LUT R2, R14, 0x7e, R6, 0x78, !PT ;  /* 0x0000007e0e027812 */ /* 0x001fe200078e7806 */
[----:B------:R-:W-:Y:S01]  /*1b0e0*/  IMAD.U32 R2, R8, 0x80, R20 ;  /* 0x0000008008027824 */ /* 0x000fe200078e0014 */
[----:B-1----:R-:W-:Y:S01]  /*1b0f0*/  LOP3.LUT R3, R9, 0x10, R6, 0x78, !PT ;  /* 0x0000001009037812 */ /* 0x002fe200078e7806 */
[----:B------:R-:W-:Y:S01]  /*1b100*/  STL [R1+0x32f4], R4 ;  /* 0x0032f40401007387 */ /* 0x000fe20000100800 */
[----:B------:R-:W-:-:S03]  /*1b110*/  @!P0 IMAD.IADD R26, R26, 0x1, -R5 ;  /* 0x000000011a1a8824 */ /* 0x000fc600078e0a05 */
[----:B------:R-:W-:Y:S01]  /*1b120*/  STL [R1+0x83c], R3 ;  /* 0x00083c0301007387 */ /* 0x000fe20000100800 */
[----:B------:R-:W-:-:S03]  /*1b130*/  IMAD R5, R17, 0x4, R0 ;  /* 0x0000000411057824 */ /* 0x000fc600078e0200 */
[----:B------:R-:W-:Y:S04]  /*1b140*/  STL [R1+0x4b4], R2 ;  /* 0x0004b40201007387 */ /* 0x000fe80000100800 */
[----:B------:R-:W-:Y:S04]  /*1b150*/  STL [R1+0x3330], R16 ;  /* 0x0033301001007387 */ /* 0x000fe80000100800 */
[----:B------:R0:W-:Y:S04]  /*1b160*/  STL [R1], R0 ;  /* 0x0000000001007387 */ /* 0x0001e80000100800 */
[----:B0-----:R-:W2:Y:S01]  /*1b170*/  LDL.LU R0, [R1+0x4c] ;  /* 0x00004c0001007983 */ /* 0x001ea20000300800 */
[----:B------:R-:W-:-:S02]  /*1b180*/  ISETP.GE.AND P4, PT, R10, RZ, PT ;  /* 0x000000ff0a00720c */ /* 0x000fc40003f86270 */
[----:B------:R-:W-:Y:S01]  /*1b190*/  ISETP.NE.AND P0, PT, R7, RZ, PT ;  /* 0x000000ff0700720c */ /* 0x000fe20003f05270 */
[----:B------:R-:W-:Y:S01]  /*1b1a0*/  STL [R1+0x3334], R5 ;  /* 0x0033340501007387 */ /* 0x000fe20000100800 */
[----:B------:R-:W-:Y:S01]  /*1b1b0*/  LOP3.LUT R20, RZ, R7, RZ, 0x33, !PT ;  /* 0x00000007ff147212 */ /* 0x000fe200078e33ff */
[C---:B------:R-:W-:Y:S02]  /*1b1c0*/  IMAD R7, R17.reuse, 0x4, R5 ;  /* 0x0000000411077824 */ /* 0x040fe400078e0205 */
[----:B------:R-:W3:Y:S04]  /*1b1d0*/  LDL.LU R15, [R1+0x84] ;  /* 0x00008400010f7983 */ /* 0x000ee80000300800 */
[----:B------:R-:W4:Y:S01]  /*1b1e0*/  LDL.LU R10, [R1+0x80] ;  /* 0x00008000010a7983 */ /* 0x000f220000300800 */
[----:B------:R-:W-:-:S02]  /*1b1f0*/  IMAD R8, R17, 0x4, R7 ;  /* 0x0000000411087824 */ /* 0x000fc400078e0207 */
[----:B------:R-:W-:Y:S02]  /*1b200*/  @!P1 IMAD.MOV R21, RZ, RZ, -R21 ;  /* 0x000000ffff159224 */ /* 0x000fe400078e0a15 */
[----:B------:R-:W-:Y:S01]  /*1b210*/  @!P3 IMAD.MOV R22, RZ, RZ, -R22 ;  /* 0x000000ffff16b224 */ /* 0x000fe200078e0a16 */
[----:B------:R-:W-:Y:S01]  /*1b220*/  STL [R1+0x3338], R7 ;  /* 0x0033380701007387 */ /* 0x000fe20000100800 */
[----:B------:R-:W-:Y:S02]  /*1b230*/  IMAD R9, R17, 0x4, R8 ;  /* 0x0000000411097824 */ /* 0x000fe400078e0208 */
[----:B------:R-:W-:Y:S01]  /*1b240*/  @!P2 IMAD.MOV R23, RZ, RZ, -R23 ;  /* 0x000000ffff17a224 */ /* 0x000fe200078e0a17 */
[----:B------:R-:W-:Y:S01]  /*1b250*/  STL [R1+0x333c], R8 ;  /* 0x00333c0801007387 */ /* 0x000fe20000100800 */
[----:B------:R-:W-:Y:S02]  /*1b260*/  @!P6 IMAD.MOV R24, RZ, RZ, -R24 ;  /* 0x000000ffff18e224 */ /* 0x000fe400078e0a18 */
[----:B------:R-:W-:Y:S01]  /*1b270*/  @!P5 IMAD.MOV R25, RZ, RZ, -R25 ;  /* 0x000000ffff19d224 */ /* 0x000fe200078e0a19 */
[----:B------:R-:W-:Y:S01]  /*1b280*/  STL [R1+0x3340], R21 ;  /* 0x0033401501007387 */ /* 0x000fe20000100800 */
[----:B------:R-:W-:-:S02]  /*1b290*/  @!P4 IMAD.MOV R26, RZ, RZ, -R26 ;  /* 0x000000ffff1ac224 */ /* 0x000fc400078e0a1a */
[----:B------:R-:W-:Y:S01]  /*1b2a0*/  IMAD R14, R17, 0x4, R9 ;  /* 0x00000004110e7824 */ /* 0x000fe200078e0209 */
[----:B------:R-:W-:Y:S04]  /*1b2b0*/  STL [R1+0x3344], R22 ;  /* 0x0033441601007387 */ /* 0x000fe80000100800 */
[----:B------:R-:W-:Y:S04]  /*1b2c0*/  STL [R1+0x3348], R23 ;  /* 0x0033481701007387 */ /* 0x000fe80000100800 */
[----:B------:R-:W-:Y:S04]  /*1b2d0*/  STL [R1+0x334c], R24 ;  /* 0x00334c1801007387 */ /* 0x000fe80000100800 */
[----:B------:R-:W-:Y:S04]  /*1b2e0*/  STL [R1+0x3350], R25 ;  /* 0x0033501901007387 */ /* 0x000fe80000100800 */
[----:B------:R-:W-:Y:S04]  /*1b2f0*/  STL [R1+0x3354], R26 ;  /* 0x0033541a01007387 */ /* 0x000fe80000100800 */
[----:B------:R-:W-:Y:S04]  /*1b300*/  STL [R1+0x335c], R14 ;  /* 0x00335c0e01007387 */ /* 0x000fe80000100800 */
[----:B------:R0:W-:Y:S04]  /*1b310*/  STL [R1+0x3358], R9 ;  /* 0x0033580901007387 */ /* 0x0001e80000100800 */
[----:B0-----:R-:W5:Y:S04]  /*1b320*/  LDL.LU R9, [R1+0x1a8] ;  /* 0x0001a80001097983 */ /* 0x001f680000300800 */
[----:B------:R-:W5:Y:S04]  /*1b330*/  LDL.LU R14, [R1+0x1c0] ;  /* 0x0001c000010e7983 */ /* 0x000f680000300800 */
[----:B------:R-:W5:Y:S04]  /*1b340*/  LDL.LU R26, [R1+0x1c4] ;  /* 0x0001c400011a7983 */ /* 0x000f680000300800 */
[----:B------:R-:W5:Y:S04]  /*1b350*/  LDL.LU R25, [R1+0x1f0] ;  /* 0x0001f00001197983 */ /* 0x000f680000300800 */
[----:B------:R-:W5:Y:S04]  /*1b360*/  LDL.LU R24, [R1+0x1f4] ;  /* 0x0001f40001187983 */ /* 0x000f680000300800 */
[----:B------:R-:W5:Y:S04]  /*1b370*/  LDL.LU R23, [R1+0x1fc] ;  /* 0x0001fc0001177983 */ /* 0x000f680000300800 */
[----:B------:R-:W5:Y:S04]  /*1b380*/  LDL.LU R22, [R1+0x214] ;  /* 0x0002140001167983 */ /* 0x000f680000300800 */
[----:B------:R-:W5:Y:S04]  /*1b390*/  LDL.LU R11, [R1+0x238] ;  /* 0x00023800010b7983 */ /* 0x000f680000300800 */
[----:B------:R-:W5:Y:S01]  /*1b3a0*/  LDL.LU R17, [R1+0x244] ;  /* 0x0002440001117983 */ /* 0x000f620000300800 */
[----:B--2---:R-:W-:-:S03]  /*1b3b0*/  SEL R27, R20, R0, !P0 ;  /* 0x00000000141b7207 */ /* 0x004fc60004000000 */
[----:B------:R-:W2:Y:S04]  /*1b3c0*/  LDL.LU R0, [R1+0x250] ;  /* 0x0002500001007983 */ /* 0x000ea80000300800 */
[----:B------:R0:W-:Y:S04]  /*1b3d0*/  STL [R1+0x3360], R27 ;  /* 0x0033601b01007387 */ /* 0x0001e80000100800 */
[----:B0-----:R-:W2:Y:S01]  /*1b3e0*/  LDL.LU R27, [R1+0x7c] ;  /* 0x00007c00011b7983 */ /* 0x001ea20000300800 */
[C---:B---3--:R-:W-:Y:S02]  /*1b3f0*/  SEL R3, R20.reuse, R15, !P0 ;  /* 0x0000000f14037207 */ /* 0x048fe40004000000 */
[C---:B----4-:R-:W-:Y:S01]  /*1b400*/  SEL R2, R20.reuse, R10, !P0 ;  /* 0x0000000a14027207 */ /* 0x050fe20004000000 */
[----:B------:R-:W3:Y:S04]  /*1b410*/  LDL.LU R21, [R1+0x264] ;  /* 0x0002640001157983 */ /* 0x000ee80000300800 */
[----:B------:R0:W-:Y:S04]  /*1b420*/  STL [R1+0x84], R3 ;  /* 0x0000840301007387 */ /* 0x0001e80000100800 */
[----:B------:R-:W4:Y:S04]  /*1b430*/  LDL.LU R8, [R1+0x284] ;  /* 0x0002840001087983 */ /* 0x000f280000300800 */
[----:B------:R1:W-:Y:S04]  /*1b440*/  STL [R1+0x80], R2 ;  /* 0x0000800201007387 */ /* 0x0003e80000100800 */
[----:B------:R-:W4:Y:S04]  /*1b450*/  LDL.LU R7, [R1+0x28c] ;  /* 0x00028c0001077983 */ /* 0x000f280000300800 */
[----:B------:R-:W4:Y:S04]  /*1b460*/  LDL.LU R5, [R1+0x2a4] ;  /* 0x0002a40001057983 */ /* 0x000f280000300800 */
[----:B------:R-:W4:Y:S04]  /*1b470*/  LDL.LU R16, [R1+0x2b8] ;  /* 0x0002b80001107983 */ /* 0x000f280000300800 */
[----:B------:R-:W4:Y:S04]  /*1b480*/  LDL.LU R4, [R1+0x2d0] ;  /* 0x0002d00001047983 */ /* 0x000f280000300800 */
[----:B0-----:R-:W4:Y:S04]  /*1b490*/  LDL.LU R3, [R1+0x2d8] ;  /* 0x0002d80001037983 */ /* 0x001f280000300800 */
[----:B-1----:R-:W4:Y:S04]  /*1b4a0*/  LDL.LU R2, [R1+0x2fc] ;  /* 0x0002fc0001027983 */ /* 0x002f280000300800 */
[----:B------:R-:W4:Y:S04]  /*1b4b0*/  LDL.LU R6, [R1+0x300] ;  /* 0x0003000001067983 */ /* 0x000f280000300800 */
[----:B------:R-:W4:Y:S04]  /*1b4c0*/  LDL.LU R28, [R1+0x320] ;  /* 0x00032000011c7983 */ /* 0x000f280000300800 */
[----:B------:R-:W4:Y:S04]  /*1b4d0*/  LDL.LU R29, [R1+0x324] ;  /* 0x00032400011d7983 */ /* 0x000f280000300800 */
[----:B------:R-:W4:Y:S04]  /*1b4e0*/  LDL.LU R19, [R1+0x340] ;  /* 0x0003400001137983 */ /* 0x000f280000300800 */
[----:B------:R-:W4:Y:S04]  /*1b4f0*/  LDL.LU R13, [R1+0x354] ;  /* 0x00035400010d7983 */ /* 0x000f280000300800 */
[----:B------:R-:W4:Y:S01]  /*1b500*/  LDL.LU R12, [R1+0x370] ;  /* 0x00037000010c7983 */ /* 0x000f220000300800 */
[----:B-----5:R-:W-:-:S03]  /*1b510*/  SEL R9, R20, R9, !P0 ;  /* 0x0000000914097207 */ /* 0x020fc60004000000 */
[----:B------:R-:W5:Y:S04]  /*1b520*/  LDL.LU R18, [R1+0x378] ;  /* 0x0003780001127983 */ /* 0x000f680000300800 */
[----:B------:R-:W5:Y:S04]  /*1b530*/  LDL.LU R15, [R1+0x380] ;  /* 0x00038000010f7983 */ /* 0x000f680000300800 */
[----:B------:R-:W5:Y:S01]  /*1b540*/  LDL.LU R10, [R1+0x384] ;  /* 0x00038400010a7983 */ /* 0x000f620000300800 */
[C---:B------:R-:W-:Y:S02]  /*1b550*/  SEL R24, R20.reuse, R24, !P0 ;  /* 0x0000001814187207 */ /* 0x040fe40004000000 */
[----:B------:R-:W-:-:S02]  /*1b560*/  SEL R11, R20, R11, !P0 ;  /* 0x0000000b140b7207 */ /* 0x000fc40004000000 */
[----:B--2---:R-:W-:-:S05]  /*1b570*/  SEL R27, R20, R27, !P0 ;  /* 0x0000001b141b7207 */ /* 0x004fca0004000000 */
[----:B------:R0:W-:Y:S04]  /*1b580*/  STL [R1+0x7c], R27 ;  /* 0x00007c1b01007387 */ /* 0x0001e80000100800 */
[----:B------:R1:W-:Y:S01]  /*1b590*/  STL [R1+0x1a8], R9 ;  /* 0x0001a80901007387 */ /* 0x0003e20000100800 */
[C---:B0-----:R-:W-:Y:S02]  /*1b5a0*/  SEL R27, R20.reuse, R14, !P0 ;  /* 0x0000000e141b7207 */ /* 0x041fe40004000000 */
[----:B-1----:R-:W-:-:S03]  /*1b5b0*/  SEL R9, R20, R26, !P0 ;  /* 0x0000001a14097207 */ /* 0x002fc60004000000 */
[----:B------:R-:W-:Y:S01]  /*1b5c0*/  STL [R1+0x1c0], R27 ;  /* 0x0001c01b01007387 */ /* 0x000fe20000100800 */
[----:B------:R-:W-:-:S03]  /*1b5d0*/  SEL R14, R20, R25, !P0 ;  /* 0x00000019140e7207 */ /* 0x000fc60004000000 */
[----:B------:R0:W-:Y:S04]  /*1b5e0*/  STL [R1+0x1c4], R9 ;  /* 0x0001c40901007387 */ /* 0x0001e80000100800 */
[----:B------:R1:W-:Y:S01]  /*1b5f0*/  STL [R1+0x1f0], R14 ;  /* 0x0001f00e01007387 */ /* 0x0003e20000100800 */
[----:B0-----:R-:W-:-:S03]  /*1b600*/  SEL R9, R20, R23, !P0 ;  /* 0x0000001714097207 */ /* 0x001fc60004000000 */
[----:B------:R-:W-:Y:S01]  /*1b610*/  STL [R1+0x1f4], R24 ;  /* 0x0001f41801007387 */ /* 0x000fe20000100800 */
[----:B-1----:R-:W-:-:S03]  /*1b620*/  SEL R14, R20, R22, !P0 ;  /* 0x00000016140e7207 */ /* 0x002fc60004000000 */
[----:B------:R0:W-:Y:S01]  /*1b630*/  STL [R1+0x1fc], R9 ;  /* 0x0001fc0901007387 */ /* 0x0001e20000100800 */
[----:B------:R-:W-:-:S03]  /*1b640*/  SEL R0, R20, R0, !P0 ;  /* 0x0000000014007207 */ /* 0x000fc60004000000 */
[----:B------:R-:W-:Y:S01]  /*1b650*/  STL [R1+0x214], R14 ;  /* 0x0002140e01007387 */ /* 0x000fe20000100800 */
[----:B0-----:R-:W-:-:S03]  /*1b660*/  SEL R9, R20, R17, !P0 ;  /* 0x0000001114097207 */ /* 0x001fc60004000000 */
[----:B------:R0:W-:Y:S04]  /*1b670*/  STL [R1+0x238], R11 ;  /* 0x0002380b01007387 */ /* 0x0001e80000100800 */
[----:B0-----:R-:W2:Y:S04]  /*1b680*/  LDL.LU R11, [R1+0x3bc] ;  /* 0x0003bc00010b7983 */ /* 0x001ea80000300800 */
[----:B------:R-:W-:Y:S04]  /*1b690*/  STL [R1+0x244], R9 ;  /* 0x0002440901007387 */ /* 0x000fe80000100800 */
[----:B------:R-:W2:Y:S04]  /*1b6a0*/  LDL.LU R17, [R1+0x3c4] ;  /* 0x0003c40001117983 */ /* 0x000ea80000300800 */
[----:B------:R0:W-:Y:S04]  /*1b6b0*/  STL [R1+0x250], R0 ;  /* 0x0002500001007387 */ /* 0x0001e80000100800 */
[----:B0-----:R-:W2:Y:S01]  /*1b6c0*/  LDL.LU R0, [R1+0x3e4] ;  /* 0x0003e40001007983 */ /* 0x001ea20000300800 */
[----:B---3--:R-:W-:-:S02]  /*1b6d0*/  SEL R14, R20, R21, !P0 ;  /* 0x00000015140e7207 */ /* 0x008fc40004000000 */
[C---:B----4-:R-:W-:Y:S02]  /*1b6e0*/  SEL R9, R20.reuse, R8, !P0 ;  /* 0x0000000814097207 */ /* 0x050fe40004000000 */
[C---:B------:R-:W-:Y:S02]  /*1b6f0*/  SEL R8, R20.reuse, R7, !P0 ;  /* 0x0000000714087207 */ /* 0x040fe40004000000 */
[C---:B------:R-:W-:Y:S01]  /*1b700*/  SEL R7, R20.reuse, R5, !P0 ;  /* 0x0000000514077207 */ /* 0x040fe20004000000 */
[----:B------:R-:W-:Y:S01]  /*1b710*/  STL [R1+0x264], R14 ;  /* 0x0002640e01007387 */ /* 0x000fe20000100800 */
[C---:B------:R-:W-:Y:S02]  /*1b720*/  SEL R5, R20.reuse, R16, !P0 ;  /* 0x0000001014057207 */ /* 0x040fe40004000000 */
[C---:B------:R-:W-:Y:S01]  /*1b730*/  SEL R4, R20.reuse, R4, !P0 ;  /* 0x0000000414047207 */ /* 0x040fe20004000000 */
[----:B------:R-:W-:Y:S01]  /*1b740*/  STL [R1+0x284], R9 ;  /* 0x0002840901007387 */ /* 0x000fe20000100800 */
[----:B------:R-:W-:-:S03]  /*1b750*/  SEL R3, R20, R3, !P0 ;  /* 0x0000000314037207 */ /* 0x000fc60004000000 */
[----:B------:R-:W-:Y:S01]  /*1b760*/  STL [R1+0x28c], R8 ;  /* 0x00028c0801007387 */ /* 0x000fe20000100800 */
[----:B------:R-:W-:-:S03]  /*1b770*/  SEL R2, R20, R2, !P0 ;  /* 0x0000000214027207 */ /* 0x000fc60004000000 */
[----:B------:R-:W-:Y:S04]  /*1b780*/  STL [R1+0x2a4], R7 ;  /* 0x0002a40701007387 */ /* 0x000fe80000100800 */
[----:B------:R-:W-:Y:S04]  /*1b790*/  STL [R1+0x2b8], R5 ;  /* 0x0002b80501007387 */ /* 0x000fe80000100800 */
[----:B------:R0:W-:Y:S04]  /*1b7a0*/  STL [R1+0x2d0], R4 ;  /* 0x0002d00401007387 */ /* 0x0001e80000100800 */
[----:B------:R1:W-:Y:S01]  /*1b7b0*/  STL [R1+0x2d8], R3 ;  /* 0x0002d80301007387 */ /* 0x0003e20000100800 */
[----:B0-----:R-:W-:-:S03]  /*1b7c0*/  SEL R4, R20, R6, !P0 ;  /* 0x0000000614047207 */ /* 0x001fc60004000000 */
[----:B------:R0:W-:Y:S01]  /*1b7d0*/  STL [R1+0x2fc], R2 ;  /* 0x0002fc0201007387 */ /* 0x0001e20000100800 */
[----:B-1----:R-:W-:-:S03]  /*1b7e0*/  SEL R3, R20, R28, !P0 ;  /* 0x0000001c14037207 */ /* 0x002fc60004000000 */
[----:B------:R1:W-:Y:S01]  /*1b7f0*/  STL [R1+0x300], R4 ;  /* 0x0003000401007387 */ /* 0x0003e20000100800 */
[----:B0-----:R-:W-:-:S03]  /*1b800*/  SEL R2, R20, R29, !P0 ;  /* 0x0000001d14027207 */ /* 0x001fc60004000000 */
[----:B------:R0:W-:Y:S01]  /*1b810*/  STL [R1+0x320], R3 ;  /* 0x0003200301007387 */ /* 0x0001e20000100800 */
[----:B-1----:R-:W-:-:S03]  /*1b820*/  SEL R4, R20, R19, !P0 ;  /* 0x0000001314047207 */ /* 0x002fc60004000000 */
[----:B------:R1:W-:Y:S04]  /*1b830*/  STL [R1+0x324], R2 ;  /* 0x0003240201007387 */ /* 0x0003e80000100800 */
[----:B------:R5:W-:Y:S01]  /*1b840*/  STL [R1+0x340], R4 ;  /* 0x0003400401007387 */ /* 0x000be20000100800 */
[C---:B0-----:R-:W-:Y:S02]  /*1b850*/  SEL R3, R20.reuse, R13, !P0 ;  /* 0x0000000d14037207 */ /* 0x041fe40004000000 */
[----:B-1----:R-:W-:-:S03]  /*1b860*/  SEL R2, R20, R12, !P0 ;  /* 0x0000000c14027207 */ /* 0x002fc60004000000 */
[----:B------:R0:W-:Y:S01]  /*1b870*/  STL [R1+0x354], R3 ;  /* 0x0003540301007387 */ /* 0x0001e20000100800 */
[----:B-----5:R-:W-:-:S03]  /*1b880*/  SEL R4, R20, R18, !P0 ;  /* 0x0000001214047207 */ /* 0x020fc60004000000 */
[----:B------:R1:W-:Y:S04]  /*1b890*/  STL [R1+0x370], R2 ;  /* 0x0003700201007387 */ /* 0x0003e80000100800 */
[----:B------:R-:W-:Y:S01]  /*1b8a0*/  STL [R1+0x378], R4 ;  /* 0x0003780401007387 */ /* 0x000fe20000100800 */
[----:B0-----:R-:W-:-:S03]  /*1b8b0*/  SEL R3, R20, R15, !P0 ;  /* 0x0000000f14037207 */ /* 0x001fc60004000000 */
[----:B------:R-:W3:Y:S01]  /*1b8c0*/  LDL.LU R27, [R1+0x3ec] ;  /* 0x0003ec00011b7983 */ /* 0x000ee20000300800 */
[----:B-1----:R-:W-:-:S03]  /*1b8d0*/  SEL R2, R20, R10, !P0 ;  /* 0x0000000a14027207 */ /* 0x002fc60004000000 */
[----:B------:R2:W-:Y:S04]  /*1b8e0*/  STL [R1+0x380], R3 ;  /* 0x0003800301007387 */ /* 0x0005e80000100800 */
[----:B------:R-:W4:Y:S04]  /*1b8f0*/  LDL.LU R9, [R1+0x404] ;  /* 0x0004040001097983 */ /* 0x000f280000300800 */
[----:B------:R0:W-:Y:S04]  /*1b900*/  STL [R1+0x384], R2 ;  /* 0x0003840201007387 */ /* 0x0001e80000100800 */
[----:B------:R-:W5:Y:S04]  /*1b910*/  LDL.LU R14, [R1+0x408] ;  /* 0x00040800010e7983 */ /* 0x000f680000300800 */
        /* <DEDUP_REMOVED lines=8> */
[----:B--2---:R-:W-:-:S05]  /*1b9a0*/  SEL R3, R20, R11, !P0 ;  /* 0x0000000b14037207 */ /* 0x004fca0004000000 */
[----:B------:R1:W-:Y:S01]  /*1b9b0*/  STL [R1+0x3bc], R3 ;  /* 0x0003bc0301007387 */ /* 0x0003e20000100800 */
[----:B0-----:R-:W-:-:S03]  /*1b9c0*/  SEL R2, R20, R17, !P0 ;  /* 0x0000001114027207 */ /* 0x001fc60004000000 */
[----:B------:R-:W2:Y:S04]  /*1b9d0*/  LDL.LU R21, [R1+0x4b0] ;  /* 0x0004b00001157983 */ /* 0x000ea80000300800 */
[----:B------:R0:W-:Y:S04]  /*1b9e0*/  STL [R1+0x3c4], R2 ;  /* 0x0003c40201007387 */ /* 0x0001e80000100800 */
[----:B------:R-:W2:Y:S01]  /*1b9f0*/  LDL.LU R8, [R1+0x4d4] ;  /* 0x0004d40001087983 */ /* 0x000ea20000300800 */
[----:B------:R-:W-:-:S05]  /*1ba00*/  SEL R0, R20, R0, !P0 ;  /* 0x0000000014007207 */ /* 0x000fca0004000000 */
[----:B------:R0:W-:Y:S04]  /*1ba10*/  STL [R1+0x3e4], R0 ;  /* 0x0003e40001007387 */ /* 0x0001e80000100800 */
[----:B------:R-:W2:Y:S04]  /*1ba20*/  LDL.LU R7, [R1+0x4f4] ;  /* 0x0004f40001077983 */ /* 0x000ea80000300800 */
[----:B------:R-:W2:Y:S04]  /*1ba30*/  LDL.LU R5, [R1+0x500] ;  /* 0x0005000001057983 */ /* 0x000ea80000300800 */
[----:B------:R-:W2:Y:S04]  /*1ba40*/  LDL.LU R16, [R1+0x514] ;  /* 0x0005140001107983 */ /* 0x000ea80000300800 */
[----:B------:R-:W2:Y:S04]  /*1ba50*/  LDL.LU R4, [R1+0x538] ;  /* 0x0005380001047983 */ /* 0x000ea80000300800 */
[----:B-1----:R-:W2:Y:S04]  /*1ba60*/  LDL.LU R3, [R1+0x544] ;  /* 0x0005440001037983 */ /* 0x002ea80000300800 */
[----:B0-----:R-:W2:Y:S04]  /*1ba70*/  LDL.LU R2, [R1+0x54c] ;  /* 0x00054c0001027983 */ /* 0x001ea80000300800 */
[----:B------:R-:W2:Y:S04]  /*1ba80*/  LDL.LU R6, [R1+0x564] ;  /* 0x0005640001067983 */ /* 0x000ea80000300800 */
[----:B------:R-:W2:Y:S04]  /*1ba90*/  LDL.LU R28, [R1+0x574] ;  /* 0x00057400011c7983 */ /* 0x000ea80000300800 */
[----:B------:R-:W2:Y:S04]  /*1baa0*/  LDL.LU R29, [R1+0x590] ;  /* 0x00059000011d7983 */ /* 0x000ea80000300800 */
[----:B------:R-:W2:Y:S04]  /*1bab0*/  LDL.LU R19, [R1+0x598] ;  /* 0x0005980001137983 */ /* 0x000ea80000300800 */
[----:B------:R-:W2:Y:S04]  /*1bac0*/  LDL.LU R13, [R1+0x5ac] ;  /* 0x0005ac00010d7983 */ /* 0x000ea80000300800 */
[----:B------:R-:W2:Y:S04]  /*1bad0*/  LDL.LU R12, [R1+0x5c8] ;  /* 0x0005c800010c7983 */ /* 0x000ea80000300800 */
[----:B------:R-:W2:Y:S04]  /*1bae0*/  LDL.LU R11, [R1+0x5cc] ;  /* 0x0005cc00010b7983 */ /* 0x000ea80000300800 */
[----:B------:R-:W2:Y:S04]  /*1baf0*/  LDL.LU R17, [R1+0x5d4] ;  /* 0x0005d40001117983 */ /* 0x000ea80000300800 */
[----:B------:R-:W2:Y:S01]  /*1bb00*/  LDL.LU R0, [R1+0x600] ;  /* 0x0006000001007983 */ /* 0x000ea20000300800 */
[----:B---3--:R-:W-:-:S05]  /*1bb10*/  SEL R27, R20, R27, !P0 ;  /* 0x0000001b141b7207 */ /* 0x008fca0004000000 */
[----:B------:R5:W-:Y:S01]  /*1bb20*/  STL [R1+0x3ec], R27 ;  /* 0x0003ec1b01007387 */ /* 0x000be20000100800 */
[----:B----4-:R-:W-:-:S05]  /*1bb30*/  SEL R9, R20, R9, !P0 ;  /* 0x0000000914097207 */ /* 0x010fca0004000000 */
[----:B------:R0:W-:Y:S01]  /*1bb40*/  STL [R1+0x404], R9 ;  /* 0x0004040901007387 */ /* 0x0001e20000100800 */
[C---:B-----5:R-:W-:Y:S02]  /*1bb50*/  SEL R27, R20.reuse, R14, !P0 ;  /* 0x0000000e141b7207 */ /* 0x060fe40004000000 */
[----:B------:R-:W-:-:S03]  /*1bb60*/  SEL R14, R20, R26, !P0 ;  /* 0x0000001a140e7207 */ /* 0x000fc60004000000 */
[----:B------:R-:W-:Y:S01]  /*1bb70*/  STL [R1+0x408], R27 ;  /* 0x0004081b01007387 */ /* 0x000fe20000100800 */
[----:B0-----:R-:W-:-:S03]  /*1bb80*/  SEL R9, R20, R25, !P0 ;  /* 0x0000001914097207 */ /* 0x001fc60004000000 */
[----:B------:R0:W-:Y:S01]  /*1bb90*/  STL [R1+0x420], R14 ;  /* 0x0004200e01007387 */ /* 0x0001e20000100800 */
[----:B------:R-:W-:-:S03]  /*1bba0*/  SEL R24, R20, R24, !P0 ;  /* 0x0000001814187207 */ /* 0x000fc60004000000 */
[----:B------:R1:W-:Y:S01]  /*1bbb0*/  STL [R1+0x43c], R9 ;  /* 0x00043c0901007387 */ /* 0x0003e20000100800 */
[----:B0-----:R-:W-:-:S03]  /*1bbc0*/  SEL R14, R20, R23, !P0 ;  /* 0x00000017140e7207 */ /* 0x001fc60004000000 */
[----:B------:R-:W-:Y:S01]  /*1bbd0*/  STL [R1+0x450], R24 ;  /* 0x0004501801007387 */ /* 0x000fe20000100800 */
[----:B-1----:R-:W-:-:S03]  /*1bbe0*/  SEL R9, R20, R22, !P0 ;  /* 0x0000001614097207 */ /* 0x002fc60004000000 */
[----:B------:R0:W-:Y:S01]  /*1bbf0*/  STL [R1+0x454], R14 ;  /* 0x0004540e01007387 */ /* 0x0001e20000100800 */
[----:B------:R-:W-:-:S03]  /*1bc00*/  SEL R18, R20, R18, !P0 ;  /* 0x0000001214127207 */ /* 0x000fc60004000000 */
[----:B------:R1:W-:Y:S01]  /*1bc10*/  STL [R1+0x460], R9 ;  /* 0x0004600901007387 */ /* 0x0003e20000100800 */
[----:B0-----:R-:W-:-:S03]  /*1bc20*/  SEL R14, R20, R15, !P0 ;  /* 0x0000000f140e7207 */ /* 0x001fc60004000000 */
[----:B------:R0:W-:Y:S01]  /*1bc30*/  STL [R1+0x474], R18 ;  /* 0x0004741201007387 */ /* 0x0001e20000100800 */
[----:B-1----:R-:W-:-:S03]  /*1bc40*/  SEL R9, R20, R10, !P0 ;  /* 0x0000000a14097207 */ /* 0x002fc60004000000 */
[----:B0-----:R-:W3:Y:S04]  /*1bc50*/  LDL.LU R18, [R1+0x610] ;  /* 0x0006100001127983 */ /* 0x001ee80000300800 */
[----:B------:R-:W-:Y:S04]  /*1bc60*/  STL [R1+0x4a0], R14 ;  /* 0x0004a00e01007387 */ /* 0x000fe80000100800 */
[----:B------:R-:W4:Y:S04]  /*1bc70*/  LDL.LU R15, [R1+0x61c] ;  /* 0x00061c00010f7983 */ /* 0x000f280000300800 */
[----:B------:R2:W-:Y:S04]  /*1bc80*/  STL [R1+0x4a8], R9 ;  /* 0x0004a80901007387 */ /* 0x0005e80000100800 */
[----:B------:R-:W5:Y:S01]  /*1bc90*/  LDL.LU R10, [R1+0x638] ;  /* 0x00063800010a7983 */ /* 0x000f620000300800 */
[----:B--2---:R-:W-:-:S02]  /*1bca0*/  SEL R9, R20, R21, !P0 ;  /* 0x0000001514097207 */ /* 0x004fc40004000000 */
[----:B------:R-:W-:-:S03]  /*1bcb0*/  SEL R8, R20, R8, !P0 ;  /* 0x0000000814087207 */ /* 0x000fc60004000000 */
[----:B------:R-:W-:Y:S04]  /*1bcc0*/  STL [R1+0x4b0], R9 ;  /* 0x0004b00901007387 */ /* 0x000fe80000100800 */
[----:B------:R0:W-:Y:S01]  /*1bcd0*/  STL [R1+0x4d4], R8 ;  /* 0x0004d40801007387 */ /* 0x0001e20000100800 */
[C---:B------:R-:W-:Y:S02]  /*1bce0*/  SEL R7, R20.reuse, R7, !P0 ;  /* 0x0000000714077207 */ /* 0x040fe40004000000 */
[----:B------:R-:W-:-:S03]  /*1bcf0*/  SEL R5, R20, R5, !P0 ;  /* 0x0000000514057207 */ /* 0x000fc60004000000 */
[----:B------:R1:W-:Y:S01]  /*1bd00*/  STL [R1+0x4f4], R7 ;  /* 0x0004f40701007387 */ /* 0x0003e20000100800 */
[----:B0-----:R-:W-:-:S03]  /*1bd10*/  SEL R8, R20, R16, !P0 ;  /* 0x0000001014087207 */ /* 0x001fc60004000000 */
[----:B------:R0:W-:Y:S01]  /*1bd20*/  STL [R1+0x500], R5 ;  /* 0x0005000501007387 */ /* 0x0001e20000100800 */
[----:B-1----:R-:W-:-:S03]  /*1bd30*/  SEL R7, R20, R4, !P0 ;  /* 0x0000000414077207 */ /* 0x002fc60004000000 */
[----:B------:R-:W-:Y:S01]  /*1bd40*/  STL [R1+0x514], R8 ;  /* 0x0005140801007387 */ /* 0x000fe20000100800 */
[C---:B0-----:R-:W-:Y:S02]  /*1bd50*/  SEL R5, R20.reuse, R3, !P0 ;  /* 0x0000000314057207 */ /* 0x041fe40004000000 */
[C---:B------:R-:W-:Y:S01]  /*1bd60*/  SEL R4, R20.reuse, R2, !P0 ;  /* 0x0000000214047207 */ /* 0x040fe20004000000 */
[----:B------:R-:W-:Y:S01]  /*1bd70*/  STL [R1+0x538], R7 ;  /* 0x0005380701007387 */ /* 0x000fe20000100800 */
[----:B------:R-:W-:-:S03]  /*1bd80*/  SEL R3, R20, R6, !P0 ;  /* 0x0000000614037207 */ /* 0x000fc60004000000 */
[----:B------:R-:W-:Y:S01]  /*1bd90*/  STL [R1+0x544], R5 ;  /* 0x0005440501007387 */ /* 0x000fe20000100800 */
[----:B------:R-:W-:-:S03]  /*1bda0*/  SEL R2, R20, R28, !P0 ;  /* 0x0000001c14027207 */ /* 0x000fc60004000000 */
[----:B------:R0:W-:Y:S04]  /*1bdb0*/  STL [R1+0x54c], R4 ;  /* 0x00054c0401007387 */ /* 0x0001e80000100800 */
[----:B------:R1:W-:Y:S04]  /*1bdc0*/  STL [R1+0x564], R3 ;  /* 0x0005640301007387 */ /* 0x0003e80000100800 */
[----:B------:R2:W-:Y:S01]  /*1bdd0*/  STL [R1+0x574], R2 ;  /* 0x0005740201007387 */ /* 0x0005e20000100800 */
[C---:B0-----:R-:W-:Y:S02]  /*1bde0*/  SEL R4, R20.reuse, R29, !P0 ;  /* 0x0000001d14047207 */ /* 0x041fe40004000000 */
[----:B-1----:R-:W-:-:S03]  /*1bdf0*/  SEL R3, R20, R19, !P0 ;  /* 0x0000001314037207 */ /* 0x002fc60004000000 */
[----:B------:R0:W-:Y:S01]  /*1be00*/  STL [R1+0x590], R4 ;  /* 0x0005900401007387 */ /* 0x0001e20000100800 */
[----:B--2---:R-:W-:-:S03]  /*1be10*/  SEL R2, R20, R13, !P0 ;  /* 0x0000000d14027207 */ /* 0x004fc60004000000 */
[----:B------:R1:W-:Y:S04]  /*1be20*/  STL [R1+0x598], R3 ;  /* 0x0005980301007387 */ /* 0x0003e80000100800 */
[----:B------:R2:W-:Y:S01]  /*1be30*/  STL [R1+0x5ac], R2 ;  /* 0x0005ac0201007387 */ /* 0x0005e20000100800 */
[C---:B0-----:R-:W-:Y:S02]  /*1be40*/  SEL R4, R20.reuse, R12, !P0 ;  /* 0x0000000c14047207 */ /* 0x041fe40004000000 */
[----:B-1----:R-:W-:-:S03]  /*1be50*/  SEL R3, R20, R11, !P0 ;  /* 0x0000000b14037207 */ /* 0x002fc60004000000 */
[----:B------:R-:W-:Y:S01]  /*1be60*/  STL [R1+0x5c8], R4 ;  /* 0x0005c80401007387 */ /* 0x000fe20000100800 */
[----:B--2---:R-:W-:-:S03]  /*1be70*/  SEL R2, R20, R17, !P0 ;  /* 0x0000001114027207 */ /* 0x004fc60004000000 */
[----:B------:R-:W-:Y:S01]  /*1be80*/  STL [R1+0x5cc], R3 ;  /* 0x0005cc0301007387 */ /* 0x000fe20000100800 */
[----:B------:R-:W-:-:S03]  /*1be90*/  SEL R0, R20, R0, !P0 ;  /* 0x0000000014007207 */ /* 0x000fc60004000000 */
[----:B------:R-:W2:Y:S04]  /*1bea0*/  LDL.LU R27, [R1+0x650] ;  /* 0x00065000011b7983 */ /* 0x000ea80000300800 */
[----:B------:R-:W-:Y:S04]  /*1beb0*/  STL [R1+0x5d4], R2 ;  /* 0x0005d40201007387 */ /* 0x000fe80000100800 */
[----:B------:R-:W2:Y:S04]  /*1bec0*/  LDL.LU R9, [R1+0x658] ;  /* 0x0006580001097983 */ /* 0x000ea80000300800 */
[----:B------:R0:W-:Y:S04]  /*1bed0*/  STL [R1+0x600], R0 ;  /* 0x0006000001007387 */ /* 0x0001e80000100800 */
        /* <DEDUP_REMOVED lines=8> */
[----:B0-----:R-:W2:Y:S01]  /*1bf60*/  LDL.LU R0, [R1+0x6f4] ;  /* 0x0006f40001007983 */ /* 0x001ea20000300800 */
[----:B---3--:R-:W-:-:S05]  /*1bf70*/  SEL R4, R20, R18, !P0 ;  /* 0x0000001214047207 */ /* 0x008fca0004000000 */
[----:B------:R0:W-:Y:S01]  /*1bf80*/  STL [R1+0x610], R4 ;  /* 0x0006100401007387 */ /* 0x0001e20000100800 */
[----:B----4-:R-:W-:-:S03]  /*1bf90*/  SEL R3, R20, R15, !P0 ;  /* 0x0000000f14037207 */ /* 0x010fc60004000000 */
[----:B------:R-:W3:Y:S04]  /*1bfa0*/  LDL.LU R21, [R1+0x6fc] ;  /* 0x0006fc0001157983 */ /* 0x000ee80000300800 */
[----:B------:R1:W-:Y:S01]  /*1bfb0*/  STL [R1+0x61c], R3 ;  /* 0x00061c0301007387 */ /* 0x0003e20000100800 */
[----:B-----5:R-:W-:-:S03]  /*1bfc0*/  SEL R2, R20, R10, !P0 ;  /* 0x0000000a14027207 */ /* 0x020fc60004000000 */
[----:B------:R-:W4:Y:S04]  /*1bfd0*/  LDL.LU R8, [R1+0x71c] ;  /* 0x00071c0001087983 */ /* 0x000f280000300800 */
[----:B------:R5:W-:Y:S04]  /*1bfe0*/  STL [R1+0x638], R2 ;  /* 0x0006380201007387 */ /* 0x000be80000100800 */
[----:B------:R-:W4:Y:S04]  /*1bff0*/  LDL.LU R7, [R1+0x730] ;  /* 0x0007300001077983 */ /* 0x000f280000300800 */
[----:B------:R-:W4:Y:S04]  /*1c000*/  LDL.LU R5, [R1+0x740] ;  /* 0x0007400001057983 */ /* 0x000f280000300800 */
[----:B------:R-:W4:Y:S04]  /*1c010*/  LDL.LU R16, [R1+0x750] ;  /* 0x0007500001107983 */ /* 0x000f280000300800 */
[----:B0-----:R-:W4:Y:S04]  /*1c020*/  LDL.LU R4, [R1+0x77c] ;  /* 0x00077c0001047983 */ /* 0x001f280000300800 */
[----:B-1----:R-:W4:Y:S04]  /*1c030*/  LDL.LU R3, [R1+0x780] ;  /* 0x0007800001037983 */ /* 0x002f280000300800 */
[----:B-----5:R-:W5:Y:S04]  /*1c040*/  LDL.LU R2, [R1+0x788] ;  /* 0x0007880001027983 */ /* 0x020f680000300800 */
        /* <DEDUP_REMOVED lines=9> */
[----:B--2---:R-:W-:-:S02]  /*1c0e0*/  SEL R27, R20, R27, !P0 ;  /* 0x0000001b141b7207 */ /* 0x004fc40004000000 */
[----:B------:R-:W-:-:S03]  /*1c0f0*/  SEL R9, R20, R9, !P0 ;  /* 0x0000000914097207 */ /* 0x000fc60004000000 */
[----:B------:R0:W-:Y:S04]  /*1c100*/  STL [R1+0x650], R27 ;  /* 0x0006501b01007387 */ /* 0x0001e80000100800 */
[----:B------:R1:W-:Y:S01]  /*1c110*/  STL [R1+0x658], R9 ;  /* 0x0006580901007387 */ /* 0x0003e20000100800 */
[C---:B0-----:R-:W-:Y:S02]  /*1c120*/  SEL R27, R20.reuse, R14, !P0 ;  /* 0x0000000e141b7207 */ /* 0x041fe40004000000 */
[----:B-1----:R-:W-:-:S03]  /*1c130*/  SEL R9, R20, R26, !P0 ;  /* 0x0000001a14097207 */ /* 0x002fc60004000000 */
[----:B------:R-:W-:Y:S01]  /*1c140*/  STL [R1+0x66c], R27 ;  /* 0x00066c1b01007387 */ /* 0x000fe20000100800 */
[C---:B------:R-:W-:Y:S02]  /*1c150*/  SEL R14, R20.reuse, R25, !P0 ;  /* 0x00000019140e7207 */ /* 0x040fe40004000000 */
[C---:B------:R-:W-:Y:S01]  /*1c160*/  SEL R24, R20.reuse, R24, !P0 ;  /* 0x0000001814187207 */ /* 0x040fe20004000000 */
[----:B------:R0:W-:Y:S04]  /*1c170*/  STL [R1+0x668], R9 ;  /* 0x0006680901007387 */ /* 0x0001e80000100800 */
[----:B------:R1:W-:Y:S01]  /*1c180*/  STL [R1+0x690], R14 ;  /* 0x0006900e01007387 */ /* 0x0003e20000100800 */
[----:B0-----:R-:W-:-:S03]  /*1c190*/  SEL R9, R20, R23, !P0 ;  /* 0x0000001714097207 */ /* 0x001fc60004000000 */
[----:B------:R-:W-:Y:S01]  /*1c1a0*/  STL [R1+0x698], R24 ;  /* 0x0006981801007387 */ /* 0x000fe20000100800 */
[C---:B------:R-:W-:Y:S02]  /*1c1b0*/  SEL R11, R20.reuse, R11, !P0 ;  /* 0x0000000b140b7207 */ /* 0x040fe40004000000 */
[C---:B-1----:R-:W-:Y:S01]  /*1c1c0*/  SEL R14, R20.reuse, R22, !P0 ;  /* 0x00000016140e7207 */ /* 0x042fe20004000000 */
[----:B------:R0:W-:Y:S04]  /*1c1d0*/  STL [R1+0x6a0], R9 ;  /* 0x0006a00901007387 */ /* 0x0001e80000100800 */
[----:B------:R-:W-:Y:S01]  /*1c1e0*/  STL [R1+0x6ac], R14 ;  /* 0x0006ac0e01007387 */ /* 0x000fe20000100800 */
[C---:B------:R-:W-:Y:S02]  /*1c1f0*/  SEL R0, R20.reuse, R0, !P0 ;  /* 0x0000000014007207 */ /* 0x040fe40004000000 */
[C---:B0-----:R-:W-:Y:S01]  /*1c200*/  SEL R9, R20.reuse, R17, !P0 ;  /* 0x0000001114097207 */ /* 0x041fe20004000000 */
        /* <DEDUP_REMOVED lines=15> */
[----:B------:R-:W-:Y:S04]  /*1c300*/  STL [R1+0x730], R8 ;  /* 0x0007300801007387 */ /* 0x000fe80000100800 */
[----:B------:R-:W-:Y:S01]  /*1c310*/  STL [R1+0x740], R7 ;  /* 0x0007400701007387 */ /* 0x000fe20000100800 */
[----:B-----5:R-:W-:-:S03]  /*1c320*/  SEL R2, R20, R2, !P0 ;  /* 0x0000000214027207 */ /* 0x020fc60004000000 */
        /* <DEDUP_REMOVED lines=15> */
[----:B---3--:R-:W-:-:S03]  /*1c420*/  SEL R4, R20, R18, !P0 ;  /* 0x0000001214047207 */ /* 0x008fc60004000000 */
        /* <DEDUP_REMOVED lines=805> */
[----:B------:R2:W-:Y:S04]  /*1f680*/  STL [R1+0x2a8], R14 ;  /* 0x0002a80e01007387 */ /* 0x0005e80000100800 */
[----:B------:R-:W4:Y:S04]  /*1f690*/  LDL.LU R15, [R1+0x23c] ;  /* 0x00023c00010f7983 */ /* 0x000f280000300800 */
[----:B------:R0:W-:Y:S04]  /*1f6a0*/  STL [R1+0x2a0], R9 ;  /* 0x0002a00901007387 */ /* 0x0001e80000100800 */
[----:B------:R-:W5:Y:S01]  /*1f6b0*/  LDL.LU R10, [R1+0x234] ;  /* 0x00023400010a7983 */ /* 0x000f620000300800 */
[----:B--2---:R-:W-:-:S02]  /*1f6c0*/  SEL R14, R20, R21, !P0 ;  /* 0x00000015140e7207 */ /* 0x004fc40004000000 */
[----:B0-----:R-:W-:-:S03]  /*1f6d0*/  SEL R9, R20, R8, !P0 ;  /* 0x0000000814097207 */ /* 0x001fc60004000000 */
[----:B------:R-:W-:Y:S04]  /*1f6e0*/  STL [R1+0x29c], R14 ;  /* 0x00029c0e01007387 */ /* 0x000fe80000100800 */
[----:B------:R-:W-:Y:S01]  /*1f6f0*/  STL [R1+0x298], R9 ;  /* 0x0002980901007387 */ /* 0x000fe20000100800 */
[C---:B------:R-:W-:Y:S02]  /*1f700*/  SEL R8, R20.reuse, R7, !P0 ;  /* 0x0000000714087207 */ /* 0x040fe40004000000 */
[----:B------:R-:W-:-:S03]  /*1f710*/  SEL R7, R20, R5, !P0 ;  /* 0x0000000514077207 */ /* 0x000fc60004000000 */
[----:B------:R-:W-:Y:S01]  /*1f720*/  STL [R1+0x294], R8 ;  /* 0x0002940801007387 */ /* 0x000fe20000100800 */
[----:B------:R-:W-:-:S03]  /*1f730*/  SEL R5, R20, R16, !P0 ;  /* 0x0000001014057207 */ /* 0x000fc60004000000 */
[----:B------:R-:W-:Y:S01]  /*1f740*/  STL [R1+0x290], R7 ;  /* 0x0002900701007387 */ /* 0x000fe20000100800 */
[----:B------:R-:W-:-:S03]  /*1f750*/  SEL R4, R20, R4, !P0 ;  /* 0x0000000414047207 */ /* 0x000fc60004000000 */
[----:B------:R-:W-:Y:S01]  /*1f760*/  STL [R1+0x288], R5 ;  /* 0x0002880501007387 */ /* 0x000fe20000100800 */
[----:B------:R-:W-:-:S03]  /*1f770*/  SEL R3, R20, R3, !P0 ;  /* 0x0000000314037207 */ /* 0x000fc60004000000 */
[----:B------:R0:W-:Y:S01]  /*1f780*/  STL [R1+0x280], R4 ;  /* 0x0002800401007387 */ /* 0x0001e20000100800 */
[----:B------:R-:W-:-:S03]  /*1f790*/  SEL R2, R20, R2, !P0 ;  /* 0x0000000214027207 */ /* 0x000fc60004000000 */
        /* <DEDUP_REMOVED lines=14> */
[----:B------:R0:W-:Y:S01]  /*1f880*/  STL [R1+0x25c], R2 ;  /* 0x00025c0201007387 */ /* 0x0001e20000100800 */
[----:B--2---:R-:W-:-:S03]  /*1f890*/  SEL R3, R20, R17, !P0 ;  /* 0x0000001114037207 */ /* 0x004fc60004000000 */
[----:B------:R3:W-:Y:S04]  /*1f8a0*/  STL [R1+0x258], R4 ;  /* 0x0002580401007387 */ /* 0x0007e80000100800 */
[----:B------:R-:W2:Y:S01]  /*1f8b0*/  LDL.LU R17, [R1+0x230] ;  /* 0x0002300001117983 */ /* 0x000ea20000300800 */
[----:B0-----:R-:W-:-:S03]  /*1f8c0*/  SEL R2, R20, R0, !P0 ;  /* 0x0000000014027207 */ /* 0x001fc60004000000 */
[----:B------:R4:W-:Y:S04]  /*1f8d0*/  STL [R1+0x254], R3 ;  /* 0x0002540301007387 */ /* 0x0009e80000100800 */
        /* <DEDUP_REMOVED lines=36> */
[----:B------:R-:W-:-:S03]  /*1fb20*/  SEL R0, R20, R0, !P0 ;  /* 0x0000000014007207 */ /* 0x000fc60004000000 */
[----:B0-----:R-:W2:Y:S04]  /*1fb30*/  LDL.LU R17, [R1+0x3390] ;  /* 0x0033900001117983 */ /* 0x001ea80000300800 */
[----:B------:R0:W-:Y:S04]  /*1fb40*/  STL [R1+0x22c], R0 ;  /* 0x00022c0001007387 */ /* 0x0001e80000100800 */
[----:B0-----:R-:W5:Y:S01]  /*1fb50*/  LDL.LU R0, [R1+0x338c] ;  /* 0x00338c0001007983 */ /* 0x001f620000300800 */
[C---:B------:R-:W-:Y:S02]  /*1fb60*/  SEL R27, R20.reuse, R27, !P0 ;  /* 0x0000001b141b7207 */ /* 0x040fe40004000000 */
[----:B------:R-:W-:-:S03]  /*1fb70*/  SEL R14, R20, R14, !P0 ;  /* 0x0000000e140e7207 */ /* 0x000fc60004000000 */
[----:B------:R0:W-:Y:S01]  /*1fb80*/  STL [R1+0x228], R27 ;  /* 0x0002281b01007387 */ /* 0x0001e20000100800 */
[C---:B------:R-:W-:Y:S02]  /*1fb90*/  SEL R25, R20.reuse, R25, !P0 ;  /* 0x0000001914197207 */ /* 0x040fe40004000000 */
[C---:B0-----:R-:W-:Y:S02]  /*1fba0*/  SEL R27, R20.reuse, R9, !P0 ;  /* 0x00000009141b7207 */ /* 0x041fe40004000000 */
[----:B------:R-:W-:-:S03]  /*1fbb0*/  SEL R9, R20, R26, !P0 ;  /* 0x0000001a14097207 */ /* 0x000fc60004000000 */
[----:B------:R-:W-:Y:S04]  /*1fbc0*/  STL [R1+0x224], R27 ;  /* 0x0002241b01007387 */ /* 0x000fe80000100800 */
[----:B------:R0:W-:Y:S04]  /*1fbd0*/  STL [R1+0x220], R14 ;  /* 0x0002200e01007387 */ /* 0x0001e80000100800 */
[----:B------:R1:W-:Y:S01]  /*1fbe0*/  STL [R1+0x21c], R9 ;  /* 0x00021c0901007387 */ /* 0x0003e20000100800 */
[----:B0-----:R-:W-:-:S03]  /*1fbf0*/  SEL R14, R20, R24, !P0 ;  /* 0x00000018140e7207 */ /* 0x001fc60004000000 */
[----:B------:R-:W-:Y:S01]  /*1fc00*/  STL [R1+0x218], R25 ;  /* 0x0002181901007387 */ /* 0x000fe20000100800 */
[----:B-1----:R-:W-:-:S03]  /*1fc10*/  SEL R9, R20, R23, !P0 ;  /* 0x0000001714097207 */ /* 0x002fc60004000000 */
[----:B------:R0:W-:Y:S01]  /*1fc20*/  STL [R1+0x210], R14 ;  /* 0x0002100e01007387 */ /* 0x0001e20000100800 */
[----:B------:R-:W-:-:S03]  /*1fc30*/  SEL R22, R20, R22, !P0 ;  /* 0x0000001614167207 */ /* 0x000fc60004000000 */
[----:B------:R5:W-:Y:S01]  /*1fc40*/  STL [R1+0x20c], R9 ;  /* 0x00020c0901007387 */ /* 0x000be20000100800 */
[C---:B---3--:R-:W-:Y:S02]  /*1fc50*/  SEL R8, R20.reuse, R8, !P0 ;  /* 0x0000000814087207 */ /* 0x048fe40004000000 */
[C---:B0-----:R-:W-:Y:S01]  /*1fc60*/  SEL R14, R20.reuse, R21, !P0 ;  /* 0x00000015140e7207 */ /* 0x041fe20004000000 */
[----:B------:R-:W-:Y:S01]  /*1fc70*/  STL [R1+0x208], R22 ;  /* 0x0002081601007387 */ /* 0x000fe20000100800 */
[----:B----4-:R-:W-:-:S03]  /*1fc80*/  SEL R7, R20, R7, !P0 ;  /* 0x0000000714077207 */ /* 0x010fc60004000000 */
[----:B------:R-:W-:Y:S01]  /*1fc90*/  STL [R1+0x7f4], R14 ;  /* 0x0007f40e01007387 */ /* 0x000fe20000100800 */
[C---:B------:R-:W-:Y:S02]  /*1fca0*/  SEL R4, R20.reuse, R4, !P0 ;  /* 0x0000000414047207 */ /* 0x040fe40004000000 */
[C---:B-----5:R-:W-:Y:S02]  /*1fcb0*/  SEL R9, R20.reuse, R0, !P0 ;  /* 0x0000000014097207 */ /* 0x060fe40004000000 */
[----:B--2---:R-:W-:-:S05]  /*1fcc0*/  SEL R0, R20, R17, !P0 ;  /* 0x0000001114007207 */ /* 0x004fca0004000000 */
[----:B------:R0:W-:Y:S04]  /*1fcd0*/  STL [R1+0x3364], R0 ;  /* 0x0033640001007387 */ /* 0x0001e80000100800 */
[----:B------:R-:W-:Y:S01]  /*1fce0*/  STL [R1+0x204], R9 ;  /* 0x0002040901007387 */ /* 0x000fe20000100800 */
[----:B0-----:R-:W-:-:S03]  /*1fcf0*/  SEL R0, R20, R5, !P0 ;  /* 0x0000000514007207 */ /* 0x001fc60004000000 */
[----:B------:R-:W-:Y:S01]  /*1fd00*/  STL [R1+0x200], R8 ;  /* 0x0002000801007387 */ /* 0x000fe20000100800 */
[----:B------:R-:W-:-:S03]  /*1fd10*/  SEL R5, R20, R16, !P0 ;  /* 0x0000001014057207 */ /* 0x000fc60004000000 */
[----:B------:R-:W-:Y:S04]  /*1fd20*/  STL [R1+0x1f8], R7 ;  /* 0x0001f80701007387 */ /* 0x000fe80000100800 */
[----:B------:R0:W-:Y:S04]  /*1fd30*/  STL [R1+0x1ec], R0 ;  /* 0x0001ec0001007387 */ /* 0x0001e80000100800 */
[----:B------:R-:W-:Y:S01]  /*1fd40*/  STL [R1+0x1e8], R5 ;  /* 0x0001e80501007387 */ /* 0x000fe20000100800 */
[----:B0-----:R-:W-:-:S03]  /*1fd50*/  SEL R0, R20, R3, !P0 ;  /* 0x0000000314007207 */ /* 0x001fc60004000000 */
[----:B------:R-:W-:Y:S01]  /*1fd60*/  STL [R1+0x1e4], R4 ;  /* 0x0001e40401007387 */ /* 0x000fe20000100800 */
[C---:B------:R-:W-:Y:S02]  /*1fd70*/  SEL R3, R20.reuse, R2, !P0 ;  /* 0x0000000214037207 */ /* 0x040fe40004000000 */
[C---:B------:R-:W-:Y:S01]  /*1fd80*/  SEL R2, R20.reuse, R6, !P0 ;  /* 0x0000000614027207 */ /* 0x040fe20004000000 */
        /* <DEDUP_REMOVED lines=13> */
[----:B------:R-:W-:Y:S01]  /*1fe60*/  STL [R1+0x1bc], R3 ;  /* 0x0001bc0301007387 */ /* 0x000fe20000100800 */
[----:B--2---:R-:W-:-:S03]  /*1fe70*/  SEL R0, R20, R18, !P0 ;  /* 0x0000001214007207 */ /* 0x004fc60004000000 */
[----:B------:R-:W-:Y:S04]  /*1fe80*/  STL [R1+0x1b8], R2 ;  /* 0x0001b80201007387 */ /* 0x000fe80000100800 */
[----:B------:R0:W-:Y:S04]  /*1fe90*/  STL [R1+0x1b4], R0 ;  /* 0x0001b40001007387 */ /* 0x0001e80000100800 */
[----:B0-----:R-:W2:Y:S01]  /*1fea0*/  LDL.LU R0, [R1+0x198] ;  /* 0x0001980001007983 */ /* 0x001ea20000300800 */
[C---:B------:R-:W-:Y:S02]  /*1feb0*/  SEL R3, R20.reuse, R15, !P0 ;  /* 0x0000000f14037207 */ /* 0x040fe40004000000 */
[----:B------:R-:W-:-:S03]  /*1fec0*/  SEL R2, R20, R10, !P0 ;  /* 0x0000000a14027207 */ /* 0x000fc60004000000 */
[----:B------:R-:W-:Y:S04]  /*1fed0*/  STL [R1+0x1b0], R3 ;  /* 0x0001b00301007387 */ /* 0x000fe80000100800 */
[----:B--2---:R0:W-:Y:S04]  /*1fee0*/  STL [R1+0x3380], R0 ;  /* 0x0033800001007387 */ /* 0x0041e80000100800 */
[----:B------:R-:W-:Y:S04]  /*1fef0*/  STL [R1+0x1ac], R2 ;  /* 0x0001ac0201007387 */ /* 0x000fe80000100800 */
[----:B0-----:R-:W2:Y:S04]  /*1ff00*/  LDL.LU R0, [R1+0x19c] ;  /* 0x00019c0001007983 */ /* 0x001ea80000300800 */
[----:B--2---:R0:W-:Y:S04]  /*1ff10*/  STL [R1+0x3384], R0 ;  /* 0x0033840001007387 */ /* 0x0041e80000100800 */
[----:B0-----:R-:W2:Y:S04]  /*1ff20*/  LDL.LU R0, [R1+0x1a0] ;  /* 0x0001a00001007983 */ /* 0x001ea80000300800 */
[----:B--2---:R0:W-:Y:S04]  /*1ff30*/  STL [R1+0x3388], R0 ;  /* 0x0033880001007387 */ /* 0x0041e80000100800 */
[----:B0-----:R-:W2:Y:S04]  /*1ff40*/  LDL.LU R0, [R1+0x1a4] ;  /* 0x0001a40001007983 */ /* 0x001ea80000300800 */
[----:B------:R-:W3:Y:S04]  /*1ff50*/  LDL.LU R17, [R1+0x194] ;  /* 0x0001940001117983 */ /* 0x000ee80000300800 */
[----:B------:R-:W4:Y:S04]  /*1ff60*/  LDL.LU R27, [R1+0x190] ;  /* 0x00019000011b7983 */ /* 0x000f280000300800 */
[----:B------:R-:W5:Y:S04]  /*1ff70*/  LDL.LU R9, [R1+0x18c] ;  /* 0x00018c0001097983 */ /* 0x000f680000300800 */
[----:B------:R-:W4:Y:S04]  /*1ff80*/  LDL.LU R14, [R1+0x188] ;  /* 0x00018800010e7983 */ /* 0x000f280000300800 */
[----:B------:R-:W4:Y:S04]  /*1ff90*/  LDL.LU R26, [R1+0x184] ;  /* 0x00018400011a7983 */ /* 0x000f280000300800 */
[----:B------:R-:W4:Y:S04]  /*1ffa0*/  LDL.LU R25, [R1+0x180] ;  /* 0x0001800001197983 */ /* 0x000f280000300800 */
[----:B------:R-:W4:Y:S04]  /*1ffb0*/  LDL.LU R24, [R1+0x17c] ;  /* 0x00017c0001187983 */ /* 0x000f280000300800 */
[----:B------:R-:W4:Y:S04]  /*1ffc0*/  LDL.LU R23, [R1+0x178] ;  /* 0x0001780001177983 */ /* 0x000f280000300800 */
[----:B------:R-:W4:Y:S04]  /*1ffd0*/  LDL.LU R22, [R1+0x174] ;  /* 0x0001740001167983 */ /* 0x000f280000300800 */
[----:B------:R-:W4:Y:S04]  /*1ffe0*/  LDL.LU R21, [R1+0x170] ;  /* 0x0001700001157983 */ /* 0x000f280000300800 */
[----:B------:R-:W3:Y:S04]  /*1fff0*/  LDL.LU R8, [R1+0x16c] ;  /* 0x00016c0001087983 */ /* 0x000ee80000300800 */
[----:B------:R-:W4:Y:S04]  /*20000*/  LDL.LU R7, [R1+0x168] ;  /* 0x0001680001077983 */ /* 0x000f280000300800 */
        /* <DEDUP_REMOVED lines=14> */
[----:B------:R-:W4:Y:S01]  /*200f0*/  LDL.LU R10, [R1+0x12c] ;  /* 0x00012c00010a7983 */ /* 0x000f220000300800 */
[----:B--2---:R-:W-:-:S05]  /*20100*/  SEL R0, R20, R0, !P0 ;  /* 0x0000000014007207 */ /* 0x004fca0004000000 */
[----:B------:R0:W-:Y:S04]  /*20110*/  STL [R1+0x1a4], R0 ;  /* 0x0001a40001007387 */ /* 0x0001e80000100800 */
[----:B0-----:R-:W2:Y:S02]  /*20120*/  LDL.LU R0, [R1+0x3388] ;  /* 0x0033880001007983 */ /* 0x001ea40000300800 */
[----:B--2---:R-:W-:-:S05]  /*20130*/  SEL R0, R20, R0, !P0 ;  /* 0x0000000014007207 */ /* 0x004fca0004000000 */
[----:B------:R0:W-:Y:S04]  /*20140*/  STL [R1+0x1a0], R0 ;  /* 0x0001a00001007387 */ /* 0x0001e80000100800 */
[----:B0-----:R-:W2:Y:S02]  /*20150*/  LDL.LU R0, [R1+0x3384] ;  /* 0x0033840001007983 */ /* 0x001ea40000300800 */
[----:B--2---:R-:W-:-:S05]  /*20160*/  SEL R0, R20, R0, !P0 ;  /* 0x0000000014007207 */ /* 0x004fca0004000000 */
[----:B------:R0:W-:Y:S04]  /*20170*/  STL [R1+0x19c], R0 ;  /* 0x00019c0001007387 */ /* 0x0001e80000100800 */
[----:B0-----:R-:W2:Y:S01]  /*20180*/  LDL.LU R0, [R1+0x3380] ;  /* 0x0033800001007983 */ /* 0x001ea20000300800 */
[C---:B-----5:R-:W-:Y:S02]  /*20190*/  SEL R9, R20.reuse, R9, !P0 ;  /* 0x0000000914097207 */ /* 0x060fe40004000000 */
[C---:B---3--:R-:W-:Y:S02]  /*201a0*/  SEL R8, R20.reuse, R8, !P0 ;  /* 0x0000000814087207 */ /* 0x048fe40004000000 */
[C---:B----4-:R-:W-:Y:S02]  /*201b0*/  SEL R7, R20.reuse, R7, !P0 ;  /* 0x0000000714077207 */ /* 0x050fe40004000000 */
[----:B------:R-:W-:-:S02]  /*201c0*/  SEL R4, R20, R4, !P0 ;  /* 0x0000000414047207 */ /* 0x000fc40004000000 */
[----:B--2---:R-:W-:-:S05]  /*201d0*/  SEL R0, R20, R0, !P0 ;  /* 0x0000000014007207 */ /* 0x004fca0004000000 */
[----:B------:R0:W-:Y:S02]  /*201e0*/  STL [R1+0x198], R0 ;  /* 0x0001980001007387 */ /* 0x0001e40000100800 */
[C---:B0-----:R-:W-:Y:S02]  /*201f0*/  SEL R0, R20.reuse, R17, !P0 ;  /* 0x0000001114007207 */ /* 0x041fe40004000000 */
[----:B------:R-:W-:-:S03]  /*20200*/  SEL R17, R20, R27, !P0 ;  /* 0x0000001b14117207 */ /* 0x000fc60004000000 */
[----:B------:R0:W-:Y:S04]  /*20210*/  STL [R1+0x194], R0 ;  /* 0x0001940001007387 */ /* 0x0001e80000100800 */
[----:B------:R-:W-:Y:S01]  /*20220*/  STL [R1+0x190], R17 ;  /* 0x0001901101007387 */ /* 0x000fe20000100800 */
[----:B0-----:R-:W-:-:S03]  /*20230*/  SEL R0, R20, R14, !P0 ;  /* 0x0000000e14007207 */ /* 0x001fc60004000000 */
        /* <DEDUP_REMOVED lines=14> */
[----:B------:R-:W-:Y:S01]  /*20320*/  STL [R1+0x16c], R8 ;  /* 0x00016c0801007387 */ /* 0x000fe20000100800 */
[----:B0-----:R-:W-:-:S03]  /*20330*/  SEL R0, R20, R5, !P0 ;  /* 0x0000000514007207 */ /* 0x001fc60004000000 */
[----:B------:R-:W-:Y:S01]  /*20340*/  STL [R1+0x168], R7 ;  /* 0x0001680701007387 */ /* 0x000fe20000100800 */
[----:B------:R-:W-:-:S03]  /*20350*/  SEL R5, R20, R16, !P0 ;  /* 0x0000001014057207 */ /* 0x000fc60004000000 */
        /* <DEDUP_REMOVED lines=169> */
[C---:B---3--:R-:W-:Y:S02]  /*20df0*/  SEL R27, R20.reuse, R27, !P0 ;  /* 0x0000001b141b7207 */ /* 0x048fe40004000000 */
[C---:B----4-:R-:W-:Y:S02]  /*20e00*/  SEL R14, R20.reuse, R14, !P0 ;  /* 0x0000000e140e7207 */ /* 0x050fe40004000000 */
[C---:B-----5:R-:W-:Y:S02]  /*20e10*/  SEL R9, R20.reuse, R9, !P0 ;  /* 0x0000000914097207 */ /* 0x060fe40004000000 */
[----:B------:R-:W-:-:S02]  /*20e20*/  SEL R26, R20, R26, !P0 ;  /* 0x0000001a141a7207 */ /* 0x000fc40004000000 */
[C---:B------:R-:W-:Y:S02]  /*20e30*/  SEL R25, R20.reuse, R25, !P0 ;  /* 0x0000001914197207 */ /* 0x040fe40004000000 */
[C---:B------:R-:W-:Y:S02]  /*20e40*/  SEL R24, R20.reuse, R24, !P0 ;  /* 0x0000001814187207 */ /* 0x040fe40004000000 */
[C---:B------:R-:W-:Y:S02]  /*20e50*/  SEL R23, R20.reuse, R23, !P0 ;  /* 0x0000001714177207 */ /* 0x040fe40004000000 */
[C---:B------:R-:W-:Y:S02]  /*20e60*/  SEL R22, R20.reuse, R22, !P0 ;  /* 0x0000001614167207 */ /* 0x040fe40004000000 */
[C---:B------:R-:W-:Y:S02]  /*20e70*/  SEL R21, R20.reuse, R21, !P0 ;  /* 0x0000001514157207 */ /* 0x040fe40004000000 */
        /* <DEDUP_REMOVED lines=14> */
[----:B--2---:R-:W-:-:S05]  /*20f60*/  SEL R0, R20, R0, !P0 ;  /* 0x0000000014007207 */ /* 0x004fca0004000000 */
[----:B------:R0:W-:Y:S04]  /*20f70*/  STL [R1+0x9c], R0 ;  /* 0x00009c0001007387 */ /* 0x0001e80000100800 */
[----:B0-----:R-:W2:Y:S04]  /*20f80*/  LDL.LU R0, [R1+0x3364] ;  /* 0x0033640001007983 */ /* 0x001ea80000300800 */
[----:B------:R0:W-:Y:S04]  /*20f90*/  STL [R1+0x94], R27 ;  /* 0x0000941b01007387 */ /* 0x0001e80000100800 */
[----:B0-----:R-:W3:Y:S04]  /*20fa0*/  LDL.LU R27, [R1+0x3360] ;  /* 0x00336000011b7983 */ /* 0x001ee80000300800 */
[----:B------:R0:W-:Y:S04]  /*20fb0*/  STL [R1+0x90], R14 ;  /* 0x0000900e01007387 */ /* 0x0001e80000100800 */
[----:B0-----:R-:W4:Y:S04]  /*20fc0*/  LDL.LU R14, [R1+0x335c] ;  /* 0x00335c00010e7983 */ /* 0x001f280000300800 */
[----:B------:R0:W-:Y:S04]  /*20fd0*/  STL [R1+0x8c], R9 ;  /* 0x00008c0901007387 */ /* 0x0001e80000100800 */
[----:B0-----:R-:W5:Y:S04]  /*20fe0*/  LDL.LU R9, [R1+0x3358] ;  /* 0x0033580001097983 */ /* 0x001f680000300800 */
        /* <DEDUP_REMOVED lines=9> */
[----:B0-----:R-:W3:Y:S04]  /*21080*/  LDL.LU R22, [R1+0x3344] ;  /* 0x0033440001167983 */ /* 0x001ee80000300800 */
[----:B------:R0:W-:Y:S04]  /*21090*/  STL [R1+0x64], R21 ;  /* 0x0000641501007387 */ /* 0x0001e80000100800 */
[----:B0-----:R-:W2:Y:S04]  /*210a0*/  LDL.LU R21, [R1+0x3340] ;  /* 0x0033400001157983 */ /* 0x001ea80000300800 */
[----:B------:R0:W-:Y:S04]  /*210b0*/  STL [R1+0x60], R8 ;  /* 0x0000600801007387 */ /* 0x0001e80000100800 */
[----:B0-----:R-:W5:Y:S04]  /*210c0*/  LDL.LU R8, [R1+0x333c] ;  /* 0x00333c0001087983 */ /* 0x001f680000300800 */
        /* <DEDUP_REMOVED lines=13> */
[----:B0-----:R-:W3:Y:S04]  /*211a0*/  LDL.LU R19, [R1+0x3320] ;  /* 0x0033200001137983 */ /* 0x001ee80000300800 */
[----:B------:R0:W-:Y:S04]  /*211b0*/  STL [R1+0x38], R13 ;  /* 0x0000380d01007387 */ /* 0x0001e80000100800 */
[----:B0-----:R-:W4:Y:S04]  /*211c0*/  LDL.LU R13, [R1+0x331c] ;  /* 0x00331c00010d7983 */ /* 0x001f280000300800 */
[----:B------:R0:W-:Y:S04]  /*211d0*/  STL [R1+0x34], R12 ;  /* 0x0000340c01007387 */ /* 0x0001e80000100800 */
[----:B0-----:R-:W2:Y:S04]  /*211e0*/  LDL.LU R12, [R1+0x3318] ;  /* 0x00331800010c7983 */ /* 0x001ea80000300800 */
[----:B------:R0:W-:Y:S04]  /*211f0*/  STL [R1+0x30], R11 ;  /* 0x0000300b01007387 */ /* 0x0001e80000100800 */
[----:B0-----:R-:W5:Y:S04]  /*21200*/  LDL.LU R11, [R1+0x3314] ;  /* 0x00331400010b7983 */ /* 0x001f680000300800 */
[----:B------:R0:W-:Y:S04]  /*21210*/  STL [R1+0x2c], R18 ;  /* 0x00002c1201007387 */ /* 0x0001e80000100800 */
[----:B0-----:R-:W3:Y:S04]  /*21220*/  LDL.LU R18, [R1+0x3310] ;  /* 0x0033100001127983 */ /* 0x001ee80000300800 */
[----:B------:R0:W-:Y:S04]  /*21230*/  STL [R1+0x28], R15 ;  /* 0x0000280f01007387 */ /* 0x0001e80000100800 */
[----:B0-----:R-:W5:Y:S04]  /*21240*/  LDL.LU R15, [R1+0x330c] ;  /* 0x00330c00010f7983 */ /* 0x001f680000300800 */
[----:B------:R0:W-:Y:S04]  /*21250*/  STL [R1+0x24], R10 ;  /* 0x0000240a01007387 */ /* 0x0001e80000100800 */
[----:B0-----:R-:W4:Y:S01]  /*21260*/  LDL.LU R10, [R1+0x3308] ;  /* 0x00330800010a7983 */ /* 0x001f220000300800 */
[----:B------:R-:W-:-:S02]  /*21270*/  SEL R17, R20, R17, !P0 ;  /* 0x0000001114117207 */ /* 0x000fc40004000000 */
[C---:B------:R-:W-:Y:S02]  /*21280*/  SEL R4, R20.reuse, R4, !P0 ;  /* 0x0000000414047207 */ /* 0x040fe40004000000 */
[C---:B------:R-:W-:Y:S01]  /*21290*/  SEL R28, R20.reuse, R28, !P0 ;  /* 0x0000001c141c7207 */ /* 0x040fe20004000000 */
[----:B------:R0:W-:Y:S04]  /*212a0*/  STL [R1+0x240], R17 ;  /* 0x0002401101007387 */ /* 0x0001e80000100800 */
[----:B------:R4:W-:Y:S04]  /*212b0*/  STL [R1+0x7f8], R4 ;  /* 0x0007f80401007387 */ /* 0x0009e80000100800 */
[----:B------:R1:W-:Y:S01]  /*212c0*/  STL [R1+0x7fc], R28 ;  /* 0x0007fc1c01007387 */ /* 0x0003e20000100800 */
[----:B0-----:R-:W-:-:S02]  /*212d0*/  SEL R17, R20, R29, !P0 ;  /* 0x0000001d14117207 */ /* 0x001fc40004000000 */
[C---:B----4-:R-:W-:Y:S02]  /*212e0*/  SEL R4, R20.reuse, R10, !P0 ;  /* 0x0000000a14047207 */ /* 0x050fe40004000000 */
[----:B------:R-:W4:Y:S01]  /*212f0*/  LDL.LU R10, [R1+0x3304] ;  /* 0x00330400010a7983 */ /* 0x000f220000300800 */
[C---:B-1----:R-:W-:Y:S02]  /*21300*/  SEL R28, R20.reuse, R13, !P0 ;  /* 0x0000000d141c7207 */ /* 0x042fe40004000000 */
[C---:B------:R-:W-:Y:S01]  /*21310*/  SEL R13, R20.reuse, R24, !P0 ;  /* 0x00000018140d7207 */ /* 0x040fe20004000000 */
[----:B------:R-:W-:Y:S04]  /*21320*/  STL [R1+0x800], R17 ;  /* 0x0008001101007387 */ /* 0x000fe80000100800 */
[----:B------:R2:W-:Y:S02]  /*21330*/  STL [R1+0x804], R4 ;  /* 0x0008040401007387 */ /* 0x0005e40000100800 */
[----:B--2---:R-:W-:-:S02]  /*21340*/  SEL R4, R20, R12, !P0 ;  /* 0x0000000c14047207 */ /* 0x004fc40004000000 */
[C---:B------:R-:W-:Y:S02]  /*21350*/  SEL R12, R20.reuse, R21, !P0 ;  /* 0x00000015140c7207 */ /* 0x040fe40004000000 */
[C---:B------:R-:W-:Y:S01]  /*21360*/  SEL R21, R20.reuse, R26, !P0 ;  /* 0x0000001a14157207 */ /* 0x040fe20004000000 */
[----:B------:R-:W-:Y:S02]  /*21370*/  IMAD.MOV.U32 R26, RZ, RZ, R13 ;  /* 0x000000ffff1a7224 */ /* 0x000fe400078e000d */
[----:B------:R-:W0:Y:S01]  /*21380*/  S2R R13, SR_TID.X ;  /* 0x00000000000d7919 */ /* 0x000e220000002100 */
[----:B-----5:R-:W-:-:S05]  /*21390*/  SEL R15, R20, R15, !P0 ;  /* 0x0000000f140f7207 */ /* 0x020fca0004000000 */
[----:B------:R-:W-:Y:S02]  /*213a0*/  IMAD.MOV.U32 R24, RZ, RZ, R15 ;  /* 0x000000ffff187224 */ /* 0x000fe400078e000f */
[----:B------:R-:W1:Y:S01]  /*213b0*/  S2R R15, SR_TID.X ;  /* 0x00000000000f7919 */ /* 0x000e620000002100 */
[C---:B---3--:R-:W-:Y:S02]  /*213c0*/  SEL R17, R20.reuse, R18, !P0 ;  /* 0x0000001214117207 */ /* 0x048fe40004000000 */
[----:B------:R-:W-:-:S03]  /*213d0*/  SEL R18, R20, R19, !P0 ;  /* 0x0000001314127207 */ /* 0x000fc60004000000 */
[----:B------:R2:W-:Y:S01]  /*213e0*/  STL [R1+0x80c], R17 ;  /* 0x00080c1101007387 */ /* 0x0005e20000100800 */
[C---:B------:R-:W-:Y:S02]  /*213f0*/  SEL R29, R20.reuse, R11, !P0 ;  /* 0x0000000b141d7207 */ /* 0x040fe40004000000 */
[----:B------:R-:W-:Y:S01]  /*21400*/  SEL R11, R20, R22, !P0 ;  /* 0x00000016140b7207 */ /* 0x000fe20004000000 */
[----:B--2---:R-:W2:Y:S01]  /*21410*/  LDC R17, c[0x0][0x23c] ;  /* 0x00008f00ff117b82 */ /* 0x004ea20000000800 */
[----:B------:R-:W-:Y:S01]  /*21420*/  STL [R1+0x814], R4 ;  /* 0x0008140401007387 */ /* 0x000fe20000100800 */
[----:B0-----:R-:W-:-:S06]  /*21430*/  LOP3.LUT R19, R13, 0x7f, RZ, 0xc0, !PT ;  /* 0x0000007f0d137812 */ /* 0x001fcc00078ec0ff */
[----:B------:R-:W0:Y:S01]  /*21440*/  LDC R13, c[0x0][0x23c] ;  /* 0x00008f00ff0d7b82 */ /* 0x000e220000000800 */
[----:B------:R-:W-:Y:S04]  /*21450*/  STL [R1+0x824], R12 ;  /* 0x0008240c01007387 */ /* 0x000fe80000100800 */
[----:B------:R3:W-:Y:S01]  /*21460*/  STL [R1+0x828], R11 ;  /* 0x0008280b01007387 */ /* 0x0007e20000100800 */
[----:B------:R-:W-:-:S03]  /*21470*/  SEL R22, R20, R23, !P0 ;  /* 0x0000001714167207 */ /* 0x000fc60004000000 */
[----:B------:R-:W5:Y:S01]  /*21480*/  LDL.LU R23, [R1+0x50] ;  /* 0x0000500001177983 */ /* 0x000f620000300800 */
[----:B---3--:R-:W-:-:S05]  /*21490*/  SEL R11, R20, R25, !P0 ;  /* 0x00000019140b7207 */ /* 0x008fca0004000000 */
[----:B------:R1:W-:Y:S01]  /*214a0*/  STL [R1+0x20], R11 ;  /* 0x0000200b01007387 */ /* 0x0003e20000100800 */
[----:B------:R-:W-:Y:S01]  /*214b0*/  IMAD R25, RZ, RZ, -UR6 ;  /* 0x80000006ff197e24 */ /* 0x000fe2000f8e02ff */
[----:B------:R-:W-:Y:S02]  /*214c0*/  SEL R4, R20, R16, !P0 ;  /* 0x0000001014047207 */ /* 0x000fe40004000000 */
[----:B-1----:R-:W-:Y:S01]  /*214d0*/  LOP3.LUT R11, R15, 0x7f, RZ, 0xc0, !PT ;  /* 0x0000007f0f0b7812 */ /* 0x002fe200078ec0ff */
[----:B------:R-:W-:-:S04]  /*214e0*/  IMAD R16, R25, 0x4, R14 ;  /* 0x0000000419107824 */ /* 0x000fc800078e020e */
[----:B--2---:R-:W-:Y:S02]  /*214f0*/  IMAD R12, R11, R17, RZ ;  /* 0x000000110b0c7224 */ /* 0x004fe400078e02ff */
[----:B0-----:R-:W-:Y:S02]  /*21500*/  IMAD R13, R19, R13, RZ ;  /* 0x0000000d130d7224 */ /* 0x001fe400078e02ff */
[----:B------:R-:W-:Y:S02]  /*21510*/  IMAD R11, R17, 0x80, R12 ;  /* 0x00000080110b7824 */ /* 0x000fe400078e020c */
[C---:B------:R-:W-:Y:S01]  /*21520*/  IMAD R17, R25.reuse, 0x4, R16 ;  /* 0x0000000419117824 */ /* 0x040fe200078e0210 */
[----:B------:R0:W-:Y:S03]  /*21530*/  STL [R1+0x32f0], R14 ;  /* 0x0032f00e01007387 */ /* 0x0001e60000100800 */
[----:B------:R-:W-:Y:S01]  /*21540*/  IMAD R19, R25, 0x4, R17 ;  /* 0x0000000419137824 */ /* 0x000fe200078e0211 */
[----:B0-----:R-:W2:Y:S04]  /*21550*/  LDL.LU R14, [R1+0x98] ;  /* 0x00009800010e7983 */ /* 0x001ea80000300800 */
[----:B------:R0:W-:Y:S01]  /*21560*/  STL [R1+0x32e8], R17 ;  /* 0x0032e81101007387 */ /* 0x0001e20000100800 */
[----:B----4-:R-:W-:Y:S01]  /*21570*/  IMAD R10, R10, UR4, RZ ;  /* 0x000000040a0a7c24 */ /* 0x010fe2000f8e02ff */
[----:B------:R-:W-:-:S04]  /*21580*/  ULDC UR4, c[0x0][0x240] ;  /* 0x0000900000047ab9 */ /* 0x000fc80000000800 */
[----:B------:R-:W-:-:S04]  /*21590*/  LEA R15, P1, R10, UR10, 0x1 ;  /* 0x0000000a0a0f7c11 */ /* 0x000fc8000f8208ff */
[----:B------:R-:W-:Y:S01]  /*215a0*/  LEA.HI.X.SX32 R20, R10, UR11, 0x1, P1 ;  /* 0x0000000b0a147c11 */ /* 0x000fe200088f0eff */
[----:B------:R-:W-:Y:S02]  /*215b0*/  ULDC.64 UR10, c[0x0][0x218] ;  /* 0x00008600000a7ab9 */ /* 0x000fe40000000a00 */
[----:B------:R-:W-:Y:S02]  /*215c0*/  LEA R12, P0, R12, UR10, 0x1 ;  /* 0x0000000a0c0c7c11 */ /* 0x000fe4000f8008ff */
[----:B------:R-:W-:Y:S02]  /*215d0*/  LEA R10, P1, R11, UR10, 0x1 ;  /* 0x0000000a0b0a7c11 */ /* 0x000fe4000f8208ff */
[----:B------:R-:W-:Y:S01]  /*215e0*/  LEA.HI.X.SX32 R13, R13, UR11, 0x1, P0 ;  /* 0x0000000b0d0d7c11 */ /* 0x000fe200080f0eff */
[----:B------:R1:W-:Y:S01]  /*215f0*/  STL [R1+0x32c8], R12 ;  /* 0x0032c80c01007387 */ /* 0x0003e20000100800 */
[----:B------:R-:W-:Y:S01]  /*21600*/  LEA.HI.X.SX32 R11, R11, UR11, 0x1, P1 ;  /* 0x0000000b0b0b7c11 */ /* 0x000fe200088f0eff */
[----:B0-----:R-:W-:-:S02]  /*21610*/  IMAD R17, R27, UR4, RZ ;  /* 0x000000041b117c24 */ /* 0x001fc4000f8e02ff */
[----:B------:R0:W-:Y:S04]  /*21620*/  STL [R1+0x32c4], R13 ;  /* 0x0032c40d01007387 */ /* 0x0001e80000100800 */
[----:B------:R-:W3:Y:S01]  /*21630*/  LDL.LU R27, [R1+0x3300] ;  /* 0x00330000011b7983 */ /* 0x000ee20000300800 */
[----:B-1----:R-:W-:-:S03]  /*21640*/  IMAD.MOV.U32 R12, RZ, RZ, R24 ;  /* 0x000000ffff0c7224 */ /* 0x002fc600078e0018 */
[----:B------:R1:W-:Y:S01]  /*21650*/  STL [R1+0x32ec], R19 ;  /* 0x0032ec1301007387 */ /* 0x0003e20000100800 */
[----:B0-----:R-:W-:Y:S02]  /*21660*/  IMAD.MOV.U32 R13, RZ, RZ, R18 ;  /* 0x000000ffff0d7224 */ /* 0x001fe400078e0012 */
[----:B------:R-:W-:Y:S02]  /*21670*/  IMAD R18, R25, 0x4, R19 ;  /* 0x0000000419127824 */ /* 0x000fe400078e0213 */
[----:B------:R-:W-:Y:S02]  /*21680*/  IMAD.MOV.U32 R24, RZ, RZ, R29 ;  /* 0x000000ffff187224 */ /* 0x000fe400078e001d */
[----:B-1----:R-:W-:Y:S02]  /*21690*/  IMAD.MOV.U32 R19, RZ, RZ, R0 ;  /* 0x000000ffff137224 */ /* 0x002fe400078e0000 */
[----:B------:R-:W-:Y:S02]  /*216a0*/  IMAD.MOV.U32 R0, RZ, RZ, R28 ;  /* 0x000000ffff007224 */ /* 0x000fe400078e001c */
[----:B------:R-:W-:Y:S01]  /*216b0*/  IMAD.WIDE R28, R17, 0x2, R10 ;  /* 0x00000002111c7825 */ /* 0x000fe200078e020a */
[----:B------:R-:W-:Y:S04]  /*216c0*/  STL [R1+0xc], R17 ;  /* 0x00000c1101007387 */ /* 0x000fe80000100800 */
[----:B------:R0:W-:Y:S04]  /*216d0*/  STL.64 [R1+0x10], R28 ;  /* 0x0000101c01007387 */ /* 0x0001e80000100a00 */
[----:B0-----:R-:W4:Y:S01]  /*216e0*/  LDL.LU.64 R28, [R1+0x32f8] ;  /* 0x0032f800011c7983 */ /* 0x001f220000300a00 */
[----:B------:R-:W0:Y:S03]  /*216f0*/  S2R R17, SR_TID.X ;  /* 0x0000000000117919 */ /* 0x000e260000002100 */
[----:B------:R1:W-:Y:S04]  /*21700*/  STL [R1+0x32d0], R10 ;  /* 0x0032d00a01007387 */ /* 0x0003e80000100800 */
[----:B------:R5:W-:Y:S04]  /*21710*/  STL [R1+0x32cc], R11 ;  /* 0x0032cc0b01007387 */ /* 0x000be80000100800 */
[----:B------:R5:W-:Y:S01]  /*21720*/  STL [R1+0x32e4], R18 ;  /* 0x0032e41201007387 */ /* 0x000be20000100800 */
[----:B-1----:R-:W-:Y:S01]  /*21730*/  IMAD.MOV.U32 R10, RZ, RZ, R0 ;  /* 0x000000ffff0a7224 */ /* 0x002fe200078e0000 */
[----:B0-----:R-:W-:-:S04]  /*21740*/  SHF.R.U32.HI R17, RZ, 0x5, R17 ;  /* 0x00000005ff117819 */ /* 0x001fc80000011611 */
[----:B------:R-:W-:-:S04]  /*21750*/  SGXT.U32 R17, R17, 0x2 ;  /* 0x000000021111781a */ /* 0x000fc80000000000 */
[----:B------:R-:W-:Y:S01]  /*21760*/  LOP3.LUT R17, R17, 0xfc, RZ, 0xfc, !PT ;  /* 0x000000fc11117812 */ /* 0x000fe200078efcff */
[----:B------:R-:W-:-:S04]  /*21770*/  IMAD R0, R25, 0x4, R18 ;  /* 0x0000000419007824 */ /* 0x000fc800078e0212 */
[----:B------:R-:W-:Y:S02]  /*21780*/  IMAD R17, R17, UR6, RZ ;  /* 0x0000000611117c24 */ /* 0x000fe4000f8e02ff */
[----:B-----5:R-:W-:-:S03]  /*21790*/  IMAD.MOV.U32 R11, RZ, RZ, R19 ;  /* 0x000000ffff0b7224 */ /* 0x020fc600078e0013 */
[-C--:B------:R-:W-:Y:S01]  /*217a0*/  LEA R18, P3, R17, R15.reuse, 0x1 ;  /* 0x0000000f11127211 */ /* 0x080fe200078608ff */
[----:B------:R-:W-:Y:S01]  /*217b0*/  IMAD.MOV.U32 R19, RZ, RZ, R21 ;  /* 0x000000ffff137224 */ /* 0x000fe200078e0015 */
[----:B------:R-:W5:Y:S01]  /*217c0*/  LDL.LU R17, [R1] ;  /* 0x0000000001117983 */ /* 0x000f620000300800 */
[----:B------:R-:W-:-:S03]  /*217d0*/  LEA R21, P5, R23, R15, 0x1 ;  /* 0x0000000f17157211 */ /* 0x000fc600078a08ff */
[----:B------:R2:W-:Y:S04]  /*217e0*/  STL [R1+0x319c], R18 ;  /* 0x00319c1201007387 */ /* 0x0005e80000100800 */
[----:B------:R0:W-:Y:S01]  /*217f0*/  STL [R1+0x31a0], R21 ;  /* 0x0031a01501007387 */ /* 0x0001e20000100800 */
[----:B--2---:R-:W-:-:S05]  /*21800*/  LEA R18, P4, R14, R15, 0x1 ;  /* 0x0000000f0e127211 */ /* 0x004fca00078808ff */
[----:B------:R4:W-:Y:S01]  /*21810*/  STL [R1+0x31a4], R18 ;  /* 0x0031a41201007387 */ /* 0x0009e20000100800 */
[----:B0-----:R-:W-:Y:S01]  /*21820*/  IMAD R21, R25, 0x4, R0 ;  /* 0x0000000419157824 */ /* 0x001fe200078e0200 */
[----:B----4-:R-:W-:-:S05]  /*21830*/  LEA R18, P0, R29, R15, 0x1 ;  /* 0x0000000f1d127211 */ /* 0x010fca00078008ff */
[----:B------:R0:W-:Y:S02]  /*21840*/  STL [R1+0x31a8], R18 ;  /* 0x0031a81201007387 */ /* 0x0001e40000100800 */
[----:B0-----:R-:W-:-:S05]  /*21850*/  LEA R18, P1, R28, R15, 0x1 ;  /* 0x0000000f1c127211 */ /* 0x001fca00078208ff */
[----:B------:R3:W-:Y:S02]  /*21860*/  STL [R1+0x31ac], R18 ;  /* 0x0031ac1201007387 */ /* 0x0007e40000100800 */
[----:B---3--:R-:W-:-:S05]  /*21870*/  LEA R18, P2, R27, R15, 0x1 ;  /* 0x0000000f1b127211 */ /* 0x008fca00078408ff */
[----:B------:R0:W-:Y:S04]  /*21880*/  STL [R1+0x31b0], R18 ;  /* 0x0031b01201007387 */ /* 0x0001e80000100800 */
[----:B------:R1:W-:Y:S01]  /*21890*/  STL [R1+0x32e0], R21 ;  /* 0x0032e01501007387 */ /* 0x0003e20000100800 */
[----:B0-----:R-:W-:Y:S02]  /*218a0*/  IMAD.MOV.U32 R18, RZ, RZ, R26 ;  /* 0x000000ffff127224 */ /* 0x001fe400078e001a */
[----:B------:R-:W-:Y:S02]  /*218b0*/  IMAD.MOV.U32 R26, RZ, RZ, R22 ;  /* 0x000000ffff1a7224 */ /* 0x000fe400078e0016 */
[----:B------:R-:W-:Y:S02]  /*218c0*/  IMAD R22, R25, 0x4, R21 ;  /* 0x0000000419167824 */ /* 0x000fe400078e0215 */
[----:B-1----:R-:W0:Y:S02]  /*218d0*/  S2R R21, SR_TID.X ;  /* 0x0000000000157919 */ /* 0x002e240000002100 */
[----:B0-----:R-:W-:-:S04]  /*218e0*/  SHF.R.U32.HI R21, RZ, 0x5, R21 ;  /* 0x00000005ff157819 */ /* 0x001fc80000011615 */
[----:B------:R-:W-:-:S04]  /*218f0*/  SGXT.U32 R21, R21, 0x2 ;  /* 0x000000021515781a */ /* 0x000fc80000000000 */
[----:B------:R-:W-:-:S05]  /*21900*/  LOP3.LUT R21, R21, 0xfc, RZ, 0xfc, !PT ;  /* 0x000000fc15157812 */ /* 0x000fca00078efcff */
[----:B------:R-:W-:-:S05]  /*21910*/  IMAD R21, R21, UR6, RZ ;  /* 0x0000000615157c24 */ /* 0x000fca000f8e02ff */
[----:B------:R-:W-:-:S05]  /*21920*/  LEA.HI.X.SX32 R21, R21, R20, 0x1, P3 ;  /* 0x0000001415157211 */ /* 0x000fca00018f0eff */
[----:B------:R0:W-:Y:S02]  /*21930*/  STL [R1+0x3194], R21 ;  /* 0x0031941501007387 */ /* 0x0001e40000100800 */
[----:B0-----:R-:W-:Y:S01]  /*21940*/  IMAD.MOV.U32 R21, RZ, RZ, R13 ;  /* 0x000000ffff157224 */ /* 0x001fe200078e000d */
[----:B------:R-:W-:-:S05]  /*21950*/  LEA R13, P3, R6, R15, 0x1 ;  /* 0x0000000f060d7211 */ /* 0x000fca00078608ff */
[----:B------:R0:W-:Y:S02]  /*21960*/  STL [R1+0x3198], R13 ;  /* 0x0031980d01007387 */ /* 0x0001e40000100800 */
[----:B0-----:R-:W-:-:S05]  /*21970*/  LEA.HI.X.SX32 R13, R23, R20, 0x1, P5 ;  /* 0x00000014170d7211 */ /* 0x001fca00028f0eff */
[----:B------:R0:W-:Y:S02]  /*21980*/  STL [R1+0x318c], R13 ;  /* 0x00318c0d01007387 */ /* 0x0001e40000100800 */
[----:B0-----:R-:W-:-:S05]  /*21990*/  LEA R13, P5, R2, R15, 0x1 ;  /* 0x0000000f020d7211 */ /* 0x001fca00078a08ff */
[----:B------:R0:W-:Y:S01]  /*219a0*/  STL [R1+0x3190], R13 ;  /* 0x0031900d01007387 */ /* 0x0001e20000100800 */
[-C--:B------:R-:W-:Y:S02]  /*219b0*/  LEA.HI.X.SX32 R29, R29, R20.reuse, 0x1, P0 ;  /* 0x000000141d1d7211 */ /* 0x080fe400000f0eff */
[----:B0-----:R-:W-:Y:S02]  /*219c0*/  LEA.HI.X.SX32 R13, R14, R20, 0x1, P4 ;  /* 0x000000140e0d7211 */ /* 0x001fe400020f0eff */
[----:B------:R-:W-:-:S03]  /*219d0*/  LEA R14, P4, R3, R15, 0x1 ;  /* 0x0000000f030e7211 */ /* 0x000fc600078808ff */
[----:B------:R-:W-:Y:S04]  /*219e0*/  STL [R1+0x3184], R13 ;  /* 0x0031840d01007387 */ /* 0x000fe80000100800 */
[----:B------:R0:W-:Y:S04]  /*219f0*/  STL [R1+0x3188], R14 ;  /* 0x0031880e01007387 */ /* 0x0001e80000100800 */
[----:B------:R1:W-:Y:S01]  /*21a00*/  STL [R1+0x317c], R29 ;  /* 0x00317c1d01007387 */ /* 0x0003e20000100800 */
[----:B0-----:R-:W-:-:S04]  /*21a10*/  IMAD R14, RZ, RZ, -UR6 ;  /* 0x80000006ff0e7e24 */ /* 0x001fc8000f8e02ff */
[----:B------:R-:W-:Y:S02]  /*21a20*/  IMAD R14, R14, 0x4, R3 ;  /* 0x000000040e0e7824 */ /* 0x000fe400078e0203 */
[----:B-1----:R-:W-:Y:S02]  /*21a30*/  IMAD.MOV.U32 R29, RZ, RZ, R11 ;  /* 0x000000ffff1d7224 */ /* 0x002fe400078e000b */
[----:B------:R-:W-:Y:S01]  /*21a40*/  IMAD.MOV.U32 R11, RZ, RZ, R4 ;  /* 0x000000ffff0b7224 */ /* 0x000fe200078e0004 */
[----:B------:R-:W-:-:S05]  /*21a50*/  LEA R4, P0, R14, R15, 0x1 ;  /* 0x0000000f0e047211 */ /* 0x000fca00078008ff */
[----:B------:R0:W-:Y:S04]  /*21a60*/  STL [R1+0x3180], R4 ;  /* 0x0031800401007387 */ /* 0x0001e80000100800 */
[----:B0-----:R-:W2:Y:S01]  /*21a70*/  LDL.LU R4, [R1+0x32f4] ;  /* 0x0032f40001047983 */ /* 0x001ea20000300800 */
[C---:B------:R-:W-:Y:S01]  /*21a80*/  IMAD R23, R25.reuse, 0x4, R22 ;  /* 0x0000000419177824 */ /* 0x040fe200078e0216 */
[----:B------:R-:W-:Y:S01]  /*21a90*/  LEA.HI.X.SX32 R28, R28, R20, 0x1, P1 ;  /* 0x000000141c1c7211 */ /* 0x000fe200008f0eff */
[----:B------:R-:W-:Y:S02]  /*21aa0*/  IMAD.MOV.U32 R13, RZ, RZ, R24 ;  /* 0x000000ffff0d7224 */ /* 0x000fe400078e0018 */
[C---:B------:R-:W-:Y:S02]  /*21ab0*/  IMAD R24, R25.reuse, 0x4, R23 ;  /* 0x0000000419187824 */ /* 0x040fe400078e0217 */
[----:B------:R0:W-:Y:S02]  /*21ac0*/  STL [R1+0x3174], R28 ;  /* 0x0031741c01007387 */ /* 0x0001e40000100800 */
[----:B------:R-:W-:-:S02]  /*21ad0*/  IMAD R25, R25, 0x4, R24 ;  /* 0x0000000419197824 */ /* 0x000fc400078e0218 */
[----:B------:R2:W-:Y:S01]  /*21ae0*/  STL [R1+0x32dc], R24 ;  /* 0x0032dc1801007387 */ /* 0x0005e20000100800 */
[-C--:B------:R-:W-:Y:S01]  /*21af0*/  LEA.HI.X.SX32 R27, R27, R20.reuse, 0x1, P2 ;  /* 0x000000141b1b7211 */ /* 0x080fe200010f0eff */
[----:B0-----:R-:W-:Y:S02]  /*21b00*/  IMAD.MOV.U32 R28, RZ, RZ, R19 ;  /* 0x000000ffff1c7224 */ /* 0x001fe400078e0013 */
[----:B------:R-:W-:Y:S01]  /*21b10*/  IMAD R19, RZ, RZ, -UR6 ;  /* 0x80000006ff137e24 */ /* 0x000fe2000f8e02ff */
[----:B------:R-:W-:Y:S02]  /*21b20*/  LEA.HI.X.SX32 R6, R6, R20, 0x1, P3 ;  /* 0x0000001406067211 */ /* 0x000fe400018f0eff */
[----:B--2---:R-:W-:Y:S01]  /*21b30*/  LEA R24, P1, R4, R15, 0x1 ;  /* 0x0000000f04187211 */ /* 0x004fe200078208ff */
[----:B------:R-:W-:-:S04]  /*21b40*/  IMAD R19, R19, 0x4, R4 ;  /* 0x0000000413137824 */ /* 0x000fc800078e0204 */
[----:B------:R-:W-:Y:S04]  /*21b50*/  STL [R1+0x3178], R24 ;  /* 0x0031781801007387 */ /* 0x000fe80000100800 */
[----:B------:R0:W-:Y:S02]  /*21b60*/  STL [R1+0x316c], R27 ;  /* 0x00316c1b01007387 */ /* 0x0001e40000100800 */
[----:B0-----:R-:W-:Y:S01]  /*21b70*/  IMAD.MOV.U32 R27, RZ, RZ, R18 ;  /* 0x000000ffff1b7224 */ /* 0x001fe200078e0012 */
[----:B------:R-:W-:-:S05]  /*21b80*/  LEA R18, P2, R19, R15, 0x1 ;  /* 0x0000000f13127211 */ /* 0x000fca00078408ff */
[----:B------:R-:W-:Y:S04]  /*21b90*/  STL [R1+0x3170], R18 ;  /* 0x0031701201007387 */ /* 0x000fe80000100800 */
[----:B------:R5:W-:Y:S02]  /*21ba0*/  STL [R1+0x3164], R6 ;  /* 0x0031640601007387 */ /* 0x000be40000100800 */
[----:B-----5:R-:W-:-:S05]  /*21bb0*/  LEA R6, P3, R17, R15, 0x1 ;  /* 0x0000000f11067211 */ /* 0x020fca00078608ff */
[----:B------:R0:W-:Y:S02]  /*21bc0*/  STL [R1+0x3168], R6 ;  /* 0x0031680601007387 */ /* 0x0001e40000100800 */
[----:B0-----:R-:W-:-:S05]  /*21bd0*/  LEA.HI.X.SX32 R6, R2, R20, 0x1, P5 ;  /* 0x0000001402067211 */ /* 0x001fca00028f0eff */
[----:B------:R0:W-:Y:S02]  /*21be0*/  STL [R1+0x315c], R6 ;  /* 0x00315c0601007387 */ /* 0x0001e40000100800 */
[----:B0-----:R-:W-:-:S05]  /*21bf0*/  LEA R6, P5, R5, R15, 0x1 ;  /* 0x0000000f05067211 */ /* 0x001fca00078a08ff */
[----:B------:R0:W-:Y:S02]  /*21c00*/  STL [R1+0x3160], R6 ;  /* 0x0031600601007387 */ /* 0x0001e40000100800 */
[----:B0-----:R-:W-:Y:S02]  /*21c10*/  LEA.HI.X.SX32 R6, R3, R20, 0x1, P4 ;  /* 0x0000001403067211 */ /* 0x001fe400020f0eff */
[----:B------:R-:W-:-:S03]  /*21c20*/  LEA R3, P4, R7, R15, 0x1 ;  /* 0x0000000f07037211 */ /* 0x000fc600078808ff */
[----:B------:R0:W-:Y:S04]  /*21c30*/  STL [R1+0x3154], R6 ;  /* 0x0031540601007387 */ /* 0x0001e80000100800 */
[----:B------:R-:W-:Y:S01]  /*21c40*/  STL [R1+0x3158], R3 ;  /* 0x0031580301007387 */ /* 0x000fe20000100800 */
[----:B0-----:R-:W-:-:S03]  /*21c50*/  LEA.HI.X.SX32 R6, R14, R20, 0x1, P0 ;  /* 0x000000140e067211 */ /* 0x001fc600000f0eff */
[----:B------:R-:W2:Y:S04]  /*21c60*/  LDL.LU R14, [R1+0x32f0] ;  /* 0x0032f000010e7983 */ /* 0x000ea80000300800 */
[----:B------:R0:W-:Y:S02]  /*21c70*/  STL [R1+0x314c], R6 ;  /* 0x00314c0601007387 */ /* 0x0001e40000100800 */
[----:B0-----:R-:W-:-:S05]  /*21c80*/  LEA R6, P0, R8, R15, 0x1 ;  /* 0x0000000f08067211 */ /* 0x001fca00078008ff */
[----:B------:R0:W-:Y:S02]  /*21c90*/  STL [R1+0x3150], R6 ;  /* 0x0031500601007387 */ /* 0x0001e40000100800 */
[----:B0-----:R-:W-:-:S05]  /*21ca0*/  LEA.HI.X.SX32 R6, R4, R20, 0x1, P1 ;  /* 0x0000001404067211 */ /* 0x001fca00008f0eff */
[----:B------:R0:W-:Y:S02]  /*21cb0*/  STL [R1+0x3144], R6 ;  /* 0x0031440601007387 */ /* 0x0001e40000100800 */
[----:B0-----:R-:W-:-:S05]  /*21cc0*/  LEA R6, P1, R9, R15, 0x1 ;  /* 0x0000000f09067211 */ /* 0x001fca00078208ff */
[----:B------:R0:W-:Y:S01]  /*21cd0*/  STL [R1+0x3148], R6 ;  /* 0x0031480601007387 */ /* 0x0001e20000100800 */
[-C--:B------:R-:W-:Y:S02]  /*21ce0*/  LEA.HI.X.SX32 R17, R17, R20.reuse, 0x1, P3 ;  /* 0x0000001411117211 */ /* 0x080fe400018f0eff */
[----:B0-----:R-:W-:Y:S02]  /*21cf0*/  LEA.HI.X.SX32 R6, R19, R20, 0x1, P2 ;  /* 0x0000001413067211 */ /* 0x001fe400010f0eff */
[----:B------:R-:W3:Y:S04]  /*21d00*/  LDL.LU R19, [R1+0x32ec] ;  /* 0x0032ec0001137983 */ /* 0x000ee80000300800 */
[----:B------:R2:W-:Y:S02]  /*21d10*/  STL [R1+0x313c], R6 ;  /* 0x00313c0601007387 */ /* 0x0005e40000100800 */
[----:B--2---:R-:W-:-:S05]  /*21d20*/  LEA R6, P2, R14, R15, 0x1 ;  /* 0x0000000f0e067211 */ /* 0x004fca00078408ff */
[----:B------:R-:W-:Y:S04]  /*21d30*/  STL [R1+0x3140], R6 ;  /* 0x0031400601007387 */ /* 0x000fe80000100800 */
[----:B------:R0:W-:Y:S02]  /*21d40*/  STL [R1+0x3134], R17 ;  /* 0x0031341101007387 */ /* 0x0001e40000100800 */
[----:B0-----:R-:W-:-:S05]  /*21d50*/  LEA R17, P3, R16, R15, 0x1 ;  /* 0x0000000f10117211 */ /* 0x001fca00078608ff */
[----:B------:R0:W-:Y:S04]  /*21d60*/  STL [R1+0x3138], R17 ;  /* 0x0031381101007387 */ /* 0x0001e80000100800 */
[----:B0-----:R-:W2:Y:S01]  /*21d70*/  LDL.LU R17, [R1+0x32e8] ;  /* 0x0032e80001117983 */ /* 0x001ea20000300800 */
[----:B------:R-:W-:Y:S02]  /*21d80*/  IMAD R24, RZ, RZ, -UR6 ;  /* 0x80000006ff187e24 */ /* 0x000fe4000f8e02ff */
[----:B------:R-:W-:Y:S02]  /*21d90*/  IMAD.MOV.U32 R18, RZ, RZ, R26 ;  /* 0x000000ffff127224 */ /* 0x000fe400078e001a */
[----:B------:R-:W-:-:S04]  /*21da0*/  IMAD R26, R24, 0x4, R25 ;  /* 0x00000004181a7824 */ /* 0x000fc800078e0219 */
[----:B------:R-:W-:-:S04]  /*21db0*/  IMAD R2, R24, 0x4, R26 ;  /* 0x0000000418027824 */ /* 0x000fc800078e021a */
[----:B------:R-:W-:Y:S01]  /*21dc0*/  IMAD R3, R24, 0x4, R2 ;  /* 0x0000000418037824 */ /* 0x000fe200078e0202 */
[----:B------:R-:W-:-:S03]  /*21dd0*/  LEA.HI.X.SX32 R5, R5, R20, 0x1, P5 ;  /* 0x0000001405057211 */ /* 0x000fc600028f0eff */
[----:B------:R-:W-:-:S04]  /*21de0*/  IMAD R4, R24, 0x4, R3 ;  /* 0x0000000418047824 */ /* 0x000fc800078e0203 */
[C---:B------:R-:W-:Y:S01]  /*21df0*/  IMAD R6, R24.reuse, 0x4, R4 ;  /* 0x0000000418067824 */ /* 0x040fe200078e0204 */
[----:B------:R0:W-:Y:S04]  /*21e00*/  STL [R1+0x312c], R5 ;  /* 0x00312c0501007387 */ /* 0x0001e80000100800 */
[----:B------:R1:W-:Y:S01]  /*21e10*/  STL [R1+0x32d8], R6 ;  /* 0x0032d80601007387 */ /* 0x0003e20000100800 */
[----:B0-----:R-:W-:Y:S02]  /*21e20*/  IMAD R5, R24, 0x4, R6 ;  /* 0x0000000418057824 */ /* 0x001fe400078e0206 */
[----:B-1----:R-:W-:Y:S02]  /*21e30*/  IMAD.MOV.U32 R6, RZ, RZ, R18 ;  /* 0x000000ffff067224 */ /* 0x002fe400078e0012 */
[----:B------:R-:W0:Y:S01]  /*21e40*/  S2R R18, SR_TID.X ;  /* 0x0000000000127919 */ /* 0x000e220000002100 */
[----:B------:R-:W-:-:S02]  /*21e50*/  LEA.HI.X.SX32 R7, R7, R20, 0x1, P4 ;  /* 0x0000001407077211 */ /* 0x000fc400020f0eff */
[-C--:B------:R-:W-:Y:S02]  /*21e60*/  LEA.HI.X.SX32 R8, R8, R20.reuse, 0x1, P0 ;  /* 0x0000001408087211 */ /* 0x080fe400000f0eff */
[-C--:B------:R-:W-:Y:S02]  /*21e70*/  LEA.HI.X.SX32 R9, R9, R20.reuse, 0x1, P1 ;  /* 0x0000001409097211 */ /* 0x080fe400008f0eff */
[----:B------:R-:W-:Y:S02]  /*21e80*/  LEA.HI.X.SX32 R14, R14, R20, 0x1, P2 ;  /* 0x000000140e0e7211 */ /* 0x000fe400010f0eff */
[----:B--2---:R-:W-:-:S05]  /*21e90*/  LEA R24, P5, R17, R15, 0x1 ;  /* 0x0000000f11187211 */ /* 0x004fca00078a08ff */
[----:B------:R1:W-:Y:S02]  /*21ea0*/  STL [R1+0x3130], R24 ;  /* 0x0031301801007387 */ /* 0x0003e40000100800 */
[----:B-1----:R-:W-:Y:S01]  /*21eb0*/  IMAD.MOV.U32 R24, RZ, RZ, R21 ;  /* 0x000000ffff187224 */ /* 0x002fe200078e0015 */
[----:B0-----:R-:W-:Y:S02]  /*21ec0*/  SHF.R.U32.HI R21, RZ, 0x5, R18 ;  /* 0x00000005ff157819 */ /* 0x001fe40000011612 */
[-C--:B---3--:R-:W-:Y:S02]  /*21ed0*/  LEA R18, P4, R19, R15.reuse, 0x1 ;  /* 0x0000000f13127211 */ /* 0x088fe400078808ff */
[----:B------:R-:W-:Y:S01]  /*21ee0*/  SGXT.U32 R21, R21, 0x2 ;  /* 0x000000021515781a */ /* 0x000fe20000000000 */
[----:B------:R-:W-:Y:S04]  /*21ef0*/  STL [R1+0x3124], R7 ;  /* 0x0031240701007387 */ /* 0x000fe80000100800 */
[----:B------:R-:W-:Y:S01]  /*21f00*/  IMAD R21, R21, UR6, RZ ;  /* 0x0000000615157c24 */ /* 0x000fe2000f8e02ff */
[----:B------:R0:W-:Y:S04]  /*21f10*/  STL [R1+0x3128], R18 ;  /* 0x0031281201007387 */ /* 0x0001e80000100800 */
[----:B0-----:R-:W2:Y:S04]  /*21f20*/  LDL.LU R18, [R1+0x32e4] ;  /* 0x0032e40001127983 */ /* 0x001ea80000300800 */
[----:B------:R0:W-:Y:S02]  /*21f30*/  STL [R1+0x311c], R8 ;  /* 0x00311c0801007387 */ /* 0x0001e40000100800 */
[----:B0-----:R-:W-:-:S05]  /*21f40*/  LEA R8, P0, R21, R15, 0x1 ;  /* 0x0000000f15087211 */ /* 0x001fca00078008ff */
[----:B------:R-:W-:Y:S04]  /*21f50*/  STL [R1+0x3120], R8 ;  /* 0x0031200801007387 */ /* 0x000fe80000100800 */
[----:B------:R0:W-:Y:S04]  /*21f60*/  STL [R1+0x3118], R9 ;  /* 0x0031180901007387 */ /* 0x0001e80000100800 */
[----:B0-----:R-:W3:Y:S04]  /*21f70*/  LDL.LU R9, [R1+0x828] ;  /* 0x0008280001097983 */ /* 0x001ee80000300800 */
[----:B------:R0:W-:Y:S04]  /*21f80*/  STL [R1+0x3114], R14 ;  /* 0x0031140e01007387 */ /* 0x0001e80000100800 */
[----:B0-----:R-:W4:Y:S01]  /*21f90*/  LDL.LU R14, [R1+0x7fc] ;  /* 0x0007fc00010e7983 */ /* 0x001f220000300800 */
[----:B------:R-:W-:Y:S01]  /*21fa0*/  IMAD R7, RZ, RZ, -UR6 ;  /* 0x80000006ff077e24 */ /* 0x000fe2000f8e02ff */
[----:B------:R-:W-:Y:S01]  /*21fb0*/  LEA.HI.X.SX32 R16, R16, R20, 0x1, P3 ;  /* 0x0000001410107211 */ /* 0x000fe200018f0eff */
[----:B------:R-:W-:-:S02]  /*21fc0*/  IMAD R8, RZ, RZ, -UR6 ;  /* 0x80000006ff087e24 */ /* 0x000fc4000f8e02ff */
[----:B------:R-:W-:Y:S01]  /*21fd0*/  IMAD R7, R7, 0x4, R5 ;  /* 0x0000000407077824 */ /* 0x000fe200078e0205 */
[-C--:B------:R-:W-:Y:S01]  /*21fe0*/  LEA.HI.X.SX32 R17, R17, R20.reuse, 0x1, P5 ;  /* 0x0000001411117211 */ /* 0x080fe200028f0eff */
[----:B------:R0:W-:Y:S02]  /*21ff0*/  STL [R1+0x3110], R16 ;  /* 0x0031101001007387 */ /* 0x0001e40000100800 */
[----:B------:R-:W-:Y:S01]  /*22000*/  IMAD R8, R8, 0x4, R7 ;  /* 0x0000000408087824 */ /* 0x000fe200078e0207 */
[----:B------:R-:W-:Y:S01]  /*22010*/  LEA.HI.X.SX32 R19, R19, R20, 0x1, P4 ;  /* 0x0000001413137211 */ /* 0x000fe200020f0eff */
[----:B------:R3:W-:Y:S01]  /*22020*/  STL [R1+0x310c], R17 ;  /* 0x00310c1101007387 */ /* 0x0007e20000100800 */
[----:B0-----:R-:W-:-:S03]  /*22030*/  IMAD R16, RZ, RZ, -UR6 ;  /* 0x80000006ff107e24 */ /* 0x001fc6000f8e02ff */
[----:B------:R0:W-:Y:S01]  /*22040*/  STL [R1+0x32d4], R8 ;  /* 0x0032d40801007387 */ /* 0x0001e20000100800 */
[----:B------:R-:W-:Y:S01]  /*22050*/  LEA.HI.X.SX32 R21, R21, R20, 0x1, P0 ;  /* 0x0000001415157211 */ /* 0x000fe200000f0eff */
[----:B---3--:R-:W-:Y:S02]  /*22060*/  IMAD.MOV.U32 R17, RZ, RZ, R9 ;  /* 0x000000ffff117224 */ /* 0x008fe400078e0009 */
[----:B------:R-:W-:Y:S02]  /*22070*/  IMAD R9, R16, 0x4, R8 ;  /* 0x0000000410097824 */ /* 0x000fe400078e0208 */
[----:B0-----:R-:W3:Y:S04]  /*22080*/  LDL.LU R8, [R1+0x80c] ;  /* 0x00080c0001087983 */ /* 0x001ee80000300800 */
[----:B------:R4:W-:Y:S02]  /*22090*/  STL [R1+0x3100], R19 ;  /* 0x0031001301007387 */ /* 0x0009e40000100800 */
[----:B----4-:R-:W-:Y:S01]  /*220a0*/  IMAD.MOV.U32 R19, RZ, RZ, R14 ;  /* 0x000000ffff137224 */ /* 0x010fe200078e000e */
[----:B--2---:R-:W-:-:S05]  /*220b0*/  LEA R14, P1, R18, R15, 0x1 ;  /* 0x0000000f120e7211 */ /* 0x004fca00078208ff */
[----:B------:R0:W-:Y:S02]  /*220c0*/  STL [R1+0x3104], R14 ;  /* 0x0031040e01007387 */ /* 0x0001e40000100800 */
[----:B0-----:R-:W-:-:S05]  /*220d0*/  LEA R14, P2, R0, R15, 0x1 ;  /* 0x0000000f000e7211 */ /* 0x001fca00078408ff */
[----:B------:R-:W-:Y:S04]  /*220e0*/  STL [R1+0x3108], R14 ;  /* 0x0031080e01007387 */ /* 0x000fe80000100800 */
[----:B------:R0:W-:Y:S04]  /*220f0*/  STL [R1+0x30fc], R21 ;  /* 0x0030fc1501007387 */ /* 0x0001e80000100800 */
[----:B0-----:R-:W2:Y:S01]  /*22100*/  LDL.LU R21, [R1+0x32e0] ;  /* 0x0032e00001157983 */ /* 0x001ea20000300800 */
[----:B------:R-:W-:-:S05]  /*22110*/  LEA.HI.X.SX32 R18, R18, R20, 0x1, P1 ;  /* 0x0000001412127211 */ /* 0x000fca00008f0eff */
[----:B------:R0:W-:Y:S02]  /*22120*/  STL [R1+0x30f8], R18 ;  /* 0x0030f81201007387 */ /* 0x0001e40000100800 */
[----:B0-----:R-:W-:Y:S02]  /*22130*/  IMAD.MOV.U32 R18, RZ, RZ, R6 ;  /* 0x000000ffff127224 */ /* 0x001fe400078e0006 */
[----:B------:R-:W-:Y:S01]  /*22140*/  IMAD.MOV.U32 R6, RZ, RZ, R24 ;  /* 0x000000ffff067224 */ /* 0x000fe200078e0018 */
[----:B------:R-:W-:-:S05]  /*22150*/  LEA.HI.X.SX32 R24, R0, R20, 0x1, P2 ;  /* 0x0000001400187211 */ /* 0x000fca00010f0eff */
[----:B------:R2:W-:Y:S02]  /*22160*/  STL [R1+0x30e8], R24 ;  /* 0x0030e81801007387 */ /* 0x0005e40000100800 */
[----:B--2---:R-:W-:-:S05]  /*22170*/  LEA R24, P0, R21, R15, 0x1 ;  /* 0x0000000f15187211 */ /* 0x004fca00078008ff */
[----:B------:R0:W-:Y:S02]  /*22180*/  STL [R1+0x30ec], R24 ;  /* 0x0030ec1801007387 */ /* 0x0001e40000100800 */
[----:B0-----:R-:W-:-:S05]  /*22190*/  LEA R24, P1, R22, R15, 0x1 ;  /* 0x0000000f16187211 */ /* 0x001fca00078208ff */
[----:B------:R0:W-:Y:S02]  /*221a0*/  STL [R1+0x30f0], R24 ;  /* 0x0030f01801007387 */ /* 0x0001e40000100800 */
[----:B0-----:R-:W-:-:S05]  /*221b0*/  LEA R24, P2, R23, R15, 0x1 ;  /* 0x0000000f17187211 */ /* 0x001fca00078408ff */
[----:B------:R0:W-:Y:S04]  /*221c0*/  STL [R1+0x30f4], R24 ;  /* 0x0030f41801007387 */ /* 0x0001e80000100800 */
[----:B0-----:R-:W2:Y:S01]  /*221d0*/  LDL.LU R24, [R1+0x32dc] ;  /* 0x0032dc0001187983 */ /* 0x001ea20000300800 */
[----:B------:R-:W-:-:S05]  /*221e0*/  LEA.HI.X.SX32 R21, R21, R20, 0x1, P0 ;  /* 0x0000001415157211 */ /* 0x000fca00000f0eff */
[----:B------:R0:W-:Y:S02]  /*221f0*/  STL [R1+0x30e4], R21 ;  /* 0x0030e41501007387 */ /* 0x0001e40000100800 */
[-C--:B0-----:R-:W-:Y:S01]  /*22200*/  LEA.HI.X.SX32 R21, R22, R20.reuse, 0x1, P1 ;  /* 0x0000001416157211 */ /* 0x081fe200008f0eff */
[----:B------:R-:W-:Y:S01]  /*22210*/  IMAD.MOV.U32 R22, RZ, RZ, R18 ;  /* 0x000000ffff167224 */ /* 0x000fe200078e0012 */
[----:B------:R-:W-:-:S03]  /*22220*/  LEA.HI.X.SX32 R18, R23, R20, 0x1, P2 ;  /* 0x0000001417127211 */ /* 0x000fc600010f0eff */
[----:B------:R-:W-:Y:S04]  /*22230*/  STL [R1+0x30e0], R21 ;  /* 0x0030e01501007387 */ /* 0x000fe80000100800 */
[----:B------:R2:W-:Y:S02]  /*22240*/  STL [R1+0x30d0], R18 ;  /* 0x0030d01201007387 */ /* 0x0005e40000100800 */
[----:B--2---:R-:W-:-:S05]  /*22250*/  LEA R18, P0, R24, R15, 0x1 ;  /* 0x0000000f18127211 */ /* 0x004fca00078008ff */
[----:B------:R0:W-:Y:S01]  /*22260*/  STL [R1+0x30d4], R18 ;  /* 0x0030d41201007387 */ /* 0x0001e20000100800 */
[----:B------:R-:W-:Y:S02]  /*22270*/  LEA.HI.X.SX32 R24, R24, R20, 0x1, P0 ;  /* 0x0000001418187211 */ /* 0x000fe400000f0eff */
[----:B0-----:R-:W-:-:S05]  /*22280*/  LEA R18, P1, R25, R15, 0x1 ;  /* 0x0000000f19127211 */ /* 0x001fca00078208ff */
[----:B------:R0:W-:Y:S01]  /*22290*/  STL [R1+0x30d8], R18 ;  /* 0x0030d81201007387 */ /* 0x0001e20000100800 */
[----:B------:R-:W-:Y:S02]  /*222a0*/  LEA.HI.X.SX32 R25, R25, R20, 0x1, P1 ;  /* 0x0000001419197211 */ /* 0x000fe400008f0eff */
[----:B0-----:R-:W-:-:S05]  /*222b0*/  LEA R18, P2, R26, R15, 0x1 ;  /* 0x0000000f1a127211 */ /* 0x001fca00078408ff */
[----:B------:R-:W-:Y:S04]  /*222c0*/  STL [R1+0x30dc], R18 ;  /* 0x0030dc1201007387 */ /* 0x000fe80000100800 */
[----:B------:R0:W-:Y:S04]  /*222d0*/  STL [R1+0x30cc], R24 ;  /* 0x0030cc1801007387 */ /* 0x0001e80000100800 */
[----:B0-----:R-:W2:Y:S04]  /*222e0*/  LDL.LU R24, [R1+0x824] ;  /* 0x0008240001187983 */ /* 0x001ea80000300800 */
[----:B------:R0:W-:Y:S02]  /*222f0*/  STL [R1+0x30c8], R25 ;  /* 0x0030c81901007387 */ /* 0x0001e40000100800 */
[----:B0-----:R-:W-:Y:S01]  /*22300*/  IMAD.MOV.U32 R25, RZ, RZ, R19 ;  /* 0x000000ffff197224 */ /* 0x001fe200078e0013 */
[----:B------:R-:W-:Y:S01]  /*22310*/  LEA.HI.X.SX32 R19, R26, R20, 0x1, P2 ;  /* 0x000000141a137211 */ /* 0x000fe200010f0eff */
[----:B------:R-:W-:Y:S01]  /*22320*/  IMAD.MOV.U32 R26, RZ, RZ, R6 ;  /* 0x000000ffff1a7224 */ /* 0x000fe200078e0006 */
[----:B------:R-:W-:-:S03]  /*22330*/  LEA R6, P0, R2, R15, 0x1 ;  /* 0x0000000f02067211 */ /* 0x000fc600078008ff */
[----:B------:R-:W-:Y:S04]  /*22340*/  STL [R1+0x30b8], R19 ;  /* 0x0030b81301007387 */ /* 0x000fe80000100800 */
[----:B------:R0:W-:Y:S02]  /*22350*/  STL [R1+0x30bc], R6 ;  /* 0x0030bc0601007387 */ /* 0x0001e40000100800 */
[----:B0-----:R-:W-:-:S05]  /*22360*/  LEA R6, P1, R3, R15, 0x1 ;  /* 0x0000000f03067211 */ /* 0x001fca00078208ff */
[----:B------:R0:W-:Y:S02]  /*22370*/  STL [R1+0x30c0], R6 ;  /* 0x0030c00601007387 */ /* 0x0001e40000100800 */
[----:B0-----:R-:W-:-:S05]  /*22380*/  LEA R6, P2, R4, R15, 0x1 ;  /* 0x0000000f04067211 */ /* 0x001fca00078408ff */
[----:B------:R0:W-:Y:S04]  /*22390*/  STL [R1+0x30c4], R6 ;  /* 0x0030c40601007387 */ /* 0x0001e80000100800 */
[----:B0-----:R-:W4:Y:S01]  /*223a0*/  LDL.LU R6, [R1+0x32d8] ;  /* 0x0032d80001067983 */ /* 0x001f220000300800 */
[----:B------:R-:W-:-:S05]  /*223b0*/  LEA.HI.X.SX32 R2, R2, R20, 0x1, P0 ;  /* 0x0000001402027211 */ /* 0x000fca00000f0eff */
[----:B------:R0:W-:Y:S02]  /*223c0*/  STL [R1+0x30b4], R2 ;  /* 0x0030b40201007387 */ /* 0x0001e40000100800 */
[----:B0-----:R-:W-:-:S05]  /*223d0*/  LEA.HI.X.SX32 R2, R3, R20, 0x1, P1 ;  /* 0x0000001403027211 */ /* 0x001fca00008f0eff */
[----:B------:R0:W-:Y:S02]  /*223e0*/  STL [R1+0x30b0], R2 ;  /* 0x0030b00201007387 */ /* 0x0001e40000100800 */
[----:B0-----:R-:W-:Y:S01]  /*223f0*/  LEA.HI.X.SX32 R2, R4, R20, 0x1, P2 ;  /* 0x0000001404027211 */ /* 0x001fe200010f0eff */
[----:B---3--:R-:W-:-:S04]  /*22400*/  IMAD.MOV.U32 R4, RZ, RZ, R8 ;  /* 0x000000ffff047224 */ /* 0x008fc800078e0008 */
[----:B------:R-:W-:Y:S01]  /*22410*/  STL [R1+0x30a0], R2 ;  /* 0x0030a00201007387 */ /* 0x000fe20000100800 */
[----:B----4-:R-:W-:-:S05]  /*22420*/  LEA R8, P0, R6, R15, 0x1 ;  /* 0x0000000f06087211 */ /* 0x010fca00078008ff */
[----:B------:R0:W-:Y:S02]  /*22430*/  STL [R1+0x30a4], R8 ;  /* 0x0030a40801007387 */ /* 0x0001e40000100800 */
[----:B0-----:R-:W-:-:S05]  /*22440*/  LEA R8, P1, R5, R15, 0x1 ;  /* 0x0000000f05087211 */ /* 0x001fca00078208ff */
[----:B------:R0:W-:Y:S02]  /*22450*/  STL [R1+0x30a8], R8 ;  /* 0x0030a80801007387 */ /* 0x0001e40000100800 */
[----:B0-----:R-:W-:-:S05]  /*22460*/  LEA R8, P2, R7, R15, 0x1 ;  /* 0x0000000f07087211 */ /* 0x001fca00078408ff */
[----:B------:R0:W-:Y:S04]  /*22470*/  STL [R1+0x30ac], R8 ;  /* 0x0030ac0801007387 */ /* 0x0001e80000100800 */
[----:B0-----:R-:W3:Y:S01]  /*22480*/  LDL.LU R8, [R1+0x32d4] ;  /* 0x0032d40001087983 */ /* 0x001ee20000300800 */
[----:B------:R-:W-:-:S05]  /*22490*/  LEA.HI.X.SX32 R6, R6, R20, 0x1, P0 ;  /* 0x0000001406067211 */ /* 0x000fca00000f0eff */
[----:B------:R0:W-:Y:S02]  /*224a0*/  STL [R1+0x309c], R6 ;  /* 0x00309c0601007387 */ /* 0x0001e40000100800 */
[----:B0-----:R-:W-:Y:S01]  /*224b0*/  IMAD.MOV.U32 R6, RZ, RZ, R4 ;  /* 0x000000ffff067224 */ /* 0x001fe200078e0004 */
[----:B------:R-:W-:-:S05]  /*224c0*/  LEA.HI.X.SX32 R4, R5, R20, 0x1, P1 ;  /* 0x0000001405047211 */ /* 0x000fca00008f0eff */
[----:B------:R0:W-:Y:S01]  /*224d0*/  STL [R1+0x3098], R4 ;  /* 0x0030980401007387 */ /* 0x0001e20000100800 */
[----:B------:R-:W-:Y:S01]  /*224e0*/  IMAD R14, R16, 0x4, R9 ;  /* 0x00000004100e7824 */ /* 0x000fe200078e0209 */
[----:B0-----:R-:W-:Y:S01]  /*224f0*/  LEA.HI.X.SX32 R4, R7, R20, 0x1, P2 ;  /* 0x0000001407047211 */ /* 0x001fe200010f0eff */
[----:B------:R-:W-:-:S04]  /*22500*/  IMAD.MOV.U32 R7, RZ, RZ, R10 ;  /* 0x000000ffff077224 */ /* 0x000fc800078e000a */
[----:B------:R-:W-:Y:S01]  /*22510*/  STL [R1+0x3088], R4 ;  /* 0x0030880401007387 */ /* 0x000fe20000100800 */
[C---:B------:R-:W-:Y:S02]  /*22520*/  IMAD R0, R16.reuse, 0x4, R14 ;  /* 0x0000000410007824 */ /* 0x040fe400078e020e */
[----:B------:R-:W-:Y:S02]  /*22530*/  IMAD R21, RZ, RZ, -UR6 ;  /* 0x80000006ff157e24 */ /* 0x000fe4000f8e02ff */
[----:B------:R-:W-:Y:S02]  /*22540*/  IMAD R16, R16, 0x4, R0 ;  /* 0x0000000410107824 */ /* 0x000fe400078e0200 */
[----:B------:R-:W-:Y:S02]  /*22550*/  IMAD.MOV.U32 R23, RZ, RZ, R17 ;  /* 0x000000ffff177224 */ /* 0x000fe400078e0011 */
[----:B------:R-:W-:Y:S01]  /*22560*/  IMAD R17, R21, 0x4, R16 ;  /* 0x0000000415117824 */ /* 0x000fe200078e0210 */
[----:B---3--:R-:W-:-:S05]  /*22570*/  LEA R10, P0, R8, R15, 0x1 ;  /* 0x0000000f080a7211 */ /* 0x008fca00078008ff */
[----:B------:R0:W-:Y:S01]  /*22580*/  STL [R1+0x308c], R10 ;  /* 0x00308c0a01007387 */ /* 0x0001e20000100800 */
[----:B------:R-:W-:Y:S02]  /*22590*/  LEA.HI.X.SX32 R8, R8, R20, 0x1, P0 ;  /* 0x0000001408087211 */ /* 0x000fe400000f0eff */
[----:B0-----:R-:W-:-:S05]  /*225a0*/  LEA R10, P1, R9, R15, 0x1 ;  /* 0x0000000f090a7211 */ /* 0x001fca00078208ff */
[----:B------:R0:W-:Y:S02]  /*225b0*/  STL [R1+0x3090], R10 ;  /* 0x0030900a01007387 */ /* 0x0001e40000100800 */
[----:B0-----:R-:W-:-:S05]  /*225c0*/  LEA R10, P2, R14, R15, 0x1 ;  /* 0x0000000f0e0a7211 */ /* 0x001fca00078408ff */
[----:B------:R0:W-:Y:S04]  /*225d0*/  STL [R1+0x3094], R10 ;  /* 0x0030940a01007387 */ /* 0x0001e80000100800 */
[----:B0-----:R-:W3:Y:S04]  /*225e0*/  LDL.LU R10, [R1+0x32d0] ;  /* 0x0032d000010a7983 */ /* 0x001ee80000300800 */
[----:B------:R0:W-:Y:S02]  /*225f0*/  STL [R1+0x3084], R8 ;  /* 0x0030840801007387 */ /* 0x0001e40000100800 */
[----:B0-----:R-:W-:Y:S01]  /*22600*/  IMAD.MOV.U32 R8, RZ, RZ, R7 ;  /* 0x000000ffff087224 */ /* 0x001fe200078e0007 */
[----:B------:R-:W-:-:S05]  /*22610*/  LEA.HI.X.SX32 R7, R9, R20, 0x1, P1 ;  /* 0x0000001409077211 */ /* 0x000fca00008f0eff */
[----:B------:R0:W-:Y:S02]  /*22620*/  STL [R1+0x3080], R7 ;  /* 0x0030800701007387 */ /* 0x0001e40000100800 */
[----:B0-----:R-:W-:-:S05]  /*22630*/  LEA.HI.X.SX32 R7, R14, R20, 0x1, P2 ;  /* 0x000000140e077211 */ /* 0x001fca00010f0eff */
[----:B------:R0:W-:Y:S02]  /*22640*/  STL [R1+0x3070], R7 ;  /* 0x0030700701007387 */ /* 0x0001e40000100800 */
[----:B0-----:R-:W-:-:S05]  /*22650*/  LEA R7, P0, R0, R15, 0x1 ;  /* 0x0000000f00077211 */ /* 0x001fca00078008ff */
[----:B------:R0:W-:Y:S01]  /*22660*/  STL [R1+0x3074], R7 ;  /* 0x0030740701007387 */ /* 0x0001e20000100800 */
[----:B------:R-:W-:Y:S02]  /*22670*/  LEA.HI.X.SX32 R0, R0, R20, 0x1, P0 ;  /* 0x0000001400007211 */ /* 0x000fe400000f0eff */
[----:B0-----:R-:W-:-:S05]  /*22680*/  LEA R7, P1, R16, R15, 0x1 ;  /* 0x0000000f10077211 */ /* 0x001fca00078208ff */
[----:B------:R0:W-:Y:S02]  /*22690*/  STL [R1+0x3078], R7 ;  /* 0x0030780701007387 */ /* 0x0001e40000100800 */
[----:B0-----:R-:W-:-:S05]  /*226a0*/  LEA R7, P2, R17, R15, 0x1 ;  /* 0x0000000f11077211 */ /* 0x001fca00078408ff */
[----:B------:R-:W-:Y:S04]  /*226b0*/  STL [R1+0x307c], R7 ;  /* 0x00307c0701007387 */ /* 0x000fe80000100800 */
[----:B------:R0:W-:Y:S04]  /*226c0*/  STL [R1+0x306c], R0 ;  /* 0x00306c0001007387 */ /* 0x0001e80000100800 */
[----:B0-----:R-:W4:Y:S01]  /*226d0*/  LDL.LU R0, [R1+0x240] ;  /* 0x0002400001007983 */ /* 0x001f220000300800 */
[----:B------:R-:W-:Y:S01]  /*226e0*/  LEA.HI.X.SX32 R16, R16, R20, 0x1, P1 ;  /* 0x0000001410107211 */ /* 0x000fe200008f0eff */
[----:B------:R-:W-:-:S04]  /*226f0*/  IMAD R18, R21, 0x4, R17 ;  /* 0x0000000415127824 */ /* 0x000fc800078e0211 */
[----:B------:R4:W-:Y:S01]  /*22700*/  STL [R1+0x3068], R16 ;  /* 0x0030681001007387 */ /* 0x0009e20000100800 */
[----:B------:R-:W-:-:S04]  /*22710*/  IMAD R19, R21, 0x4, R18 ;  /* 0x0000000415137824 */ /* 0x000fc800078e0212 */
[----:B------:R-:W-:Y:S02]  /*22720*/  IMAD R21, R21, 0x4, R19 ;  /* 0x0000000415157824 */ /* 0x000fe400078e0213 */
[----:B------:R-:W-:-:S04]  /*22730*/  IMAD R3, RZ, RZ, -UR6 ;  /* 0x80000006ff037e24 */ /* 0x000fc8000f8e02ff */
[C---:B------:R-:W-:Y:S02]  /*22740*/  IMAD R2, R3.reuse, 0x4, R21 ;  /* 0x0000000403027824 */ /* 0x040fe400078e0215 */
[----:B------:R-:W-:Y:S02]  /*22750*/  IMAD R5, RZ, RZ, -UR6 ;  /* 0x80000006ff057e24 */ /* 0x000fe4000f8e02ff */
[----:B------:R-:W-:-:S04]  /*22760*/  IMAD R3, R3, 0x4, R2 ;  /* 0x0000000403037824 */ /* 0x000fc800078e0202 */
[----:B------:R-:W-:-:S04]  /*22770*/  IMAD R4, R5, 0x4, R3 ;  /* 0x0000000405047824 */ /* 0x000fc800078e0203 */
[----:B------:R-:W-:Y:S02]  /*22780*/  IMAD R5, R5, 0x4, R4 ;  /* 0x0000000405057824 */ /* 0x000fe400078e0204 */
[----:B------:R-:W-:Y:S02]  /*22790*/  IMAD R9, RZ, RZ, -UR6 ;  /* 0x80000006ff097e24 */ /* 0x000fe4000f8e02ff */
[----:B------:R-:W-:Y:S02]  /*227a0*/  IMAD.MOV.U32 R14, RZ, RZ, R6 ;  /* 0x000000ffff0e7224 */ /* 0x000fe400078e0006 */
[----:B------:R-:W-:-:S04]  /*227b0*/  IMAD R6, R9, 0x4, R5 ;  /* 0x0000000409067824 */ /* 0x000fc800078e0205 */
[----:B------:R-:W-:Y:S02]  /*227c0*/  IMAD R7, R9, 0x4, R6 ;  /* 0x0000000409077824 */ /* 0x000fe400078e0206 */
[----:B----4-:R-:W-:Y:S01]  /*227d0*/  IMAD.MOV.U32 R16, RZ, RZ, R0 ;  /* 0x000000ffff107224 */ /* 0x010fe200078e0000 */
[----:B------:R-:W-:-:S05]  /*227e0*/  LEA.HI.X.SX32 R0, R17, R20, 0x1, P2 ;  /* 0x0000001411007211 */ /* 0x000fca00010f0eff */
[----:B------:R0:W-:Y:S02]  /*227f0*/  STL [R1+0x3058], R0 ;  /* 0x0030580001007387 */ /* 0x0001e40000100800 */
[----:B0-----:R-:W-:-:S05]  /*22800*/  LEA R0, P0, R18, R15, 0x1 ;  /* 0x0000000f12007211 */ /* 0x001fca00078008ff */
        /* <DEDUP_REMOVED lines=8> */
[----:B0-----:R-:W4:Y:S04]  /*22890*/  LDL.LU R18, [R1+0x814] ;  /* 0x0008140001127983 */ /* 0x001f280000300800 */
[----:B------:R0:W-:Y:S02]  /*228a0*/  STL [R1+0x3050], R19 ;  /* 0x0030501301007387 */ /* 0x0001e40000100800 */
[----:B0-----:R-:W-:-:S05]  /*228b0*/  LEA.HI.X.SX32 R19, R21, R20, 0x1, P2 ;  /* 0x0000001415137211 */ /* 0x001fca00010f0eff */
[----:B------:R0:W-:Y:S02]  /*228c0*/  STL [R1+0x3040], R19 ;  /* 0x0030401301007387 */ /* 0x0001e40000100800 */
[----:B0-----:R-:W-:Y:S02]  /*228d0*/  IMAD.MOV.U32 R19, RZ, RZ, R25 ;  /* 0x000000ffff137224 */ /* 0x001fe400078e0019 */
[----:B------:R-:W-:Y:S01]  /*228e0*/  IMAD.MOV.U32 R25, RZ, RZ, R11 ;  /* 0x000000ffff197224 */ /* 0x000fe200078e000b */
[----:B------:R-:W-:-:S05]  /*228f0*/  LEA R11, P0, R2, R15, 0x1 ;  /* 0x0000000f020b7211 */ /* 0x000fca00078008ff */
[----:B------:R0:W-:Y:S01]  /*22900*/  STL [R1+0x3044], R11 ;  /* 0x0030440b01007387 */ /* 0x0001e20000100800 */
[----:B------:R-:W-:Y:S02]  /*22910*/  LEA.HI.X.SX32 R2, R2, R20, 0x1, P0 ;  /* 0x0000001402027211 */ /* 0x000fe400000f0eff */
[----:B0-----:R-:W-:-:S05]  /*22920*/  LEA R11, P1, R3, R15, 0x1 ;  /* 0x0000000f030b7211 */ /* 0x001fca00078208ff */
[----:B------:R0:W-:Y:S02]  /*22930*/  STL [R1+0x3048], R11 ;  /* 0x0030480b01007387 */ /* 0x0001e40000100800 */
[----:B0-----:R-:W-:-:S05]  /*22940*/  LEA R11, P2, R4, R15, 0x1 ;  /* 0x0000000f040b7211 */ /* 0x001fca00078408ff */
[----:B------:R0:W-:Y:S01]  /*22950*/  STL [R1+0x304c], R11 ;  /* 0x00304c0b01007387 */ /* 0x0001e20000100800 */
[----:B------:R-:W-:-:S03]  /*22960*/  LEA.HI.X.SX32 R4, R4, R20, 0x1, P2 ;  /* 0x0000001404047211 */ /* 0x000fc600010f0eff */
[----:B0-----:R-:W3:Y:S04]  /*22970*/  LDL.LU R11, [R1+0x32cc] ;  /* 0x0032cc00010b7983 */ /* 0x001ee80000300800 */
[----:B------:R0:W-:Y:S02]  /*22980*/  STL [R1+0x303c], R2 ;  /* 0x00303c0201007387 */ /* 0x0001e40000100800 */
[----:B0-----:R-:W-:Y:S01]  /*22990*/  IMAD.MOV.U32 R2, RZ, RZ, R16 ;  /* 0x000000ffff027224 */ /* 0x001fe200078e0010 */
[----:B------:R-:W-:-:S05]  /*229a0*/  LEA.HI.X.SX32 R16, R3, R20, 0x1, P1 ;  /* 0x0000001403107211 */ /* 0x000fca00008f0eff */
[----:B------:R-:W-:Y:S04]  /*229b0*/  STL [R1+0x3038], R16 ;  /* 0x0030381001007387 */ /* 0x000fe80000100800 */
[----:B------:R0:W-:Y:S02]  /*229c0*/  STL [R1+0x3028], R4 ;  /* 0x0030280401007387 */ /* 0x0001e40000100800 */
[----:B0-----:R-:W-:-:S05]  /*229d0*/  LEA R4, P0, R5, R15, 0x1 ;  /* 0x0000000f05047211 */ /* 0x001fca00078008ff */
[----:B------:R0:W-:Y:S01]  /*229e0*/  STL [R1+0x302c], R4 ;  /* 0x00302c0401007387 */ /* 0x0001e20000100800 */
[----:B------:R-:W-:Y:S01]  /*229f0*/  LEA.HI.X.SX32 R5, R5, R20, 0x1, P0 ;  /* 0x0000001405057211 */ /* 0x000fe200000f0eff */
[----:B0-----:R-:W-:Y:S01]  /*22a00*/  IMAD.MOV.U32 R4, RZ, RZ, R12 ;  /* 0x000000ffff047224 */ /* 0x001fe200078e000c */
[----:B------:R-:W-:-:S05]  /*22a10*/  LEA R12, P1, R6, R15, 0x1 ;  /* 0x0000000f060c7211 */ /* 0x000fca00078208ff */
[----:B------:R0:W-:Y:S02]  /*22a20*/  STL [R1+0x3030], R12 ;  /* 0x0030300c01007387 */ /* 0x0001e40000100800 */
[----:B0-----:R-:W-:-:S05]  /*22a30*/  LEA R12, P2, R7, R15, 0x1 ;  /* 0x0000000f070c7211 */ /* 0x001fca00078408ff */
[----:B------:R0:W-:Y:S01]  /*22a40*/  STL [R1+0x3034], R12 ;  /* 0x0030340c01007387 */ /* 0x0001e20000100800 */
[----:B------:R-:W-:Y:S02]  /*22a50*/  IMAD.MOV.U32 R17, RZ, RZ, R8 ;  /* 0x000000ffff117224 */ /* 0x000fe400078e0008 */
[C---:B------:R-:W-:Y:S01]  /*22a60*/  IMAD R8, R9.reuse, 0x4, R7 ;  /* 0x0000000409087824 */ /* 0x040fe200078e0207 */
[----:B0-----:R-:W5:Y:S04]  /*22a70*/  LDL.LU R12, [R1+0x32c8] ;  /* 0x0032c800010c7983 */ /* 0x001f680000300800 */
[----:B------:R0:W-:Y:S01]  /*22a80*/  STL [R1+0x3024], R5 ;  /* 0x0030240501007387 */ /* 0x0001e20000100800 */
[----:B------:R-:W-:Y:S01]  /*22a90*/  IMAD R0, R9, 0x4, R8 ;  /* 0x0000000409007824 */ /* 0x000fe200078e0208 */
[-C--:B0-----:R-:W-:Y:S01]  /*22aa0*/  LEA.HI.X.SX32 R5, R6, R20.reuse, 0x1, P1 ;  /* 0x0000001406057211 */ /* 0x081fe200008f0eff */
[----:B------:R-:W-:Y:S01]  /*22ab0*/  IMAD.MOV.U32 R6, RZ, RZ, R2 ;  /* 0x000000ffff067224 */ /* 0x000fe200078e0002 */
[----:B------:R-:W-:-:S03]  /*22ac0*/  LEA.HI.X.SX32 R2, R7, R20, 0x1, P2 ;  /* 0x0000001407027211 */ /* 0x000fc600010f0eff */
[----:B------:R-:W-:Y:S04]  /*22ad0*/  STL [R1+0x3020], R5 ;  /* 0x0030200501007387 */ /* 0x000fe80000100800 */
[----:B------:R0:W-:Y:S01]  /*22ae0*/  STL [R1+0x3010], R2 ;  /* 0x0030100201007387 */ /* 0x0001e20000100800 */
[----:B------:R-:W-:Y:S02]  /*22af0*/  IMAD.MOV.U32 R21, RZ, RZ, R14 ;  /* 0x000000ffff157224 */ /* 0x000fe400078e000e */
[----:B------:R-:W-:Y:S01]  /*22b00*/  IMAD R14, R9, 0x4, R0 ;  /* 0x00000004090e7824 */ /* 0x000fe200078e0200 */
[----:B0-----:R-:W-:-:S05]  /*22b10*/  LEA R2, P0, R8, R15, 0x1 ;  /* 0x0000000f08027211 */ /* 0x001fca00078008ff */
[----:B------:R0:W-:Y:S01]  /*22b20*/  STL [R1+0x3014], R2 ;  /* 0x0030140201007387 */ /* 0x0001e20000100800 */
[----:B------:R-:W-:Y:S02]  /*22b30*/  LEA.HI.X.SX32 R8, R8, R20, 0x1, P0 ;  /* 0x0000001408087211 */ /* 0x000fe400000f0eff */
[----:B0-----:R-:W-:-:S05]  /*22b40*/  LEA R2, P1, R0, R15, 0x1 ;  /* 0x0000000f00027211 */ /* 0x001fca00078208ff */
[----:B------:R0:W-:Y:S01]  /*22b50*/  STL [R1+0x3018], R2 ;  /* 0x0030180201007387 */ /* 0x0001e20000100800 */
[----:B------:R-:W-:Y:S01]  /*22b60*/  LEA.HI.X.SX32 R0, R0, R20, 0x1, P1 ;  /* 0x0000001400007211 */ /* 0x000fe200008f0eff */
[----:B------:R-:W-:Y:S01]  /*22b70*/  IMAD R9, R9, 0x4, R14 ;  /* 0x0000000409097824 */ /* 0x000fe200078e020e */
[----:B0-----:R-:W-:Y:S01]  /*22b80*/  LEA R2, P2, R14, R15, 0x1 ;  /* 0x0000000f0e027211 */ /* 0x001fe200078408ff */
[----:B------:R-:W-:-:S04]  /*22b90*/  IMAD R3, RZ, RZ, -UR6 ;  /* 0x80000006ff037e24 */ /* 0x000fc8000f8e02ff */
[----:B------:R-:W-:Y:S04]  /*22ba0*/  STL [R1+0x301c], R2 ;  /* 0x00301c0201007387 */ /* 0x000fe80000100800 */
[----:B------:R0:W-:Y:S01]  /*22bb0*/  STL [R1+0x300c], R8 ;  /* 0x00300c0801007387 */ /* 0x0001e20000100800 */
[----:B------:R-:W-:-:S03]  /*22bc0*/  IMAD R16, R3, 0x4, R9 ;  /* 0x0000000403107824 */ /* 0x000fc600078e0209 */
[----:B0-----:R-:W2:Y:S04]  /*22bd0*/  LDL.LU R8, [R1+0x804] ;  /* 0x0008040001087983 */ /* 0x001ea80000300800 */
[----:B------:R0:W-:Y:S02]  /*22be0*/  STL [R1+0x3008], R0 ;  /* 0x0030080001007387 */ /* 0x0001e40000100800 */
[----:B0-----:R-:W-:Y:S01]  /*22bf0*/  IMAD.MOV.U32 R0, RZ, RZ, R6 ;  /* 0x000000ffff007224 */ /* 0x001fe200078e0006 */
[----:B------:R-:W-:Y:S01]  /*22c00*/  LEA.HI.X.SX32 R6, R14, R20, 0x1, P2 ;  /* 0x000000140e067211 */ /* 0x000fe200010f0eff */
[----:B------:R-:W-:Y:S01]  /*22c10*/  IMAD.MOV.U32 R14, RZ, RZ, R4 ;  /* 0x000000ffff0e7224 */ /* 0x000fe200078e0004 */
[----:B------:R-:W-:-:S03]  /*22c20*/  LEA R4, P0, R9, R15, 0x1 ;  /* 0x0000000f09047211 */ /* 0x000fc600078008ff */
[----:B------:R-:W-:Y:S01]  /*22c30*/  STL [R1+0x2ff8], R6 ;  /* 0x002ff80601007387 */ /* 0x000fe20000100800 */
[----:B------:R-:W-:-:S03]  /*22c40*/  IMAD R3, R3, 0x4, R16 ;  /* 0x0000000403037824 */ /* 0x000fc600078e0210 */
[----:B------:R0:W-:Y:S01]  /*22c50*/  STL [R1+0x2ffc], R4 ;  /* 0x002ffc0401007387 */ /* 0x0001e20000100800 */
[----:B------:R-:W-:Y:S02]  /*22c60*/  LEA.HI.X.SX32 R9, R9, R20, 0x1, P0 ;  /* 0x0000001409097211 */ /* 0x000fe400000f0eff */
[----:B0-----:R-:W-:-:S05]  /*22c70*/  LEA R4, P1, R16, R15, 0x1 ;  /* 0x0000000f10047211 */ /* 0x001fca00078208ff */
[----:B------:R0:W-:Y:S01]  /*22c80*/  STL [R1+0x3000], R4 ;  /* 0x0030000401007387 */ /* 0x0001e20000100800 */
[----:B------:R-:W-:Y:S01]  /*22c90*/  LEA.HI.X.SX32 R16, R16, R20, 0x1, P1 ;  /* 0x0000001410107211 */ /* 0x000fe200008f0eff */
[----:B------:R-:W-:Y:S01]  /*22ca0*/  IMAD R7, RZ, RZ, -UR6 ;  /* 0x80000006ff077e24 */ /* 0x000fe2000f8e02ff */
[----:B0-----:R-:W-:-:S05]  /*22cb0*/  LEA R4, P2, R3, R15, 0x1 ;  /* 0x0000000f03047211 */ /* 0x001fca00078408ff */
[----:B------:R-:W-:Y:S04]  /*22cc0*/  STL [R1+0x3004], R4 ;  /* 0x0030040401007387 */ /* 0x000fe80000100800 */
[----:B------:R0:W-:Y:S01]  /*22cd0*/  STL [R1+0x2ff4], R9 ;  /* 0x002ff40901007387 */ /* 0x0001e20000100800 */
[----:B------:R-:W-:-:S03]  /*22ce0*/  IMAD R5, R7, 0x4, R3 ;  /* 0x0000000407057824 */ /* 0x000fc600078e0203 */
[----:B0-----:R-:W4:Y:S04]  /*22cf0*/  LDL.LU R9, [R1+0x800] ;  /* 0x0008000001097983 */ /* 0x001f280000300800 */
[----:B------:R0:W-:Y:S01]  /*22d00*/  STL [R1+0x2fd4], R16 ;  /* 0x002fd41001007387 */ /* 0x0001e20000100800 */
[----:B------:R-:W-:Y:S02]  /*22d10*/  IMAD R2, R7, 0x4, R5 ;  /* 0x0000000407027824 */ /* 0x000fe400078e0205 */
[----:B0-----:R-:W-:Y:S01]  /*22d20*/  IMAD.MOV.U32 R16, RZ, RZ, R0 ;  /* 0x000000ffff107224 */ /* 0x001fe200078e0000 */
[----:B------:R-:W-:-:S05]  /*22d30*/  LEA.HI.X.SX32 R0, R3, R20, 0x1, P2 ;  /* 0x0000001403007211 */ /* 0x000fca00010f0eff */
[----:B------:R0:W-:Y:S01]  /*22d40*/  STL [R1+0x2fd8], R0 ;  /* 0x002fd80001007387 */ /* 0x0001e20000100800 */
[----:B------:R-:W-:Y:S01]  /*22d50*/  IMAD R6, R7, 0x4, R2 ;  /* 0x0000000407067824 */ /* 0x000fe200078e0202 */
[----:B0-----:R-:W-:-:S05]  /*22d60*/  LEA R0, P0, R5, R15, 0x1 ;  /* 0x0000000f05007211 */ /* 0x001fca00078008ff */
[----:B------:R0:W-:Y:S01]  /*22d70*/  STL [R1+0x2fe0], R0 ;  /* 0x002fe00001007387 */ /* 0x0001e20000100800 */
[----:B------:R-:W-:Y:S01]  /*22d80*/  IMAD R4, R7, 0x4, R6 ;  /* 0x0000000407047824 */ /* 0x000fe200078e0206 */
[----:B0-----:R-:W-:-:S03]  /*22d90*/  LEA R0, P1, R2, R15, 0x1 ;  /* 0x0000000f02007211 */ /* 0x001fc600078208ff */
[----:B------:R-:W-:Y:S02]  /*22da0*/  IMAD R3, R7, 0x4, R4 ;  /* 0x0000000407037824 */ /* 0x000fe400078e0204 */
[----:B------:R0:W-:Y:S01]  /*22db0*/  STL [R1+0x2fe8], R0 ;  /* 0x002fe80001007387 */ /* 0x0001e20000100800 */
[----:B------:R-:W-:Y:S02]  /*22dc0*/  LEA.HI.X.SX32 R5, R5, R20, 0x1, P0 ;  /* 0x0000001405057211 */ /* 0x000fe400000f0eff */
[----:B0-----:R-:W-:-:S05]  /*22dd0*/  LEA R0, P2, R6, R15, 0x1 ;  /* 0x0000000f06007211 */ /* 0x001fca00078408ff */
[----:B------:R0:W-:Y:S04]  /*22de0*/  STL [R1+0x2ff0], R0 ;  /* 0x002ff00001007387 */ /* 0x0001e80000100800 */
[----:B------:R1:W-:Y:S01]  /*22df0*/  STL [R1+0x2fdc], R5 ;  /* 0x002fdc0501007387 */ /* 0x0003e20000100800 */
[----:B0-----:R-:W-:Y:S01]  /*22e00*/  IMAD R0, R7, 0x4, R3 ;  /* 0x0000000407007824 */ /* 0x001fe200078e0203 */
[-C--:B------:R-:W-:Y:S02]  /*22e10*/  LEA.HI.X.SX32 R7, R2, R20.reuse, 0x1, P1 ;  /* 0x0000001402077211 */ /* 0x080fe400008f0eff */
[----:B------:R-:W-:Y:S01]  /*22e20*/  LEA.HI.X.SX32 R2, R6, R20, 0x1, P2 ;  /* 0x0000001406027211 */ /* 0x000fe200010f0eff */
[----:B-1----:R-:W-:Y:S02]  /*22e30*/  IMAD R5, RZ, RZ, -UR6 ;  /* 0x80000006ff057e24 */ /* 0x002fe4000f8e02ff */
[----:B------:R0:W-:Y:S04]  /*22e40*/  STL [R1+0x2fe4], R7 ;  /* 0x002fe40701007387 */ /* 0x0001e80000100800 */
[----:B------:R-:W3:Y:S04]  /*22e50*/  LDL.LU R6, [R1+0x84] ;  /* 0x0000840001067983 */ /* 0x000ee80000300800 */
[----:B0-----:R-:W5:Y:S04]  /*22e60*/  LDL.LU R7, [R1+0xc] ;  /* 0x00000c0001077983 */ /* 0x001f680000300800 */
[----:B------:R0:W-:Y:S02]  /*22e70*/  STL [R1+0x2fec], R2 ;  /* 0x002fec0201007387 */ /* 0x0001e40000100800 */
[----:B0-----:R-:W-:Y:S01]  /*22e80*/  IMAD R2, R5, 0x4, R0 ;  /* 0x0000000405027824 */ /* 0x001fe200078e0200 */
[----:B------:R-:W-:-:S05]  /*22e90*/  LEA R5, P0, R4, R15, 0x1 ;  /* 0x0000000f04057211 */ /* 0x000fca00078008ff */
[----:B------:R0:W-:Y:S02]  /*22ea0*/  STL [R1+0x2fc8], R5 ;  /* 0x002fc80501007387 */ /* 0x0001e40000100800 */
[----:B0-----:R-:W-:Y:S02]  /*22eb0*/  IMAD.MOV.U32 R5, RZ, RZ, R16 ;  /* 0x000000ffff057224 */ /* 0x001fe400078e0010 */
[----:B------:R-:W-:Y:S02]  /*22ec0*/  IMAD.MOV.U32 R16, RZ, RZ, R19 ;  /* 0x000000ffff107224 */ /* 0x000fe400078e0013 */
[----:B------:R-:W-:Y:S01]  /*22ed0*/  IMAD.MOV.U32 R19, RZ, RZ, R13 ;  /* 0x000000ffff137224 */ /* 0x000fe200078e000d */
[----:B------:R-:W-:-:S05]  /*22ee0*/  LEA R13, P1, R3, R15, 0x1 ;  /* 0x0000000f030d7211 */ /* 0x000fca00078208ff */
[----:B------:R0:W-:Y:S01]  /*22ef0*/  STL [R1+0x2fcc], R13 ;  /* 0x002fcc0d01007387 */ /* 0x0001e20000100800 */
[----:B------:R-:W-:Y:S02]  /*22f00*/  LEA.HI.X.SX32 R4, R4, R20, 0x1, P0 ;  /* 0x0000001404047211 */ /* 0x000fe400000f0eff */
[-C--:B0-----:R-:W-:Y:S02]  /*22f10*/  LEA R13, P2, R0, R15.reuse, 0x1 ;  /* 0x0000000f000d7211 */ /* 0x081fe400078408ff */
[----:B------:R-:W-:-:S03]  /*22f20*/  LEA R15, P3, R2, R15, 0x1 ;  /* 0x0000000f020f7211 */ /* 0x000fc600078608ff */
[----:B------:R0:W-:Y:S04]  /*22f30*/  STL [R1+0x2fd0], R13 ;  /* 0x002fd00d01007387 */ /* 0x0001e80000100800 */
[----:B0-----:R-:W5:Y:S04]  /*22f40*/  LDL.LU R13, [R1+0x32c4] ;  /* 0x0032c400010d7983 */ /* 0x001f680000300800 */
[----:B------:R0:W-:Y:S04]  /*22f50*/  STL [R1+0x2fc4], R15 ;  /* 0x002fc40f01007387 */ /* 0x0001e80000100800 */
[----:B0-----:R-:W4:Y:S04]  /*22f60*/  LDL.LU R15, [R1+0x7f8] ;  /* 0x0007f800010f7983 */ /* 0x001f280000300800 */
[----:B------:R0:W-:Y:S02]  /*22f70*/  STL [R1+0x2fb8], R4 ;  /* 0x002fb80401007387 */ /* 0x0001e40000100800 */
[----:B0-----:R-:W-:-:S02]  /*22f80*/  LEA.HI.X.SX32 R4, R3, R20, 0x1, P1 ;  /* 0x0000001403047211 */ /* 0x001fc400008f0eff */
[-C--:B------:R-:W-:Y:S02]  /*22f90*/  LEA.HI.X.SX32 R3, R0, R20.reuse, 0x1, P2 ;  /* 0x0000001400037211 */ /* 0x080fe400010f0eff */
[----:B------:R-:W2:Y:S01]  /*22fa0*/  LDL.LU R0, [R1+0x80] ;  /* 0x0000800001007983 */ /* 0x000ea20000300800 */
[----:B------:R-:W-:-:S03]  /*22fb0*/  LEA.HI.X.SX32 R20, R2, R20, 0x1, P3 ;  /* 0x0000001402147211 */ /* 0x000fc600018f0eff */
[----:B------:R-:W-:Y:S04]  /*22fc0*/  STL [R1+0x2fbc], R4 ;  /* 0x002fbc0401007387 */ /* 0x000fe80000100800 */
[----:B------:R0:W-:Y:S04]  /*22fd0*/  STL [R1+0x2fc0], R3 ;  /* 0x002fc00301007387 */ /* 0x0001e80000100800 */
[----:B0-----:R-:W4:Y:S04]  /*22fe0*/  LDL.LU.64 R2, [R1+0x10] ;  /* 0x0000100001027983 */ /* 0x001f280000300a00 */
[----:B------:R4:W-:Y:S01]  /*22ff0*/  STL [R1+0x2fb4], R20 ;  /* 0x002fb41401007387 */ /* 0x0009e20000100800 */
[----:B---3--:R-:W-:-:S02]  /*23000*/  IMAD R4, R6, UR4, RZ ;  /* 0x0000000406047c24 */ /* 0x008fc4000f8e02ff */
[----:B-----5:R-:W-:-:S04]  /*23010*/  IMAD.WIDE R6, R7, 0x2, R12 ;  /* 0x0000000207067825 */ /* 0x020fc800078e020c */
[----:B----4-:R-:W-:Y:S01]  /*23020*/  IMAD.MOV.U32 R20, RZ, RZ, R3 ;  /* 0x000000ffff147224 */ /* 0x010fe200078e0003 */
[----:B------:R0:W-:Y:S04]  /*23030*/  STL [R1+0x2fb0], R2 ;  /* 0x002fb00201007387 */ /* 0x0001e80000100800 */
[----:B------:R1:W-:Y:S04]  /*23040*/  STL [R1+0x2fac], R20 ;  /* 0x002fac1401007387 */ /* 0x0003e80000100800 */
[----:B------:R-:W-:Y:S01]  /*23050*/  STL [R1+0x2f98], R6 ;  /* 0x002f980601007387 */ /* 0x000fe20000100800 */
[----:B0-----:R-:W-:-:S03]  /*23060*/  IMAD.WIDE R2, R4, 0x2, R10 ;  /* 0x0000000204027825 */ /* 0x001fc600078e020a */
[----:B------:R0:W-:Y:S01]  /*23070*/  STL [R1+0x2f94], R7 ;  /* 0x002f940701007387 */ /* 0x0001e20000100800 */
[----:B-1----:R-:W-:Y:S02]  /*23080*/  IMAD.MOV.U32 R20, RZ, RZ, R5 ;  /* 0x000000ffff147224 */ /* 0x002fe400078e0005 */
[----:B------:R-:W-:Y:S01]  /*23090*/  IMAD.WIDE R4, R4, 0x2, R12 ;  /* 0x0000000204047825 */ /* 0x000fe200078e020c */
[----:B0-----:R-:W3:Y:S04]  /*230a0*/  LDL.LU R7, [R1+0x7c] ;  /* 0x00007c0001077983 */ /* 0x001ee80000300800 */
[----:B------:R-:W-:Y:S04]  /*230b0*/  STL [R1+0x2fa0], R2 ;  /* 0x002fa00201007387 */ /* 0x000fe80000100800 */
[----:B------:R-:W-:Y:S04]  /*230c0*/  STL [R1+0x2f9c], R3 ;  /* 0x002f9c0301007387 */ /* 0x000fe80000100800 */
[----:B------:R-:W-:Y:S04]  /*230d0*/  STL [R1+0x2fa8], R4 ;  /* 0x002fa80401007387 */ /* 0x000fe80000100800 */
[----:B------:R0:W-:Y:S04]  /*230e0*/  STL [R1+0x2fa4], R5 ;  /* 0x002fa40501007387 */ /* 0x0001e80000100800 */
[----:B0-----:R-:W4:Y:S01]  /*230f0*/  LDL.LU R5, [R1+0x1a8] ;  /* 0x0001a80001057983 */ /* 0x001f220000300800 */
[----:B--2---:R-:W-:-:S04]  /*23100*/  IMAD R0, R0, UR4, RZ ;  /* 0x0000000400007c24 */ /* 0x004fc8000f8e02ff */
[----:B------:R-:W-:-:S05]  /*23110*/  IMAD.WIDE R2, R0, 0x2, R10 ;  /* 0x0000000200027825 */ /* 0x000fca00078e020a */
[----:B------:R-:W-:Y:S04]  /*23120*/  STL [R1+0xfd0], R2 ;  /* 0x000fd00201007387 */ /* 0x000fe80000100800 */
[----:B------:R0:W-:Y:S01]  /*23130*/  STL [R1+0xfcc], R3 ;  /* 0x000fcc0301007387 */ /* 0x0001e20000100800 */
[----:B---3--:R-:W-:Y:S02]  /*23140*/  IMAD R4, R7, UR4, RZ ;  /* 0x0000000407047c24 */ /* 0x008fe4000f8e02ff */
[----:B------:R-:W-:-:S04]  /*23150*/  IMAD.WIDE R6, R0, 0x2, R12 ;  /* 0x0000000200067825 */ /* 0x000fc800078e020c */
[----:B0-----:R-:W-:Y:S01]  /*23160*/  IMAD.WIDE R2, R4, 0x2, R10 ;  /* 0x0000000204027825 */ /* 0x001fe200078e020a */
[----:B------:R-:W-:Y:S04]  /*23170*/  STL [R1+0xfd8], R6 ;  /* 0x000fd80601007387 */ /* 0x000fe80000100800 */
[----:B------:R0:W-:Y:S04]  /*23180*/  STL [R1+0xfd4], R7 ;  /* 0x000fd40701007387 */ /* 0x0001e80000100800 */
[----:B0-----:R-:W2:Y:S01]  /*23190*/  LDL.LU R7, [R1+0x1c0] ;  /* 0x0001c00001077983 */ /* 0x001ea20000300800 */
[----:B----4-:R-:W-:-:S02]  /*231a0*/  IMAD R0, R5, UR4, RZ ;  /* 0x0000000405007c24 */ /* 0x010fc4000f8e02ff */
[----:B------:R-:W-:Y:S01]  /*231b0*/  IMAD.WIDE R4, R4, 0x2, R12 ;  /* 0x0000000204047825 */ /* 0x000fe200078e020c */
[----:B------:R-:W-:Y:S04]  /*231c0*/  STL [R1+0xfe0], R2 ;  /* 0x000fe00201007387 */ /* 0x000fe80000100800 */
[----:B------:R-:W-:Y:S04]  /*231d0*/  STL [R1+0xfdc], R3 ;  /* 0x000fdc0301007387 */ /* 0x000fe80000100800 */
[----:B------:R-:W-:Y:S04]  /*231e0*/  STL [R1+0x2f8c], R4 ;  /* 0x002f8c0401007387 */ /* 0x000fe80000100800 */
[----:B------:R0:W-:Y:S04]  /*231f0*/  STL [R1+0x2f80], R5 ;  /* 0x002f800501007387 */ /* 0x0001e80000100800 */
[----:B0-----:R-:W3:Y:S01]  /*23200*/  LDL.LU R5, [R1+0x1c4] ;  /* 0x0001c40001057983 */ /* 0x001ee20000300800 */
[----:B------:R-:W-:-:S05]  /*23210*/  IMAD.WIDE R2, R0, 0x2, R10 ;  /* 0x0000000200027825 */ /* 0x000fca00078e020a */
[----:B------:R-:W-:Y:S04]  /*23220*/  STL [R1+0x2f90], R2 ;  /* 0x002f900201007387 */ /* 0x000fe80000100800 */
[----:B------:R0:W-:Y:S01]  /*23230*/  STL [R1+0x2f84], R3 ;  /* 0x002f840301007387 */ /* 0x0001e20000100800 */
[----:B--2---:R-:W-:Y:S02]  /*23240*/  IMAD R4, R7, UR4, RZ ;  /* 0x0000000407047c24 */ /* 0x004fe4000f8e02ff */
[----:B------:R-:W-:-:S04]  /*23250*/  IMAD.WIDE R6, R0, 0x2, R12 ;  /* 0x0000000200067825 */ /* 0x000fc800078e020c */
[----:B0-----:R-:W-:Y:S01]  /*23260*/  IMAD.WIDE R2, R4, 0x2, R10 ;  /* 0x0000000204027825 */ /* 0x001fe200078e020a */
[----:B------:R-:W-:Y:S04]  /*23270*/  STL [R1+0x2f88], R6 ;  /* 0x002f880601007387 */ /* 0x000fe80000100800 */
[----:B------:R0:W-:Y:S04]  /*23280*/  STL [R1+0x2f60], R7 ;  /* 0x002f600701007387 */ /* 0x0001e80000100800 */
[----:B0-----:R-:W2:Y:S04]  /*23290*/  LDL.LU R7, [R1+0x1f0] ;  /* 0x0001f00001077983 */ /* 0x001ea80000300800 */
[----:B------:R-:W-:Y:S01]  /*232a0*/  STL [R1+0x2f7c], R2 ;  /* 0x002f7c0201007387 */ /* 0x000fe20000100800 */
[----:B---3--:R-:W-:-:S02]  /*232b0*/  IMAD R0, R5, UR4, RZ ;  /* 0x0000000405007c24 */ /* 0x008fc4000f8e02ff */
[----:B------:R-:W-:Y:S01]  /*232c0*/  IMAD.WIDE R4, R4, 0x2, R12 ;  /* 0x0000000204047825 */ /* 0x000fe200078e020c */
        /* <DEDUP_REMOVED lines=410> */
[----:B------:R0:W-:Y:S04]  /*24c70*/  STL [R1+0x2c48], R6 ;  /* 0x002c480601007387 */ /* 0x0001e80000100800 */
[----:B------:R1:W-:Y:S04]  /*24c80*/  STL [R1+0xfe4], R7 ;  /* 0x000fe40701007387 */ /* 0x0003e80000100800 */
[----:B0-----:R-:W2:Y:S04]  /*24c90*/  LDL.LU R6, [R1+0x5cc] ;  /* 0x0005cc0001067983 */ /* 0x001ea80000300800 */
[----:B-1----:R-:W4:Y:S01]  /*24ca0*/  LDL.LU R7, [R1+0x5d4] ;  /* 0x0005d40001077983 */ /* 0x002f220000300800 */
[----:B---3--:R-:W-:-:S02]  /*24cb0*/  IMAD R0, R5, UR4, RZ ;  /* 0x0000000405007c24 */ /* 0x008fc4000f8e02ff */
[----:B------:R-:W-:Y:S01]  /*24cc0*/  IMAD.WIDE R4, R4, 0x2, R12 ;  /* 0x0000000204047825 */ /* 0x000fe200078e020c */
[----:B------:R-:W-:Y:S04]  /*24cd0*/  STL [R1+0x2c3c], R2 ;  /* 0x002c3c0201007387 */ /* 0x000fe80000100800 */
[----:B------:R0:W-:Y:S04]  /*24ce0*/  STL [R1+0x2c34], R3 ;  /* 0x002c340301007387 */ /* 0x0001e80000100800 */
[----:B------:R-:W-:Y:S04]  /*24cf0*/  STL [R1+0x2c38], R4 ;  /* 0x002c380401007387 */ /* 0x000fe80000100800 */
[----:B------:R1:W-:Y:S01]  /*24d00*/  STL [R1+0x2c2c], R5 ;  /* 0x002c2c0501007387 */ /* 0x0003e20000100800 */
[----:B0-----:R-:W-:-:S05]  /*24d10*/  IMAD.WIDE R2, R0, 0x2, R10 ;  /* 0x0000000200027825 */ /* 0x001fca00078e020a */
[----:B------:R-:W-:Y:S01]  /*24d20*/  STL [R1+0x2c30], R2 ;  /* 0x002c300201007387 */ /* 0x000fe20000100800 */
[----:B-1----:R-:W-:-:S03]  /*24d30*/  IMAD.WIDE R4, R0, 0x2, R12 ;  /* 0x0000000200047825 */ /* 0x002fc600078e020c */
[----:B------:R-:W-:Y:S04]  /*24d40*/  STL [R1+0x2c24], R3 ;  /* 0x002c240301007387 */ /* 0x000fe80000100800 */
[----:B------:R-:W-:Y:S04]  /*24d50*/  STL [R1+0x2c28], R4 ;  /* 0x002c280401007387 */ /* 0x000fe80000100800 */
[----:B------:R0:W-:Y:S04]  /*24d60*/  STL [R1+0xfe8], R5 ;  /* 0x000fe80501007387 */ /* 0x0001e80000100800 */
[----:B0-----:R-:W3:Y:S01]  /*24d70*/  LDL.LU R5, [R1+0x600] ;  /* 0x0006000001057983 */ /* 0x001ee20000300800 */
[----:B--2---:R-:W-:-:S04]  /*24d80*/  IMAD R6, R6, UR4, RZ ;  /* 0x0000000406067c24 */ /* 0x004fc8000f8e02ff */
[----:B------:R-:W-:-:S04]  /*24d90*/  IMAD.WIDE R2, R6, 0x2, R10 ;  /* 0x0000000206027825 */ /* 0x000fc800078e020a */
[----:B----4-:R-:W-:Y:S02]  /*24da0*/  IMAD R0, R7, UR4, RZ ;  /* 0x0000000407007c24 */ /* 0x010fe4000f8e02ff */
[----:B------:R-:W-:Y:S01]  /*24db0*/  IMAD.WIDE R6, R6, 0x2, R12 ;  /* 0x0000000206067825 */ /* 0x000fe200078e020c */
[----:B------:R-:W-:Y:S04]  /*24dc0*/  STL [R1+0x2c20], R2 ;  /* 0x002c200201007387 */ /* 0x000fe80000100800 */
[----:B------:R0:W-:Y:S04]  /*24dd0*/  STL [R1+0xfec], R3 ;  /* 0x000fec0301007387 */ /* 0x0001e80000100800 */
[----:B------:R-:W-:Y:S04]  /*24de0*/  STL [R1+0xff4], R6 ;  /* 0x000ff40601007387 */ /* 0x000fe80000100800 */
[----:B------:R1:W-:Y:S01]  /*24df0*/  STL [R1+0xff0], R7 ;  /* 0x000ff00701007387 */ /* 0x0003e20000100800 */
[----:B0-----:R-:W-:-:S03]  /*24e00*/  IMAD.WIDE R2, R0, 0x2, R10 ;  /* 0x0000000200027825 */ /* 0x001fc600078e020a */
[----:B-1----:R-:W2:Y:S04]  /*24e10*/  LDL.LU R7, [R1+0x610] ;  /* 0x0006100001077983 */ /* 0x002ea80000300800 */
[----:B------:R-:W-:Y:S04]  /*24e20*/  STL [R1+0xffc], R2 ;  /* 0x000ffc0201007387 */ /* 0x000fe80000100800 */
[----:B------:R-:W-:Y:S01]  /*24e30*/  STL [R1+0xff8], R3 ;  /* 0x000ff80301007387 */ /* 0x000fe20000100800 */
[----:B---3--:R-:W-:Y:S02]  /*24e40*/  IMAD R6, R5, UR4, RZ ;  /* 0x0000000405067c24 */ /* 0x008fe4000f8e02ff */
[----:B------:R-:W-:-:S05]  /*24e50*/  IMAD.WIDE R4, R0, 0x2, R12 ;  /* 0x0000000200047825 */ /* 0x000fca00078e020c */
        /* <DEDUP_REMOVED lines=12> */
[----:B------:R-:W-:Y:S04]  /*24f20*/  STL [R1+0x101c], R2 ;  /* 0x00101c0201007387 */ /* 0x000fe80000100800 */
[----:B------:R-:W-:Y:S01]  /*24f30*/  STL [R1+0x1018], R3 ;  /* 0x0010180301007387 */ /* 0x000fe20000100800 */
[----:B---3--:R-:W-:-:S02]  /*24f40*/  IMAD R6, R5, UR4, RZ ;  /* 0x0000000405067c24 */ /* 0x008fc4000f8e02ff */
        /* <DEDUP_REMOVED lines=1009> */
[----:B------:R0:W-:Y:S04]  /*28e60*/  STL [R1+0x1804], R4 ;  /* 0x0018040401007387 */ /* 0x0001e80000100800 */
[----:B------:R1:W-:Y:S04]  /*28e70*/  STL [R1+0x1800], R5 ;  /* 0x0018000501007387 */ /* 0x0003e80000100800 */
[----:B0-----:R-:W3:Y:S04]  /*28e80*/  LDL.LU R4, [R1+0x204] ;  /* 0x0002040001047983 */ /* 0x001ee80000300800 */
[----:B-1----:R-:W4:Y:S01]  /*28e90*/  LDL.LU R5, [R1+0x5e8] ;  /* 0x0005e80001057983 */ /* 0x002f220000300800 */
        /* <DEDUP_REMOVED lines=8> */
[----:B------:R-:W-:Y:S04]  /*28f20*/  STL [R1+0x181c], R2 ;  /* 0x00181c0201007387 */ /* 0x000fe80000100800 */
[----:B------:R-:W-:Y:S01]  /*28f30*/  STL [R1+0x1818], R3 ;  /* 0x0018180301007387 */ /* 0x000fe20000100800 */
[----:B---3--:R-:W-:-:S02]  /*28f40*/  IMAD.MOV.U32 R7, RZ, RZ, R4 ;  /* 0x000000ffff077224 */ /* 0x008fc400078e0004 */
[----:B----4-:R-:W-:Y:S02]  /*28f50*/  IMAD R6, R5, UR4, RZ ;  /* 0x0000000405067c24 */ /* 0x010fe4000f8e02ff */
[----:B------:R-:W-:-:S05]  /*28f60*/  IMAD.WIDE R4, R0, 0x2, R12 ;  /* 0x0000000200047825 */ /* 0x000fca00078e020c */
[----:B------:R-:W-:Y:S04]  /*28f70*/  STL [R1+0x1824], R4 ;  /* 0x0018240401007387 */ /* 0x000fe80000100800 */
[----:B------:R0:W-:Y:S04]  /*28f80*/  STL [R1+0x1820], R5 ;  /* 0x0018200501007387 */ /* 0x0001e80000100800 */
[----:B0-----:R-:W2:Y:S01]  /*28f90*/  LDL.LU R5, [R1+0x5e4] ;  /* 0x0005e40001057983 */ /* 0x001ea20000300800 */
[----:B------:R-:W-:-:S04]  /*28fa0*/  IMAD.WIDE R2, R6, 0x2, R10 ;  /* 0x0000000206027825 */ /* 0x000fc800078e020a */
[----:B------:R-:W-:Y:S02]  /*28fb0*/  IMAD R0, R7, UR4, RZ ;  /* 0x0000000407007c24 */ /* 0x000fe4000f8e02ff */
[----:B------:R-:W-:Y:S01]  /*28fc0*/  IMAD.WIDE R6, R6, 0x2, R12 ;  /* 0x0000000206067825 */ /* 0x000fe200078e020c */
[----:B------:R-:W-:Y:S04]  /*28fd0*/  STL [R1+0x182c], R2 ;  /* 0x00182c0201007387 */ /* 0x000fe80000100800 */
[----:B------:R0:W-:Y:S04]  /*28fe0*/  STL [R1+0x1828], R3 ;  /* 0x0018280301007387 */ /* 0x0001e80000100800 */
[----:B------:R-:W-:Y:S04]  /*28ff0*/  STL [R1+0x1834], R6 ;  /* 0x0018340601007387 */ /* 0x000fe80000100800 */
[----:B------:R1:W-:Y:S01]  /*29000*/  STL [R1+0x1830], R7 ;  /* 0x0018300701007387 */ /* 0x0003e20000100800 */
[----:B0-----:R-:W-:-:S03]  /*29010*/  IMAD.WIDE R2, R0, 0x2, R10 ;  /* 0x0000000200027825 */ /* 0x001fc600078e020a */
[----:B-1----:R-:W3:Y:S04]  /*29020*/  LDL.LU R7, [R1+0x5e0] ;  /* 0x0005e00001077983 */ /* 0x002ee80000300800 */
[----:B------:R-:W-:Y:S04]  /*29030*/  STL [R1+0x183c], R2 ;  /* 0x00183c0201007387 */ /* 0x000fe80000100800 */
[----:B------:R-:W-:Y:S01]  /*29040*/  STL [R1+0x1838], R3 ;  /* 0x0018380301007387 */ /* 0x000fe20000100800 */
[----:B--2---:R-:W-:Y:S02]  /*29050*/  IMAD R6, R5, UR4, RZ ;  /* 0x0000000405067c24 */ /* 0x004fe4000f8e02ff */
[----:B------:R-:W-:-:S05]  /*29060*/  IMAD.WIDE R4, R0, 0x2, R12 ;  /* 0x0000000200047825 */ /* 0x000fca00078e020c */
[----:B------:R-:W-:Y:S04]  /*29070*/  STL [R1+0x1844], R4 ;  /* 0x0018440401007387 */ /* 0x000fe80000100800 */
[----:B------:R0:W-:Y:S04]  /*29080*/  STL [R1+0x1840], R5 ;  /* 0x0018400501007387 */ /* 0x0001e80000100800 */
[----:B0-----:R-:W2:Y:S01]  /*29090*/  LDL.LU R5, [R1+0x5dc] ;  /* 0x0005dc0001057983 */ /* 0x001ea20000300800 */
[----:B------:R-:W-:-:S04]  /*290a0*/  IMAD.WIDE R2, R6, 0x2, R10 ;  /* 0x0000000206027825 */ /* 0x000fc800078e020a */
[----:B---3--:R-:W-:Y:S02]  /*290b0*/  IMAD R0, R7, UR4, RZ ;  /* 0x0000000407007c24 */ /* 0x008fe4000f8e02ff */
        /* <DEDUP_REMOVED lines=14> */
[----:B------:R-:W-:-:S05]  /*291a0*/  IMAD.WIDE R2, R6, 0x2, R10 ;  /* 0x0000000206027825 */ /* 0x000fca00078e020a */
[----:B------:R-:W-:Y:S01]  /*291b0*/  STL [R1+0x186c], R2 ;  /* 0x00186c0201007387 */ /* 0x000fe20000100800 */
[----:B---3--:R-:W-:Y:S02]  /*291c0*/  IMAD R0, R7, UR4, RZ ;  /* 0x0000000407007c24 */ /* 0x008fe4000f8e02ff */
[----:B------:R-:W-:Y:S01]  /*291d0*/  IMAD.WIDE R6, R6, 0x2, R12 ;  /* 0x0000000206067825 */ /* 0x000fe200078e020c */
        /* <DEDUP_REMOVED lines=473> */
[----:B------:R0:W-:Y:S04]  /*2af70*/  STL [R1+0x1c24], R4 ;  /* 0x001c240401007387 */ /* 0x0001e80000100800 */
[----:B------:R1:W-:Y:S04]  /*2af80*/  STL [R1+0x1c20], R5 ;  /* 0x001c200501007387 */ /* 0x0003e80000100800 */
[----:B0-----:R-:W2:Y:S04]  /*2af90*/  LDL.LU R4, [R1+0x48c] ;  /* 0x00048c0001047983 */ /* 0x001ea80000300800 */
[----:B-1----:R-:W4:Y:S01]  /*2afa0*/  LDL.LU R5, [R1+0x490] ;  /* 0x0004900001057983 */ /* 0x002f220000300800 */
[----:B------:R-:W-:-:S05]  /*2afb0*/  IMAD.WIDE R2, R6, 0x2, R10 ;  /* 0x0000000206027825 */ /* 0x000fca00078e020a */
[----:B------:R-:W-:Y:S01]  /*2afc0*/  STL [R1+0x1c2c], R2 ;  /* 0x001c2c0201007387 */ /* 0x000fe20000100800 */
[----:B---3--:R-:W-:Y:S02]  /*2afd0*/  IMAD R0, R7, UR4, RZ ;  /* 0x0000000407007c24 */ /* 0x008fe4000f8e02ff */
[----:B------:R-:W-:Y:S01]  /*2afe0*/  IMAD.WIDE R6, R6, 0x2, R12 ;  /* 0x0000000206067825 */ /* 0x000fe200078e020c */
[----:B------:R0:W-:Y:S04]  /*2aff0*/  STL [R1+0x1c28], R3 ;  /* 0x001c280301007387 */ /* 0x0001e80000100800 */
[----:B------:R-:W-:Y:S04]  /*2b000*/  STL [R1+0x1c34], R6 ;  /* 0x001c340601007387 */ /* 0x000fe80000100800 */
[----:B------:R2:W-:Y:S01]  /*2b010*/  STL [R1+0x1c30], R7 ;  /* 0x001c300701007387 */ /* 0x0005e20000100800 */
[----:B0-----:R-:W-:-:S05]  /*2b020*/  IMAD.WIDE R2, R0, 0x2, R10 ;  /* 0x0000000200027825 */ /* 0x001fca00078e020a */
[----:B------:R-:W-:Y:S04]  /*2b030*/  STL [R1+0x1c3c], R2 ;  /* 0x001c3c0201007387 */ /* 0x000fe80000100800 */
[----:B------:R-:W-:Y:S01]  /*2b040*/  STL [R1+0x1c38], R3 ;  /* 0x001c380301007387 */ /* 0x000fe20000100800 */
[----:B--2---:R-:W-:Y:S02]  /*2b050*/  IMAD.MOV.U32 R7, RZ, RZ, R4 ;  /* 0x000000ffff077224 */ /* 0x004fe400078e0004 */
[----:B----4-:R-:W-:Y:S02]  /*2b060*/  IMAD R6, R5, UR4, RZ ;  /* 0x0000000405067c24 */ /* 0x010fe4000f8e02ff */
[----:B------:R-:W-:-:S05]  /*2b070*/  IMAD.WIDE R4, R0, 0x2, R12 ;  /* 0x0000000200047825 */ /* 0x000fca00078e020c */
[----:B------:R0:W-:Y:S04]  /*2b080*/  STL [R1+0x1c44], R4 ;  /* 0x001c440401007387 */ /* 0x0001e80000100800 */
[----:B------:R1:W-:Y:S04]  /*2b090*/  STL [R1+0x1c40], R5 ;  /* 0x001c400501007387 */ /* 0x0003e80000100800 */
[----:B0-----:R-:W2:Y:S04]  /*2b0a0*/  LDL.LU R4, [R1+0x484] ;  /* 0x0004840001047983 */ /* 0x001ea80000300800 */
[----:B-1----:R-:W3:Y:S01]  /*2b0b0*/  LDL.LU R5, [R1+0x488] ;  /* 0x0004880001057983 */ /* 0x002ee20000300800 */
[----:B------:R-:W-:-:S04]  /*2b0c0*/  IMAD.WIDE R2, R6, 0x2, R10 ;  /* 0x0000000206027825 */ /* 0x000fc800078e020a */
[----:B------:R-:W-:Y:S02]  /*2b0d0*/  IMAD R0, R7, UR4, RZ ;  /* 0x0000000407007c24 */ /* 0x000fe4000f8e02ff */
[----:B------:R-:W-:Y:S01]  /*2b0e0*/  IMAD.WIDE R6, R6, 0x2, R12 ;  /* 0x0000000206067825 */ /* 0x000fe200078e020c */
[----:B------:R-:W-:Y:S04]  /*2b0f0*/  STL [R1+0x1c4c], R2 ;  /* 0x001c4c0201007387 */ /* 0x000fe80000100800 */
[----:B------:R0:W-:Y:S04]  /*2b100*/  STL [R1+0x1c48], R3 ;  /* 0x001c480301007387 */ /* 0x0001e80000100800 */
[----:B------:R-:W-:Y:S04]  /*2b110*/  STL [R1+0x1c54], R6 ;  /* 0x001c540601007387 */ /* 0x000fe80000100800 */
[----:B------:R2:W-:Y:S01]  /*2b120*/  STL [R1+0x1c50], R7 ;  /* 0x001c500701007387 */ /* 0x0005e20000100800 */
[----:B0-----:R-:W-:-:S05]  /*2b130*/  IMAD.WIDE R2, R0, 0x2, R10 ;  /* 0x0000000200027825 */ /* 0x001fca00078e020a */
[----:B------:R-:W-:Y:S04]  /*2b140*/  STL [R1+0x1c5c], R2 ;  /* 0x001c5c0201007387 */ /* 0x000fe80000100800 */
[----:B------:R-:W-:Y:S01]  /*2b150*/  STL [R1+0x1c58], R3 ;  /* 0x001c580301007387 */ /* 0x000fe20000100800 */
[----:B--2---:R-:W-:Y:S02]  /*2b160*/  IMAD.MOV.U32 R7, RZ, RZ, R4 ;  /* 0x000000ffff077224 */ /* 0x004fe400078e0004 */
[----:B---3--:R-:W-:Y:S02]  /*2b170*/  IMAD R6, R5, UR4, RZ ;  /* 0x0000000405067c24 */ /* 0x008fe4000f8e02ff */
        /* <DEDUP_REMOVED lines=1981> */
[----:B------:R2:W-:Y:S04]  /*32d50*/  STL [R1+0x2af4], R6 ;  /* 0x002af40601007387 */ /* 0x0005e80000100800 */
[----:B------:R-:W-:Y:S01]  /*32d60*/  STL [R1+0x2af0], R7 ;  /* 0x002af00701007387 */ /* 0x000fe20000100800 */
[----:B0-----:R-:W-:-:S05]  /*32d70*/  IMAD.WIDE R2, R0, 0x2, R10 ;  /* 0x0000000200027825 */ /* 0x001fca00078e020a */
[----:B------:R-:W-:Y:S04]  /*32d80*/  STL [R1+0x2afc], R2 ;  /* 0x002afc0201007387 */ /* 0x000fe80000100800 */
[----:B------:R0:W-:Y:S01]  /*32d90*/  STL [R1+0x2af8], R3 ;  /* 0x002af80301007387 */ /* 0x0001e20000100800 */
[----:B------:R-:W-:Y:S01]  /*32da0*/  IMAD R8, R8, UR4, RZ ;  /* 0x0000000408087c24 */ /* 0x000fe2000f8e02ff */
[----:B------:R-:W-:Y:S01]  /*32db0*/  USHF.L.U32 UR6, UR6, 0x8, URZ ;  /* 0x0000000806067899 */ /* 0x000fe2000800063f */
[----:B--2---:R-:W-:Y:S02]  /*32dc0*/  IMAD R6, R5, UR4, RZ ;  /* 0x0000000405067c24 */ /* 0x004fe4000f8e02ff */
[----:B------:R-:W-:-:S04]  /*32dd0*/  IMAD.WIDE R4, R0, 0x2, R12 ;  /* 0x0000000200047825 */ /* 0x000fc800078e020c */
[----:B0-----:R-:W-:-:S04]  /*32de0*/  IMAD.WIDE R2, R6, 0x2, R10 ;  /* 0x0000000206027825 */ /* 0x001fc800078e020a */
[----:B------:R-:W-:Y:S02]  /*32df0*/  IMAD R0, R20, UR4, RZ ;  /* 0x0000000414007c24 */ /* 0x000fe4000f8e02ff */
[----:B------:R-:W-:Y:S01]  /*32e00*/  IMAD.WIDE R6, R6, 0x2, R12 ;  /* 0x0000000206067825 */ /* 0x000fe200078e020c */
[----:B------:R-:W-:Y:S04]  /*32e10*/  STL [R1+0x2b04], R4 ;  /* 0x002b040401007387 */ /* 0x000fe80000100800 */
[----:B------:R-:W-:Y:S04]  /*32e20*/  STL [R1+0x2b00], R5 ;  /* 0x002b000501007387 */ /* 0x000fe80000100800 */
[----:B------:R-:W-:Y:S04]  /*32e30*/  STL [R1+0x2b0c], R2 ;  /* 0x002b0c0201007387 */ /* 0x000fe80000100800 */
[----:B------:R0:W-:Y:S04]  /*32e40*/  STL [R1+0x2b08], R3 ;  /* 0x002b080301007387 */ /* 0x0001e80000100800 */
[----:B------:R1:W-:Y:S04]  /*32e50*/  STL [R1+0x2b14], R6 ;  /* 0x002b140601007387 */ /* 0x0003e80000100800 */
[----:B------:R-:W-:Y:S01]  /*32e60*/  STL [R1+0x2b10], R7 ;  /* 0x002b100701007387 */ /* 0x000fe20000100800 */
[----:B0-----:R-:W-:-:S04]  /*32e70*/  IMAD.WIDE R2, R0, 0x2, R10 ;  /* 0x0000000200027825 */ /* 0x001fc800078e020a */
[----:B-1----:R-:W-:Y:S02]  /*32e80*/  IMAD R6, R15, UR4, RZ ;  /* 0x000000040f067c24 */ /* 0x002fe4000f8e02ff */
[----:B------:R-:W-:Y:S01]  /*32e90*/  IMAD.WIDE R4, R0, 0x2, R12 ;  /* 0x0000000200047825 */ /* 0x000fe200078e020c */
[----:B------:R-:W-:Y:S04]  /*32ea0*/  STL [R1+0x2b1c], R2 ;  /* 0x002b1c0201007387 */ /* 0x000fe80000100800 */
[----:B------:R0:W-:Y:S01]  /*32eb0*/  STL [R1+0x2b18], R3 ;  /* 0x002b180301007387 */ /* 0x0001e20000100800 */
[----:B------:R-:W-:-:S03]  /*32ec0*/  IMAD R0, R16, UR4, RZ ;  /* 0x0000000410007c24 */ /* 0x000fc6000f8e02ff */
[----:B------:R-:W-:Y:S04]  /*32ed0*/  STL [R1+0x2b24], R4 ;  /* 0x002b240401007387 */ /* 0x000fe80000100800 */
[----:B------:R1:W-:Y:S01]  /*32ee0*/  STL [R1+0x2b20], R5 ;  /* 0x002b200501007387 */ /* 0x0003e20000100800 */
[----:B0-----:R-:W-:-:S04]  /*32ef0*/  IMAD.WIDE R2, R6, 0x2, R10 ;  /* 0x0000000206027825 */ /* 0x001fc800078e020a */
[--C-:B------:R-:W-:Y:S01]  /*32f00*/  IMAD.WIDE R6, R6, 0x2, R12.reuse ;  /* 0x0000000206067825 */ /* 0x100fe200078e020c */
[----:B------:R-:W-:Y:S04]  /*32f10*/  STL [R1+0x2b2c], R2 ;  /* 0x002b2c0201007387 */ /* 0x000fe80000100800 */
[----:B------:R0:W-:Y:S04]  /*32f20*/  STL [R1+0x2b28], R3 ;  /* 0x002b280301007387 */ /* 0x0001e80000100800 */
[----:B------:R2:W-:Y:S01]  /*32f30*/  STL [R1+0x2b34], R6 ;  /* 0x002b340601007387 */ /* 0x0005e20000100800 */
[----:B-1----:R-:W-:-:S03]  /*32f40*/  IMAD.WIDE R4, R0, 0x2, R12 ;  /* 0x0000000200047825 */ /* 0x002fc600078e020c */
[----:B------:R-:W-:Y:S01]  /*32f50*/  STL [R1+0x2b30], R7 ;  /* 0x002b300701007387 */ /* 0x000fe20000100800 */
[----:B0-----:R-:W-:-:S04]  /*32f60*/  IMAD.WIDE R2, R0, 0x2, R10 ;  /* 0x0000000200027825 */ /* 0x001fc800078e020a */
[----:B--2---:R-:W-:Y:S01]  /*32f70*/  IMAD R6, R9, UR4, RZ ;  /* 0x0000000409067c24 */ /* 0x004fe2000f8e02ff */
[----:B------:R-:W-:Y:S04]  /*32f80*/  STL [R1+0x2b3c], R2 ;  /* 0x002b3c0201007387 */ /* 0x000fe80000100800 */
[----:B------:R0:W-:Y:S04]  /*32f90*/  STL [R1+0x2b38], R3 ;  /* 0x002b380301007387 */ /* 0x0001e80000100800 */
[----:B------:R-:W-:Y:S04]  /*32fa0*/  STL [R1+0x2b44], R4 ;  /* 0x002b440401007387 */ /* 0x000fe80000100800 */
[----:B------:R1:W-:Y:S01]  /*32fb0*/  STL [R1+0x2b40], R5 ;  /* 0x002b400501007387 */ /* 0x0003e20000100800 */
[----:B------:R-:W-:-:S02]  /*32fc0*/  IMAD R0, R14, UR4, RZ ;  /* 0x000000040e007c24 */ /* 0x000fc4000f8e02ff */
[----:B0-----:R-:W-:-:S04]  /*32fd0*/  IMAD.WIDE R2, R6, 0x2, R10 ;  /* 0x0000000206027825 */ /* 0x001fc800078e020a */
[----:B-1----:R-:W-:-:S04]  /*32fe0*/  IMAD.WIDE R4, R6, 0x2, R12 ;  /* 0x0000000206047825 */ /* 0x002fc800078e020c */
[--C-:B------:R-:W-:Y:S01]  /*32ff0*/  IMAD.WIDE R6, R8, 0x2, R10.reuse ;  /* 0x0000000208067825 */ /* 0x100fe200078e020a */
[----:B------:R-:W-:Y:S04]  /*33000*/  STL [R1+0x2b4c], R2 ;  /* 0x002b4c0201007387 */ /* 0x000fe80000100800 */
[----:B------:R0:W-:Y:S04]  /*33010*/  STL [R1+0x2b48], R3 ;  /* 0x002b480301007387 */ /* 0x0001e80000100800 */
[----:B------:R-:W-:Y:S04]  /*33020*/  STL [R1+0x2b54], R4 ;  /* 0x002b540401007387 */ /* 0x000fe80000100800 */
[----:B------:R1:W-:Y:S04]  /*33030*/  STL [R1+0x2b50], R5 ;  /* 0x002b500501007387 */ /* 0x0003e80000100800 */
[----:B------:R2:W-:Y:S04]  /*33040*/  STL [R1+0x2b5c], R6 ;  /* 0x002b5c0601007387 */ /* 0x0005e80000100800 */
[----:B------:R-:W-:Y:S01]  /*33050*/  STL [R1+0x2b58], R7 ;  /* 0x002b580701007387 */ /* 0x000fe20000100800 */
[----:B0-----:R-:W-:-:S04]  /*33060*/  IMAD.WIDE R2, R0, 0x2, R10 ;  /* 0x0000000200027825 */ /* 0x001fc800078e020a */
[----:B-1----:R-:W-:-:S04]  /*33070*/  IMAD.WIDE R4, R0, 0x2, R12 ;  /* 0x0000000200047825 */ /* 0x002fc800078e020c */
[----:B--2---:R-:W-:Y:S01]  /*33080*/  IMAD R6, R21, UR4, RZ ;  /* 0x0000000415067c24 */ /* 0x004fe2000f8e02ff */
        /* <DEDUP_REMOVED lines=9> */
[----:B------:R2:W-:Y:S04]  /*33120*/  STL [R1+0x2b7c], R6 ;  /* 0x002b7c0601007387 */ /* 0x0005e80000100800 */
[----:B------:R-:W-:Y:S01]  /*33130*/  STL [R1+0x2b78], R7 ;  /* 0x002b780701007387 */ /* 0x000fe20000100800 */
[----:B-1----:R-:W-:-:S04]  /*33140*/  IMAD.WIDE R4, R0, 0x2, R12 ;  /* 0x0000000200047825 */ /* 0x002fc800078e020c */
[----:B0-----:R-:W-:-:S04]  /*33150*/  IMAD.WIDE R2, R0, 0x2, R10 ;  /* 0x0000000200027825 */ /* 0x001fc800078e020a */
        /* <DEDUP_REMOVED lines=44> */
[----:B------:R0:W-:Y:S04]  /*33420*/  STL [R1+0x2be0], R3 ;  /* 0x002be00301007387 */ /* 0x0001e80000100800 */
[----:B------:R-:W-:Y:S04]  /*33430*/  STL [R1+0x2bec], R4 ;  /* 0x002bec0401007387 */ /* 0x000fe80000100800 */
[----:B------:R-:W-:Y:S01]  /*33440*/  STL [R1+0x2be8], R5 ;  /* 0x002be80501007387 */ /* 0x000fe20000100800 */
[----:B0-----:R-:W-:-:S04]  /*33450*/  IMAD.WIDE R2, R6, 0x2, R10 ;  /* 0x0000000206027825 */ /* 0x001fc800078e020a */
[----:B------:R-:W-:Y:S01]  /*33460*/  IMAD.WIDE R6, R6, 0x2, R12 ;  /* 0x0000000206067825 */ /* 0x000fe200078e020c */
[----:B------:R-:W-:Y:S04]  /*33470*/  STL [R1+0x2bf4], R2 ;  /* 0x002bf40201007387 */ /* 0x000fe80000100800 */
[----:B------:R-:W-:Y:S04]  /*33480*/  STL [R1+0x2bf0], R3 ;  /* 0x002bf00301007387 */ /* 0x000fe80000100800 */
[----:B------:R0:W-:Y:S01]  /*33490*/  STL [R1+0x2bfc], R6 ;  /* 0x002bfc0601007387 */ /* 0x0001e20000100800 */
[----:B------:R-:W-:-:S03]  /*334a0*/  IMAD R0, R27, UR4, RZ ;  /* 0x000000041b007c24 */ /* 0x000fc6000f8e02ff */
[----:B------:R-:W-:Y:S01]  /*334b0*/  STL [R1+0x2bf8], R7 ;  /* 0x002bf80701007387 */ /* 0x000fe20000100800 */
[----:B------:R-:W1:Y:S01]  /*334c0*/  LDC R27, c[0x0][0x230] ;  /* 0x00008c00ff1b7b82 */ /* 0x000e620000000800 */
[----:B0-----:R-:W-:Y:S02]  /*334d0*/  IMAD R6, R28, UR4, RZ ;  /* 0x000000041c067c24 */ /* 0x001fe4000f8e02ff */
[----:B------:R-:W0:Y:S01]  /*334e0*/  S2R R28, SR_TID.X ;  /* 0x00000000001c7919 */ /* 0x000e220000002100 */
[----:B------:R-:W-:-:S04]  /*334f0*/  IMAD.WIDE R2, R0, 0x2, R10 ;  /* 0x0000000200027825 */ /* 0x000fc800078e020a */
[----:B------:R-:W-:Y:S01]  /*33500*/  IMAD.WIDE R4, R0, 0x2, R12 ;  /* 0x0000000200047825 */ /* 0x000fe200078e020c */
[----:B------:R-:W-:Y:S04]  /*33510*/  STL [R1+0x2c04], R2 ;  /* 0x002c040201007387 */ /* 0x000fe80000100800 */
[----:B------:R2:W-:Y:S04]  /*33520*/  STL [R1+0x2c00], R3 ;  /* 0x002c000301007387 */ /* 0x0005e80000100800 */
[----:B------:R-:W-:Y:S04]  /*33530*/  STL [R1+0x2c0c], R4 ;  /* 0x002c0c0401007387 */ /* 0x000fe80000100800 */
[----:B------:R-:W-:Y:S01]  /*33540*/  STL [R1+0x2c08], R5 ;  /* 0x002c080501007387 */ /* 0x000fe20000100800 */
[----:B--2---:R-:W-:-:S05]  /*33550*/  IMAD.WIDE R2, R6, 0x2, R10 ;  /* 0x0000000206027825 */ /* 0x004fca00078e020a */
[----:B------:R-:W-:Y:S04]  /*33560*/  STL [R1+0x2c14], R2 ;  /* 0x002c140201007387 */ /* 0x000fe80000100800 */
[----:B------:R2:W-:Y:S01]  /*33570*/  STL [R1+0x2c10], R3 ;  /* 0x002c100301007387 */ /* 0x0005e20000100800 */
[----:B------:R-:W-:Y:S02]  /*33580*/  IMAD R0, R29, UR4, RZ ;  /* 0x000000041d007c24 */ /* 0x000fe4000f8e02ff */
[----:B------:R-:W3:Y:S01]  /*33590*/  LDC R29, c[0x0][0x23c] ;  /* 0x00008f00ff1d7b82 */ /* 0x000ee20000000800 */
[----:B--2---:R-:W-:-:S04]  /*335a0*/  IMAD.WIDE R2, R6, 0x2, R12 ;  /* 0x0000000206027825 */ /* 0x004fc800078e020c */
[----:B------:R-:W-:Y:S01]  /*335b0*/  IMAD.WIDE R10, R0, 0x2, R10 ;  /* 0x00000002000a7825 */ /* 0x000fe200078e020a */
[----:B------:R-:W-:Y:S04]  /*335c0*/  STL [R1+0x2c1c], R2 ;  /* 0x002c1c0201007387 */ /* 0x000fe80000100800 */
[----:B------:R2:W-:Y:S01]  /*335d0*/  STL [R1+0x2c18], R3 ;  /* 0x002c180301007387 */ /* 0x0005e20000100800 */
[----:B0-----:R-:W-:Y:S02]  /*335e0*/  IMAD.SHL.U32 R4, R28, 0x20, RZ ;  /* 0x000000201c047824 */ /* 0x001fe400078e00ff */
[----:B--2---:R-:W-:-:S04]  /*335f0*/  IMAD.WIDE R2, R8, 0x2, R12 ;  /* 0x0000000208027825 */ /* 0x004fc800078e020c */
[----:B------:R-:W-:Y:S01]  /*33600*/  IMAD.WIDE R12, R0, 0x2, R12 ;  /* 0x00000002000c7825 */ /* 0x000fe200078e020c */
[----:B------:R3:W-:Y:S04]  /*33610*/  STL [R1+0xfb8], R2 ;  /* 0x000fb80201007387 */ /* 0x0007e80000100800 */
[----:B------:R0:W-:Y:S04]  /*33620*/  STL [R1+0xfb4], R3 ;  /* 0x000fb40301007387 */ /* 0x0001e80000100800 */
[----:B------:R-:W-:Y:S04]  /*33630*/  STL [R1+0xfc0], R10 ;  /* 0x000fc00a01007387 */ /* 0x000fe80000100800 */
[----:B------:R-:W-:Y:S04]  /*33640*/  STL [R1+0xfbc], R11 ;  /* 0x000fbc0b01007387 */ /* 0x000fe80000100800 */
[----:B------:R-:W-:Y:S04]  /*33650*/  STL [R1+0xfc8], R12 ;  /* 0x000fc80c01007387 */ /* 0x000fe80000100800 */
[----:B------:R-:W-:Y:S04]  /*33660*/  STL [R1+0xfc4], R13 ;  /* 0x000fc40d01007387 */ /* 0x000fe80000100800 */
[----:B------:R-:W-:Y:S01]  /*33670*/  STL [R1+0x32bc], R4 ;  /* 0x0032bc0401007387 */ /* 0x000fe20000100800 */
[----:B-1----:R-:W-:-:S05]  /*33680*/  VIADD R27, R27, 0xff ;  /* 0x000000ff1b1b7836 */ /* 0x002fca0000000000 */
[----:B------:R-:W-:Y:S01]  /*33690*/  SHF.R.S32.HI R0, RZ, 0x1f, R27 ;  /* 0x0000001fff007819 */ /* 0x000fe2000001141b */
[----:B---3--:R-:W-:-:S03]  /*336a0*/  IMAD.SHL.U32 R2, R29, 0x100, RZ ;  /* 0x000001001d027824 */ /* 0x008fc600078e00ff */
[----:B------:R-:W-:Y:S01]  /*336b0*/  LEA.HI R0, R0, R27, RZ, 0x8 ;  /* 0x0000001b00007211 */ /* 0x000fe200078f40ff */
[----:B------:R-:W-:Y:S01]  /*336c0*/  UMOV UR4, URZ ;  /* 0x0000003f00047c82 */ /* 0x000fe20008000000 */
[----:B0-----:R-:W-:Y:S01]  /*336d0*/  SHF.R.S32.HI R3, RZ, 0x1f, R2 ;  /* 0x0000001fff037819 */ /* 0x001fe20000011402 */
[----:B------:R-:W-:Y:S01]  /*336e0*/  USHF.R.S32.HI UR7, URZ, 0x1f, UR6 ;  /* 0x0000001f3f077899 */ /* 0x000fe20008011406 */
[----:B------:R-:W-:Y:S01]  /*336f0*/  SHF.R.S32.HI R5, RZ, 0x8, R0 ;  /* 0x00000008ff057819 */ /* 0x000fe20000011400 */
[----:B------:R-:W-:Y:S01]  /*33700*/  USHF.L.U32 UR10, UR6, 0x1, URZ ;  /* 0x00000001060a7899 */ /* 0x000fe2000800063f */
[----:B------:R-:W-:Y:S01]  /*33710*/  SHF.L.U64.HI R0, R2, 0x1, R3 ;  /* 0x0000000102007819 */ /* 0x000fe20000010203 */
[----:B------:R-:W2:Y:S01]  /*33720*/  LDL.LU R29, [R1+0x83c] ;  /* 0x00083c00011d7983 */ /* 0x000ea20000300800 */
[----:B------:R-:W-:Y:S01]  /*33730*/  USHF.L.U64.HI UR7, UR6, 0x1, UR7 ;  /* 0x0000000106077899 */ /* 0x000fe20008010207 */
[----:B------:R-:W-:Y:S02]  /*33740*/  ULDC UR11, c[0x0][0x230] ;  /* 0x00008c00000b7ab9 */ /* 0x000fe40000000800 */
[----:B------:R-:W-:Y:S04]  /*33750*/  STL [R1+0x720], RZ ;  /* 0x000720ff01007387 */ /* 0x000fe80000100800 */
[----:B------:R-:W-:Y:S04]  /*33760*/  STL [R1+0x724], RZ ;  /* 0x000724ff01007387 */ /* 0x000fe80000100800 */
[----:B------:R-:W-:Y:S01]  /*33770*/  STL [R1+0x728], RZ ;  /* 0x000728ff01007387 */ /* 0x000fe20000100800 */
[----:B--2---:R-:W-:-:S05]  /*33780*/  LOP3.LUT R3, R29, 0x200, R4, 0xf8, !PT ;  /* 0x000002001d037812 */ /* 0x004fca00078ef804 */
[----:B------:R0:W-:Y:S04]  /*33790*/  STL [R1+0x4c0], R3 ;  /* 0x0004c00301007387 */ /* 0x0001e80000100800 */
        /* <DEDUP_REMOVED lines=105> */
[----:B------:R-:W2:Y:S01]  /*33e30*/  LDL R29, [R1+0x4b4] ;  /* 0x0004b400011d7983 */ /* 0x000ea20000100800 */
[----:B0-----:R-:W-:Y:S01]  /*33e40*/  LOP3.LUT R3, R3, 0x20, RZ, 0x3c, !PT ;  /* 0x0000002003037812 */ /* 0x001fe200078e3cff */
[----:B------:R-:W0:Y:S02]  /*33e50*/  S2R R27, SR_TID.X ;  /* 0x00000000001b7919 */ /* 0x000e240000002100 */
[----:B------:R1:W-:Y:S04]  /*33e60*/  STL [R1+0x5d0], RZ ;  /* 0x0005d0ff01007387 */ /* 0x0003e80000100800 */
[----:B------:R1:W-:Y:S04]  /*33e70*/  STL [R1+0x5d4], RZ ;  /* 0x0005d4ff01007387 */ /* 0x0003e80000100800 */
[----:B------:R1:W-:Y:S04]  /*33e80*/  STL [R1+0x5d8], RZ ;  /* 0x0005d8ff01007387 */ /* 0x0003e80000100800 */
[----:B------:R1:W-:Y:S04]  /*33e90*/  STL [R1+0x5dc], RZ ;  /* 0x0005dcff01007387 */ /* 0x0003e80000100800 */
[----:B------:R1:W-:Y:S04]  /*33ea0*/  STL [R1+0x5c0], RZ ;  /* 0x0005c0ff01007387 */ /* 0x0003e80000100800 */
[----:B------:R1:W-:Y:S04]  /*33eb0*/  STL [R1+0x5c4], RZ ;  /* 0x0005c4ff01007387 */ /* 0x0003e80000100800 */
[----:B------:R1:W-:Y:S01]  /*33ec0*/  STL [R1+0x5c8], RZ ;  /* 0x0005c8ff01007387 */ /* 0x0003e20000100800 */
[----:B0-----:R-:W-:-:S03]  /*33ed0*/  LOP3.LUT R27, R27, 0x7f, RZ, 0xc0, !PT ;  /* 0x0000007f1b1b7812 */ /* 0x001fc600078ec0ff */
[----:B------:R1:W-:Y:S02]  /*33ee0*/  STL [R1+0x5cc], RZ ;  /* 0x0005ccff01007387 */ /* 0x0003e40000100800 */
[----:B------:R-:W-:Y:S02]  /*33ef0*/  IMAD.SHL.U32 R2, R27, 0x2, RZ ;  /* 0x000000021b027824 */ /* 0x000fe400078e00ff */
[----:B------:R1:W-:Y:S01]  /*33f00*/  STL [R1+0x5b0], RZ ;  /* 0x0005b0ff01007387 */ /* 0x0003e20000100800 */
[----:B------:R-:W-:Y:S01]  /*33f10*/  IMAD.SHL.U32 R27, R28, 0x2, RZ ;  /* 0x000000021c1b7824 */ /* 0x000fe200078e00ff */
[----:B------:R-:W-:Y:S02]  /*33f20*/  SHF.R.S32.HI R28, RZ, 0x6, R28 ;  /* 0x00000006ff1c7819 */ /* 0x000fe4000001141c */
[----:B------:R1:W-:Y:S01]  /*33f30*/  STL [R1+0x5b4], RZ ;  /* 0x0005b4ff01007387 */ /* 0x0003e20000100800 */
[----:B------:R-:W-:Y:S02]  /*33f40*/  LOP3.LUT R4, R2, 0x10, RZ, 0x3c, !PT ;  /* 0x0000001002047812 */ /* 0x000fe400078e3cff */
[----:B------:R-:W-:Y:S01]  /*33f50*/  SGXT R28, R28, 0x1 ;  /* 0x000000011c1c781a */ /* 0x000fe20000000200 */
[----:B------:R1:W-:Y:S01]  /*33f60*/  STL [R1+0x5b8], RZ ;  /* 0x0005b8ff01007387 */ /* 0x0003e20000100800 */
[----:B------:R-:W-:-:S02]  /*33f70*/  LOP3.LUT R5, R2, 0x30, RZ, 0x3c, !PT ;  /* 0x0000003002057812 */ /* 0x000fc400078e3cff */
[----:B------:R-:W-:Y:S01]  /*33f80*/  LOP3.LUT R28, R28, 0x90, RZ, 0xc0, !PT ;  /* 0x000000901c1c7812 */ /* 0x000fe200078ec0ff */
[----:B------:R1:W-:Y:S01]  /*33f90*/  STL [R1+0x5bc], RZ ;  /* 0x0005bcff01007387 */ /* 0x0003e20000100800 */
[----:B------:R-:W-:Y:S02]  /*33fa0*/  LOP3.LUT R4, R2, 0x40, RZ, 0x3c, !PT ;  /* 0x0000004002047812 */ /* 0x000fe400078e3cff */
[----:B------:R-:W-:Y:S01]  /*33fb0*/  LOP3.LUT R28, R28, 0x7e, R27, 0x78, !PT ;  /* 0x0000007e1c1c7812 */ /* 0x000fe200078e781b */
[----:B------:R1:W-:Y:S01]  /*33fc0*/  STL [R1+0x2a0], RZ ;  /* 0x0002a0ff01007387 */ /* 0x0003e20000100800 */
[C---:B------:R-:W-:Y:S02]  /*33fd0*/  LOP3.LUT R5, R2.reuse, 0x50, RZ, 0x3c, !PT ;  /* 0x0000005002057812 */ /* 0x040fe400078e3cff */
[----:B------:R-:W-:Y:S01]  /*33fe0*/  LOP3.LUT R4, R2, 0x60, RZ, 0x3c, !PT ;  /* 0x0000006002047812 */ /* 0x000fe200078e3cff */
[----:B------:R1:W-:Y:S01]  /*33ff0*/  STL [R1+0x2a4], RZ ;  /* 0x0002a4ff01007387 */ /* 0x0003e20000100800 */
[----:B------:R-:W-:-:S02]  /*34000*/  LOP3.LUT R5, R28, 0x20, RZ, 0x3c, !PT ;  /* 0x000000201c057812 */ /* 0x000fc400078e3cff */
[C---:B------:R-:W-:Y:S01]  /*34010*/  LOP3.LUT R6, R2.reuse, 0x20, RZ, 0x3c, !PT ;  /* 0x0000002002067812 */ /* 0x040fe200078e3cff */
[----:B------:R1:W-:Y:S01]  /*34020*/  STL [R1+0x2a8], RZ ;  /* 0x0002a8ff01007387 */ /* 0x0003e20000100800 */
[----:B------:R-:W-:-:S03]  /*34030*/  LOP3.LUT R6, R2, 0x70, RZ, 0x3c, !PT ;  /* 0x0000007002067812 */ /* 0x000fc600078e3cff */
[----:B------:R1:W-:Y:S04]  /*34040*/  STL [R1+0x2ac], RZ ;  /* 0x0002acff01007387 */ /* 0x0003e80000100800 */
[----:B------:R1:W-:Y:S04]  /*34050*/  STL [R1+0x290], RZ ;  /* 0x000290ff01007387 */ /* 0x0003e80000100800 */
[----:B------:R1:W-:Y:S04]  /*34060*/  STL [R1+0x294], RZ ;  /* 0x000294ff01007387 */ /* 0x0003e80000100800 */
[----:B------:R1:W-:Y:S04]  /*34070*/  STL [R1+0x298], RZ ;  /* 0x000298ff01007387 */ /* 0x0003e80000100800 */
[----:B------:R1:W-:Y:S04]  /*34080*/  STL [R1+0x29c], RZ ;  /* 0x00029cff01007387 */ /* 0x0003e80000100800 */
[----:B------:R1:W-:Y:S01]  /*34090*/  STL [R1+0x31b8], R5 ;  /* 0x0031b80501007387 */ /* 0x0003e20000100800 */
[----:B--2---:R-:W-:-:S05]  /*340a0*/  LOP3.LUT R4, R29, 0x40, RZ, 0x3c, !PT ;  /* 0x000000401d047812 */ /* 0x004fca00078e3cff */
[----:B------:R1:W-:Y:S04]  /*340b0*/  STL [R1+0x31b4], R4 ;  /* 0x0031b40401007387 */ /* 0x0003e80000100800 */
[----:B------:R1:W-:Y:S02]  /*340c0*/  STL [R1+0x4c4], R3 ;  /* 0x0004c40301007387 */ /* 0x0003e40000100800 */
.L_x_2:
[----:B-1---5:R-:W2:Y:S01]  /*340d0*/  LDL R5, [R1+0x2fb4] ;  /* 0x002fb40001057983 */ /* 0x022ea20000100800 */
[----:B------:R-:W-:-:S03]  /*340e0*/  UIMAD UR6, UR4, -0x100, UR11 ;  /* 0xffffff00040678a4 */ /* 0x000fc6000f8e020b */
[----:B--2---:R-:W-:Y:S04]  /*340f0*/  STL [R1+0x44e0], R5 ;  /* 0x0044e00501007387 */ /* 0x004fe80000100800 */
[----:B------:R-:W2:Y:S04]  /*34100*/  LDL R4, [R1+0x2fc4] ;  /* 0x002fc40001047983 */ /* 0x000ea80000100800 */
[----:B------:R-:W-:Y:S04]  /*34110*/  STL [R1+0x4418], R3 ;  /* 0x0044180301007387 */ /* 0x000fe80000100800 */
        /* <DEDUP_REMOVED lines=25> */
[----:B0-----:R0:W-:Y:S04]  /*342b0*/  STL [R1+0x4450], R2 ;  /* 0x0044500201007387 */ /* 0x0011e80000100800 */
        /* <DEDUP_REMOVED lines=57> */
[----:B------:R1:W-:Y:S04]  /*34650*/  STL [R1+0x44d4], R14 ;  /* 0x0044d40e01007387 */ /* 0x0003e80000100800 */
        /* <DEDUP_REMOVED lines=30> */
[----:B------:R-:W-:Y:S01]  /*34840*/  STL [R1+0x4378], R15 ;  /* 0x0043780f01007387 */ /* 0x000fe20000100800 */
[----:B0-----:R-:W0:Y:S03]  /*34850*/  S2R R2, SR_TID.X ;  /* 0x0000000000027919 */ /* 0x001e260000002100 */
        /* <DEDUP_REMOVED lines=8> */
[----:B0-----:R-:W-:-:S02]  /*348e0*/  SHF.R.U32.HI R5, RZ, 0x5, R2 ;  /* 0x00000005ff057819 */ /* 0x001fc40000011602 */
[----:B------:R-:W-:Y:S01]  /*348f0*/  SHF.R.U32.HI R2, RZ, 0x5, R2 ;  /* 0x00000005ff027819 */ /* 0x000fe20000011602 */
[----:B------:R-:W-:Y:S01]  /*34900*/  STL [R1+0x43c0], R15 ;  /* 0x0043c00f01007387 */ /* 0x000fe20000100800 */
[----:B------:R-:W-:Y:S02]  /*34910*/  SGXT.U32 R5, R5, 0x2 ;  /* 0x000000020505781a */ /* 0x000fe40000000000 */
[----:B------:R-:W-:Y:S01]  /*34920*/  SGXT.U32 R2, R2, 0x2 ;  /* 0x000000020202781a */ /* 0x000fe20000000000 */
[----:B------:R-:W-:Y:S01]  /*34930*/  STL [R1+0x43c8], R15 ;  /* 0x0043c80f01007387 */ /* 0x000fe20000100800 */
[----:B------:R-:W-:Y:S02]  /*34940*/  LOP3.LUT R5, R5, 0x8, RZ, 0xfc, !PT ;  /* 0x0000000805057812 */ /* 0x000fe400078efcff */
[----:B------:R-:W-:Y:S01]  /*34950*/  LOP3.LUT R2, R2, 0x4, RZ, 0xfc, !PT ;  /* 0x0000000402027812 */ /* 0x000fe200078efcff */
[----:B------:R-:W-:Y:S01]  /*34960*/  STL [R1+0x43d0], R15 ;  /* 0x0043d00f01007387 */ /* 0x000fe20000100800 */
[----:B------:R-:W-:-:S02]  /*34970*/  ISETP.GE.AND P1, PT, R5, UR6, PT ;  /* 0x0000000605007c0c */ /* 0x000fc4000bf26270 */
[----:B------:R-:W-:Y:S01]  /*34980*/  ISETP.GE.AND P0, PT, R2, UR6, PT ;  /* 0x0000000602007c0c */ /* 0x000fe2000bf06270 */
[----:B------:R-:W-:Y:S04]  /*34990*/  STL [R1+0x43d8], R15 ;  /* 0x0043d80f01007387 */ /* 0x000fe80000100800 */
[----:B------:R-:W-:Y:S01]  /*349a0*/  STL [R1+0x43e4], R15 ;  /* 0x0043e40f01007387 */ /* 0x000fe20000100800 */
[----:B-1----:R-:W0:Y:S03]  /*349b0*/  S2R R14, SR_TID.X ;  /* 0x00000000000e7919 */ /* 0x002e260000002100 */
        /* <DEDUP_REMOVED lines=27> */
[----:B------:R-:W-:Y:S01]  /*34b70*/  STL [R1+0x426c], R23 ;  /* 0x00426c1701007387 */ /* 0x000fe20000100800 */
[----:B0-----:R-:W-:-:S03]  /*34b80*/  SHF.R.U32.HI R5, RZ, 0x5, R14 ;  /* 0x00000005ff057819 */ /* 0x001fc6000001160e */
[----:B------:R-:W-:Y:S04]  /*34b90*/  STL [R1+0x4268], R13 ;  /* 0x0042680d01007387 */ /* 0x000fe80000100800 */
[----:B------:R-:W-:Y:S04]  /*34ba0*/  STL [R1+0x4264], R12 ;  /* 0x0042640c01007387 */ /* 0x000fe80000100800 */
[----:B------:R-:W-:Y:S04]  /*34bb0*/  STL [R1+0x4260], R11 ;  /* 0x0042600b01007387 */ /* 0x000fe80000100800 */
[----:B------:R-:W-:Y:S01]  /*34bc0*/  STL [R1+0x425c], R10 ;  /* 0x00425c0a01007387 */ /* 0x000fe20000100800 */
[----:B------:R-:W-:-:S03]  /*34bd0*/  SGXT.U32 R5, R5, 0x2 ;  /* 0x000000020505781a */ /* 0x000fc60000000000 */
[----:B------:R-:W-:Y:S04]  /*34be0*/  STL [R1+0x4258], R9 ;  /* 0x0042580901007387 */ /* 0x000fe80000100800 */
[----:B------:R-:W-:Y:S04]  /*34bf0*/  STL [R1+0x4254], R8 ;  /* 0x0042540801007387 */ /* 0x000fe80000100800 */
[----:B------:R-:W-:Y:S04]  /*34c00*/  STL [R1+0x4250], R7 ;  /* 0x0042500701007387 */ /* 0x000fe80000100800 */
[----:B------:R-:W-:Y:S01]  /*34c10*/  STL [R1+0x424c], R6 ;  /* 0x00424c0601007387 */ /* 0x000fe20000100800 */
[----:B------:R-:W-:-:S03]  /*34c20*/  LOP3.LUT R5, R5, 0xc, RZ, 0xfc, !PT ;  /* 0x0000000c05057812 */ /* 0x000fc600078efcff */
[----:B------:R-:W-:Y:S04]  /*34c30*/  STL [R1+0x4248], R22 ;  /* 0x0042481601007387 */ /* 0x000fe80000100800 */
[----:B------:R-:W-:Y:S04]  /*34c40*/  STL [R1+0x4244], R18 ;  /* 0x0042441201007387 */ /* 0x000fe80000100800 */
[----:B------:R-:W-:Y:S04]  /*34c50*/  STL [R1+0x4240], R16 ;  /* 0x0042401001007387 */ /* 0x000fe80000100800 */
[----:B------:R-:W-:Y:S04]  /*34c60*/  STL [R1+0x423c], R17 ;  /* 0x00423c1101007387 */ /* 0x000fe80000100800 */
[----:B------:R-:W-:Y:S01]  /*34c70*/  STL [R1+0x4238], R19 ;  /* 0x0042381301007387 */ /* 0x000fe20000100800 */
[----:B------:R-:W-:-:S03]  /*34c80*/  ISETP.GE.AND P2, PT, R5, UR6, PT ;  /* 0x0000000605007c0c */ /* 0x000fc6000bf46270 */
[----:B------:R-:W-:Y:S04]  /*34c90*/  STL [R1+0x4234], R20 ;  /* 0x0042341401007387 */ /* 0x000fe80000100800 */
[----:B------:R-:W-:Y:S04]  /*34ca0*/  STL [R1+0x4230], R21 ;  /* 0x0042301501007387 */ /* 0x000fe80000100800 */
[----:B------:R-:W-:Y:S04]  /*34cb0*/  STL [R1+0x32c4], R0 ;  /* 0x0032c40001007387 */ /* 0x000fe80000100800 */
[----:B-1----:R-:W4:Y:S04]  /*34cc0*/  LDL R29, [R1+0x2fb8] ;  /* 0x002fb800011d7983 */ /* 0x002f280000100800 */
[----:B------:R-:W4:Y:S01]  /*34cd0*/  LDL R2, [R1+0x2fc8] ;  /* 0x002fc80001027983 */ /* 0x000f220000100800 */
[----:B---3--:R-:W-:-:S02]  /*34ce0*/  PRMT R28, RZ, 0x7610, R28 ;  /* 0x00007610ff1c7816 */ /* 0x008fc4000000001c */
[----:B------:R-:W-:Y:S01]  /*34cf0*/  PRMT R15, RZ, 0x7610, R15 ;  /* 0x00007610ff0f7816 */ /* 0x000fe2000000000f */
[----:B------:R-:W2:Y:S01]  /*34d00*/  LDL.LU R5, [R1+0x44e0] ;  /* 0x0044e00001057983 */ /* 0x000ea20000300800 */
[----:B------:R-:W-:-:S04]  /*34d10*/  SHF.R.U32.HI R14, RZ, 0x5, R14 ;  /* 0x00000005ff0e7819 */ /* 0x000fc8000001160e */
[----:B------:R-:W-:-:S04]  /*34d20*/  SGXT.U32 R14, R14, 0x2 ;  /* 0x000000020e0e781a */ /* 0x000fc80000000000 */
[----:B------:R-:W-:Y:S01]  /*34d30*/  LOP3.LUT R14, R14, 0x10, RZ, 0xfc, !PT ;  /* 0x000000100e0e7812 */ /* 0x000fe200078efcff */
[----:B--2---:R-:W2:Y:S04]  /*34d40*/  @!P0 LDG.E.U16 R28, desc[UR8][R4.64] ;  /* 0x00000008041c8981 */ /* 0x004ea8000c1e1500 */
[----:B------:R-:W3:Y:S04]  /*34d50*/  LDL R4, [R1+0x2fc0] ;  /* 0x002fc00001047983 */ /* 0x000ee80000100800 */
[----:B--2---:R0:W-:Y:S04]  /*34d60*/  STL [R1+0x2d4], R28 ;  /* 0x0002d41c01007387 */ /* 0x0041e80000100800 */
[----:B------:R-:W3:Y:S01]  /*34d70*/  LDL R5, [R1+0x2fd0] ;  /* 0x002fd00001057983 */ /* 0x000ee20000100800 */
[----:B------:R-:W-:-:S02]  /*34d80*/  ISETP.GE.AND P3, PT, R14, UR6, PT ;  /* 0x000000060e007c0c */ /* 0x000fc4000bf66270 */
[----:B------:R-:W0:Y:S01]  /*34d90*/  S2R R14, SR_TID.X ;  /* 0x00000000000e7919 */ /* 0x000e220000002100 */
[----:B---3--:R-:W-:-:S04]  /*34da0*/  @!P1 LOP3.LUT R5, R5, R4, RZ, 0x3c, !PT ;  /* 0x0000000405059212 */ /* 0x008fc800078e3cff */
[----:B------:R-:W-:-:S04]  /*34db0*/  @!P1 LOP3.LUT R4, R5, R4, RZ, 0x3c, !PT ;  /* 0x0000000405049212 */ /* 0x000fc800078e3cff */
[----:B------:R-:W-:-:S05]  /*34dc0*/  @!P1 LOP3.LUT R5, R5, R4, RZ, 0x3c, !PT ;  /* 0x0000000405059212 */ /* 0x000fca00078e3cff */
[----:B------:R-:W2:Y:S01]  /*34dd0*/  @!P1 LDG.E.U16 R15, desc[UR8][R4.64] ;  /* 0x00000008040f9981 */ /* 0x000ea2000c1e1500 */
[----:B0-----:R-:W-:-:S04]  /*34de0*/  SHF.R.U32.HI R28, RZ, 0x5, R14 ;  /* 0x00000005ff1c7819 */ /* 0x001fc8000001160e */
[----:B------:R-:W-:-:S04]  /*34df0*/  SGXT.U32 R28, R28, 0x2 ;  /* 0x000000021c1c781a */ /* 0x000fc80000000000 */
[----:B------:R-:W-:-:S04]  /*34e00*/  LOP3.LUT R28, R28, 0x14, RZ, 0xfc, !PT ;  /* 0x000000141c1c7812 */ /* 0x000fc800078efcff */
[----:B------:R-:W-:Y:S02]  /*34e10*/  ISETP.GE.AND P0, PT, R28, UR6, PT ;  /* 0x000000061c007c0c */ /* 0x000fe4000bf06270 */
[----:B------:R-:W3:Y:S04]  /*34e20*/  LDL.LU R28, [R1+0x44dc] ;  /* 0x0044dc00011c7983 */ /* 0x000ee80000300800 */
[----:B--2---:R0:W-:Y:S04]  /*34e30*/  STL [R1+0x2d0], R15 ;  /* 0x0002d00f01007387 */ /* 0x0041e80000100800 */
[----:B0-----:R-:W2:Y:S04]  /*34e40*/  LDL.LU R15, [R1+0x44d8] ;  /* 0x0044d800010f7983 */ /* 0x001ea80000300800 */
[----:B------:R-:W4:Y:S04]  /*34e50*/  LDL R4, [R1+0x2fbc] ;  /* 0x002fbc0001047983 */ /* 0x000f280000100800 */
[----:B------:R-:W4:Y:S01]  /*34e60*/  LDL R5, [R1+0x2fcc] ;  /* 0x002fcc0001057983 */ /* 0x000f220000100800 */
[----:B------:R-:W-:-:S02]  /*34e70*/  PRMT R3, RZ, 0x7610, R3 ;  /* 0x00007610ff037816 */ /* 0x000fc40000000003 */
[----:B----4-:R-:W-:-:S04]  /*34e80*/  @!P2 LOP3.LUT R5, R5, R4, RZ, 0x3c, !PT ;  /* 0x000000040505a212 */ /* 0x010fc800078e3cff */
[----:B------:R-:W-:-:S04]  /*34e90*/  @!P2 LOP3.LUT R4, R5, R4, RZ, 0x3c, !PT ;  /* 0x000000040504a212 */ /* 0x000fc800078e3cff */
[----:B------:R-:W-:-:S05]  /*34ea0*/  @!P2 LOP3.LUT R5, R5, R4, RZ, 0x3c, !PT ;  /* 0x000000040505a212 */ /* 0x000fca00078e3cff */
[----:B------:R0:W4:Y:S02]  /*34eb0*/  @!P2 LDG.E.U16 R3, desc[UR8][R4.64] ;  /* 0x000000080403a981 */ /* 0x000124000c1e1500 */
[----:B0-----:R-:W0:Y:S01]  /*34ec0*/  S2R R5, SR_TID.X ;  /* 0x0000000000057919 */ /* 0x001e220000002100 */
[----:B--2---:R-:W-:Y:S01]  /*34ed0*/  PRMT R15, RZ, 0x7610, R15 ;  /* 0x00007610ff0f7816 */ /* 0x004fe2000000000f */
[----:B------:R-:W-:Y:S01]  /*34ee0*/  @!P3 IMAD.MOV.U32 R4, RZ, RZ, R2 ;  /* 0x000000ffff04b224 */ /* 0x000fe200078e0002 */
[----:B0-----:R-:W-:-:S04]  /*34ef0*/  SHF.R.U32.HI R5, RZ, 0x5, R5 ;  /* 0x00000005ff057819 */ /* 0x001fc80000011605 */
[----:B------:R-:W-:-:S04]  /*34f00*/  SGXT.U32 R5, R5, 0x2 ;  /* 0x000000020505781a */ /* 0x000fc80000000000 */
[----:B------:R-:W-:-:S04]  /*34f10*/  LOP3.LUT R5, R5, 0x1c, RZ, 0xfc, !PT ;  /* 0x0000001c05057812 */ /* 0x000fc800078efcff */
[----:B------:R-:W-:Y:S01]  /*34f20*/  ISETP.GE.AND P2, PT, R5, UR6, PT ;  /* 0x0000000605007c0c */ /* 0x000fe2000bf46270 */
[----:B------:R-:W-:-:S05]  /*34f30*/  @!P3 IMAD.MOV.U32 R5, RZ, RZ, R29 ;  /* 0x000000ffff05b224 */ /* 0x000fca00078e001d */
[----:B------:R-:W2:Y:S01]  /*34f40*/  @!P3 LDG.E.U16 R15, desc[UR8][R4.64] ;  /* 0x00000008040fb981 */ /* 0x000ea2000c1e1500 */
[----:B------:R-:W-:-:S04]  /*34f50*/  SHF.R.U32.HI R14, RZ, 0x5, R14 ;  /* 0x00000005ff0e7819 */ /* 0x000fc8000001160e */
[----:B------:R-:W-:-:S04]  /*34f60*/  SGXT.U32 R14, R14, 0x2 ;  /* 0x000000020e0e781a */ /* 0x000fc80000000000 */
[----:B------:R-:W-:-:S04]  /*34f70*/  LOP3.LUT R14, R14, 0x18, RZ, 0xfc, !PT ;  /* 0x000000180e0e7812 */ /* 0x000fc800078efcff */
[----:B------:R-:W-:Y:S02]  /*34f80*/  ISETP.GE.AND P1, PT, R14, UR6, PT ;  /* 0x000000060e007c0c */ /* 0x000fe4000bf26270 */
[----:B------:R-:W3:Y:S04]  /*34f90*/  LDL.LU R14, [R1+0x44d4] ;  /* 0x0044d400010e7983 */ /* 0x000ee80000300800 */
[----:B----4-:R0:W-:Y:S04]  /*34fa0*/  STL [R1+0x2cc], R3 ;  /* 0x0002cc0301007387 */ /* 0x0101e80000100800 */
[----:B0-----:R-:W4:Y:S04]  /*34fb0*/  LDL.LU R3, [R1+0x44d0] ;  /* 0x0044d00001037983 */ /* 0x001f280000300800 */
[----:B------:R-:W3:Y:S04]  /*34fc0*/  LDL R29, [R1+0x3004] ;  /* 0x00300400011d7983 */ /* 0x000ee80000100800 */
[----:B------:R-:W3:Y:S04]  /*34fd0*/  LDL R4, [R1+0x2fec] ;  /* 0x002fec0001047983 */ /* 0x000ee80000100800 */
[----:B--2---:R0:W-:Y:S04]  /*34fe0*/  STL [R1+0x2c8], R15 ;  /* 0x0002c80f01007387 */ /* 0x0041e80000100800 */
[----:B------:R-:W3:Y:S01]  /*34ff0*/  LDL R5, [R1+0x2ff0] ;  /* 0x002ff00001057983 */ /* 0x000ee20000100800 */
[----:B----4-:R-:W-:-:S02]  /*35000*/  PRMT R3, RZ, 0x7610, R3 ;  /* 0x00007610ff037816 */ /* 0x010fc40000000003 */
[----:B---3--:R-:W-:-:S04]  /*35010*/  @!P0 LOP3.LUT R5, R5, R4, RZ, 0x3c, !PT ;  /* 0x0000000405058212 */ /* 0x008fc800078e3cff */
[----:B------:R-:W-:-:S04]  /*35020*/  @!P0 LOP3.LUT R4, R5, R4, RZ, 0x3c, !PT ;  /* 0x0000000405048212 */ /* 0x000fc800078e3cff */
[----:B------:R-:W-:-:S05]  /*35030*/  @!P0 LOP3.LUT R5, R5, R4, RZ, 0x3c, !PT ;  /* 0x0000000405058212 */ /* 0x000fca00078e3cff */
[----:B------:R-:W2:Y:S01]  /*35040*/  @!P0 LDG.E.U16 R3, desc[UR8][R4.64] ;  /* 0x0000000804038981 */ /* 0x000ea2000c1e1500 */
[----:B------:R-:W0:Y:S02]  /*35050*/  S2R R2, SR_TID.X ;  /* 0x0000000000027919 */ /* 0x000e240000002100 */
        /* <DEDUP_REMOVED lines=13> */
[----:B------:R-:W4:Y:S04]  /*35130*/  @!P1 LDG.E.U16 R14, desc[UR8][R4.64] ;  /* 0x00000008040e9981 */ /* 0x000f28000c1e1500 */
[----:B------:R-:W3:Y:S04]  /*35140*/  LDL R4, [R1+0x2fdc] ;  /* 0x002fdc0001047983 */ /* 0x000ee80000100800 */
[----:B----4-:R0:W-:Y:S04]  /*35150*/  STL [R1+0x2c0], R14 ;  /* 0x0002c00e01007387 */ /* 0x0101e80000100800 */
[----:B------:R-:W3:Y:S01]  /*35160*/  LDL R5, [R1+0x2fe0] ;  /* 0x002fe00001057983 */ /* 0x000ee20000100800 */
[----:B--2---:R-:W-:-:S02]  /*35170*/  PRMT R3, RZ, 0x7610, R3 ;  /* 0x00007610ff037816 */ /* 0x004fc40000000003 */
[----:B------:R-:W-:-:S04]  /*35180*/  SHF.R.U32.HI R2, RZ, 0x5, R2 ;  /* 0x00000005ff027819 */ /* 0x000fc80000011602 */
[----:B------:R-:W-:-:S04]  /*35190*/  SGXT.U32 R2, R2, 0x2 ;  /* 0x000000020202781a */ /* 0x000fc80000000000 */
[----:B------:R-:W-:-:S04]  /*351a0*/  LOP3.LUT R2, R2, 0x24, RZ, 0xfc, !PT ;  /* 0x0000002402027812 */ /* 0x000fc800078efcff */
[----:B------:R-:W-:Y:S02]  /*351b0*/  ISETP.GE.AND P0, PT, R2, UR6, PT ;  /* 0x0000000602007c0c */ /* 0x000fe4000bf06270 */
[----:B------:R-:W0:Y:S01]  /*351c0*/  S2R R2, SR_TID.X ;  /* 0x0000000000027919 */ /* 0x000e220000002100 */
[----:B---3--:R-:W-:-:S04]  /*351d0*/  @!P2 LOP3.LUT R5, R5, R4, RZ, 0x3c, !PT ;  /* 0x000000040505a212 */ /* 0x008fc800078e3cff */
[----:B------:R-:W-:-:S04]  /*351e0*/  @!P2 LOP3.LUT R4, R5, R4, RZ, 0x3c, !PT ;  /* 0x000000040504a212 */ /* 0x000fc800078e3cff */
[----:B------:R-:W-:-:S05]  /*351f0*/  @!P2 LOP3.LUT R5, R5, R4, RZ, 0x3c, !PT ;  /* 0x000000040505a212 */ /* 0x000fca00078e3cff */
[----:B------:R1:W2:Y:S01]  /*35200*/  @!P2 LDG.E.U16 R3, desc[UR8][R4.64] ;  /* 0x000000080403a981 */ /* 0x0002a2000c1e1500 */
[----:B0-----:R-:W-:-:S04]  /*35210*/  SHF.R.U32.HI R14, RZ, 0x5, R2 ;  /* 0x00000005ff0e7819 */ /* 0x001fc80000011602 */
[----:B------:R-:W-:-:S04]  /*35220*/  SGXT.U32 R14, R14, 0x2 ;  /* 0x000000020e0e781a */ /* 0x000fc80000000000 */
[----:B------:R-:W-:-:S04]  /*35230*/  LOP3.LUT R14, R14, 0x28, RZ, 0xfc, !PT ;  /* 0x000000280e0e7812 */ /* 0x000fc800078efcff */
[----:B------:R-:W-:Y:S02]  /*35240*/  ISETP.GE.AND P1, PT, R14, UR6, PT ;  /* 0x000000060e007c0c */ /* 0x000fe4000bf26270 */
[----:B------:R-:W3:Y:S01]  /*35250*/  LDL.LU R14, [R1+0x44c4] ;  /* 0x0044c400010e7983 */ /* 0x000ee20000300800 */
[----:B-1----:R-:W-:-:S03]  /*35260*/  SHF.R.U32.HI R4, RZ, 0x5, R2 ;  /* 0x00000005ff047819 */ /* 0x002fc60000011602 */
[----:B--2---:R0:W-:Y:S04]  /*35270*/  STL [R1+0x2bc], R3 ;  /* 0x0002bc0301007387 */ /* 0x0041e80000100800 */
[----:B0-----:R-:W2:Y:S04]  /*35280*/  LDL.LU R3, [R1+0x44c0] ;  /* 0x0044c00001037983 */ /* 0x001ea80000300800 */
[----:B------:R-:W4:Y:S01]  /*35290*/  LDL R5, [R1+0x2fd8] ;  /* 0x002fd80001057983 */ /* 0x000f220000100800 */
[----:B------:R-:W-:-:S04]  /*352a0*/  SGXT.U32 R4, R4, 0x2 ;  /* 0x000000020404781a */ /* 0x000fc80000000000 */
[----:B------:R-:W-:Y:S02]  /*352b0*/  LOP3.LUT R4, R4, 0x2c, RZ, 0xfc, !PT ;  /* 0x0000002c04047812 */ /* 0x000fe400078efcff */
[----:B------:R-:W-:Y:S02]  /*352c0*/  PRMT R15, RZ, 0x7610, R15 ;  /* 0x00007610ff0f7816 */ /* 0x000fe4000000000f */
[----:B------:R-:W-:Y:S01]  /*352d0*/  ISETP.GE.AND P2, PT, R4, UR6, PT ;  /* 0x0000000604007c0c */ /* 0x000fe2000bf46270 */
[----:B------:R-:W-:Y:S01]  /*352e0*/  @!P3 IMAD.MOV.U32 R4, RZ, RZ, R29 ;  /* 0x000000ffff04b224 */ /* 0x000fe200078e001d */
[----:B------:R-:W-:Y:S01]  /*352f0*/  SHF.R.U32.HI R2, RZ, 0x5, R2 ;  /* 0x00000005ff027819 */ /* 0x000fe20000011602 */
[----:B------:R-:W3:Y:S04]  /*35300*/  LDL R29, [R1+0x300c] ;  /* 0x00300c00011d7983 */ /* 0x000ee80000100800 */
[----:B----4-:R0:W4:Y:S04]  /*35310*/  @!P3 LDG.E.U16 R15, desc[UR8][R4.64] ;  /* 0x00000008040fb981 */ /* 0x010128000c1e1500 */
[----:B------:R-:W0:Y:S04]  /*35320*/  LDL R4, [R1+0x2fd4] ;  /* 0x002fd40001047983 */ /* 0x000e280000100800 */
[----:B------:R-:W0:Y:S01]  /*35330*/  LDL R5, [R1+0x3000] ;  /* 0x0030000001057983 */ /* 0x000e220000100800 */
[----:B--2---:R-:W-:-:S02]  /*35340*/  PRMT R3, RZ, 0x7610, R3 ;  /* 0x00007610ff037816 */ /* 0x004fc40000000003 */
[----:B0-----:R-:W-:-:S04]  /*35350*/  @!P0 LOP3.LUT R5, R5, R4, RZ, 0x3c, !PT ;  /* 0x0000000405058212 */ /* 0x001fc800078e3cff */
[----:B------:R-:W-:-:S04]  /*35360*/  @!P0 LOP3.LUT R4, R5, R4, RZ, 0x3c, !PT ;  /* 0x0000000405048212 */ /* 0x000fc800078e3cff */
[----:B------:R-:W-:-:S05]  /*35370*/  @!P0 LOP3.LUT R5, R5, R4, RZ, 0x3c, !PT ;  /* 0x0000000405058212 */ /* 0x000fca00078e3cff */
[----:B------:R-:W2:Y:S01]  /*35380*/  @!P0 LDG.E.U16 R3, desc[UR8][R4.64] ;  /* 0x0000000804038981 */ /* 0x000ea2000c1e1500 */
[----:B------:R-:W-:-:S04]  /*35390*/  SGXT.U32 R2, R2, 0x2 ;  /* 0x000000020202781a */ /* 0x000fc80000000000 */
[----:B------:R-:W-:Y:S01]  /*353a0*/  LOP3.LUT R2, R2, 0x30, RZ, 0xfc, !PT ;  /* 0x0000003002027812 */ /* 0x000fe200078efcff */
[----:B----4-:R-:W-:Y:S03]  /*353b0*/  STL [R1+0x2b8], R15 ;  /* 0x0002b80f01007387 */ /* 0x010fe60000100800 */
[----:B------:R-:W-:Y:S02]  /*353c0*/  ISETP.GE.AND P3, PT, R2, UR6, PT ;  /* 0x0000000602007c0c */ /* 0x000fe4000bf66270 */
[----:B------:R-:W4:Y:S04]  /*353d0*/  LDL R2, [R1+0x3014] ;  /* 0x0030140001027983 */ /* 0x000f280000100800 */
[----:B--2---:R0:W-:Y:S04]  /*353e0*/  STL [R1+0x2b4], R3 ;  /* 0x0002b40301007387 */ /* 0x0041e80000100800 */
[----:B0-----:R-:W2:Y:S04]  /*353f0*/  LDL.LU R3, [R1+0x44bc] ;  /* 0x0044bc0001037983 */ /* 0x001ea80000300800 */
[----:B------:R-:W3:Y:S04]  /*35400*/  LDL R4, [R1+0x2ff4] ;  /* 0x002ff40001047983 */ /* 0x000ee80000100800 */
[----:B------:R-:W3:Y:S01]  /*35410*/  LDL R5, [R1+0x2ffc] ;  /* 0x002ffc0001057983 */ /* 0x000ee20000100800 */
[----:B------:R-:W-:-:S02]  /*35420*/  PRMT R28, RZ, 0x7610, R28 ;  /* 0x00007610ff1c7816 */ /* 0x000fc4000000001c */
[----:B---3--:R-:W-:-:S04]  /*35430*/  @!P1 LOP3.LUT R5, R5, R4, RZ, 0x3c, !PT ;  /* 0x0000000405059212 */ /* 0x008fc800078e3cff */
[----:B------:R-:W-:-:S04]  /*35440*/  @!P1 LOP3.LUT R4, R5, R4, RZ, 0x3c, !PT ;  /* 0x0000000405049212 */ /* 0x000fc800078e3cff */
[----:B------:R-:W-:-:S05]  /*35450*/  @!P1 LOP3.LUT R5, R5, R4, RZ, 0x3c, !PT ;  /* 0x0000000405059212 */ /* 0x000fca00078e3cff */
[----:B------:R-:W3:Y:S04]  /*35460*/  @!P1 LDG.E.U16 R28, desc[UR8][R4.64] ;  /* 0x00000008041c9981 */ /* 0x000ee8000c1e1500 */
[----:B------:R-:W4:Y:S04]  /*35470*/  LDL R4, [R1+0x2ff8] ;  /* 0x002ff80001047983 */ /* 0x000f280000100800 */
[----:B---3--:R0:W-:Y:S04]  /*35480*/  STL [R1+0x2b0], R28 ;  /* 0x0002b01c01007387 */ /* 0x0081e80000100800 */
[----:B------:R-:W4:Y:S01]  /*35490*/  LDL R5, [R1+0x301c] ;  /* 0x00301c0001057983 */ /* 0x000f220000100800 */
[----:B------:R-:W-:Y:S01]  /*354a0*/  PRMT R14, RZ, 0x7610, R14 ;  /* 0x00007610ff0e7816 */ /* 0x000fe2000000000e */
[----:B------:R-:W1:Y:S02]  /*354b0*/  S2R R15, SR_TID.X ;  /* 0x00000000000f7919 */ /* 0x000e640000002100 */
[----:B-1----:R-:W-:-:S04]  /*354c0*/  SHF.R.U32.HI R15, RZ, 0x5, R15 ;  /* 0x00000005ff0f7819 */ /* 0x002fc8000001160f */
[----:B------:R-:W-:Y:S02]  /*354d0*/  SGXT.U32 R15, R15, 0x2 ;  /* 0x000000020f0f781a */ /* 0x000fe40000000000 */
[----:B----4-:R-:W-:-:S04]  /*354e0*/  @!P2 LOP3.LUT R5, R5, R4, RZ, 0x3c, !PT ;  /* 0x000000040505a212 */ /* 0x010fc800078e3cff */
[----:B------:R-:W-:-:S04]  /*354f0*/  @!P2 LOP3.LUT R4, R5, R4, RZ, 0x3c, !PT ;  /* 0x000000040504a212 */ /* 0x000fc800078e3cff */
[----:B------:R-:W-:-:S05]  /*35500*/  @!P2 LOP3.LUT R5, R5, R4, RZ, 0x3c, !PT ;  /* 0x000000040505a212 */ /* 0x000fca00078e3cff */
[----:B------:R-:W3:Y:S01]  /*35510*/  @!P2 LDG.E.U16 R14, desc[UR8][R4.64] ;  /* 0x00000008040ea981 */ /* 0x000ee2000c1e1500 */
[----:B------:R-:W-:-:S04]  /*35520*/  LOP3.LUT R15, R15, 0x34, RZ, 0xfc, !PT ;  /* 0x000000340f0f7812 */ /* 0x000fc800078efcff */
[----:B------:R-:W-:Y:S02]  /*35530*/  ISETP.GE.AND P0, PT, R15, UR6, PT ;  /* 0x000000060f007c0c */ /* 0x000fe4000bf06270 */
[----:B------:R-:W0:Y:S02]  /*35540*/  S2R R15, SR_TID.X ;  /* 0x00000000000f7919 */ /* 0x000e240000002100 */
[----:B0-----:R-:W-:-:S04]  /*35550*/  SHF.R.U32.HI R28, RZ, 0x5, R15 ;  /* 0x00000005ff1c7819 */ /* 0x001fc8000001160f */
[----:B------:R-:W-:-:S04]  /*35560*/  SGXT.U32 R28, R28, 0x2 ;  /* 0x000000021c1c781a */ /* 0x000fc80000000000 */
[----:B------:R-:W-:-:S04]  /*35570*/  LOP3.LUT R28, R28, 0x38, RZ, 0xfc, !PT ;  /* 0x000000381c1c7812 */ /* 0x000fc800078efcff */
[----:B------:R-:W-:Y:S02]  /*35580*/  ISETP.GE.AND P1, PT, R28, UR6, PT ;  /* 0x000000061c007c0c */ /* 0x000fe4000bf26270 */
[----:B------:R-:W4:Y:S04]  /*35590*/  LDL.LU R28, [R1+0x44b8] ;  /* 0x0044b800011c7983 */ /* 0x000f280000300800 */
[----:B---3--:R0:W-:Y:S04]  /*355a0*/  STL [R1+0x28c], R14 ;  /* 0x00028c0e01007387 */ /* 0x0081e80000100800 */
[----:B0-----:R-:W3:Y:S04]  /*355b0*/  LDL.LU R14, [R1+0x44b4] ;  /* 0x0044b400010e7983 */ /* 0x001ee80000300800 */
[----:B------:R-:W4:Y:S04]  /*355c0*/  LDL R4, [R1+0x3008] ;  /* 0x0030080001047983 */ /* 0x000f280000100800 */
[----:B------:R-:W4:Y:S01]  /*355d0*/  LDL R5, [R1+0x3018] ;  /* 0x0030180001057983 */ /* 0x000f220000100800 */
[----:B--2---:R-:W-:-:S02]  /*355e0*/  PRMT R3, RZ, 0x7610, R3 ;  /* 0x00007610ff037816 */ /* 0x004fc40000000003 */
[----:B----4-:R-:W-:-:S04]  /*355f0*/  @!P3 LOP3.LUT R5, R5, R4, RZ, 0x3c, !PT ;  /* 0x000000040505b212 */ /* 0x010fc800078e3cff */
[----:B------:R-:W-:-:S04]  /*35600*/  @!P3 LOP3.LUT R4, R5, R4, RZ, 0x3c, !PT ;  /* 0x000000040504b212 */ /* 0x000fc800078e3cff */
[----:B------:R-:W-:-:S05]  /*35610*/  @!P3 LOP3.LUT R5, R5, R4, RZ, 0x3c, !PT ;  /* 0x000000040505b212 */ /* 0x000fca00078e3cff */
[----:B------:R0:W2:Y:S02]  /*35620*/  @!P3 LDG.E.U16 R3, desc[UR8][R4.64] ;  /* 0x000000080403b981 */ /* 0x0000a4000c1e1500 */
[----:B0-----:R-:W0:Y:S01]  /*35630*/  S2R R5, SR_TID.X ;  /* 0x0000000000057919 */ /* 0x001e220000002100 */
[----:B---3--:R-:W-:Y:S01]  /*35640*/  PRMT R14, RZ, 0x7610, R14 ;  /* 0x00007610ff0e7816 */ /* 0x008fe2000000000e */
[----:B------:R-:W-:Y:S01]  /*35650*/  @!P0 IMAD.MOV.U32 R4, RZ, RZ, R2 ;  /* 0x000000ffff048224 */ /* 0x000fe200078e0002 */
[----:B0-----:R-:W-:-:S04]  /*35660*/  SHF.R.U32.HI R5, RZ, 0x5, R5 ;  /* 0x00000005ff057819 */ /* 0x001fc80000011605 */
[----:B------:R-:W-:-:S04]  /*35670*/  SGXT.U32 R5, R5, 0x2 ;  /* 0x000000020505781a */ /* 0x000fc80000000000 */
[----:B------:R-:W-:-:S04]  /*35680*/  LOP3.LUT R5, R5, 0x40, RZ, 0xfc, !PT ;  /* 0x0000004005057812 */ /* 0x000fc800078efcff */
[----:B------:R-:W-:Y:S01]  /*35690*/  ISETP.GE.AND P3, PT, R5, UR6, PT ;  /* 0x0000000605007c0c */ /* 0x000fe2000bf66270 */
[----:B------:R-:W-:-:S05]  /*356a0*/  @!P0 IMAD.MOV.U32 R5, RZ, RZ, R29 ;  /* 0x000000ffff058224 */ /* 0x000fca00078e001d */
[----:B------:R-:W3:Y:S01]  /*356b0*/  @!P0 LDG.E.U16 R14, desc[UR8][R4.64] ;  /* 0x00000008040e8981 */ /* 0x000ee2000c1e1500 */
[----:B------:R-:W-:-:S04]  /*356c0*/  SHF.R.U32.HI R15, RZ, 0x5, R15 ;  /* 0x00000005ff0f7819 */ /* 0x000fc8000001160f */
[----:B------:R-:W-:-:S04]  /*356d0*/  SGXT.U32 R15, R15, 0x2 ;  /* 0x000000020f0f781a */ /* 0x000fc80000000000 */
[----:B------:R-:W-:-:S04]  /*356e0*/  LOP3.LUT R15, R15, 0x3c, RZ, 0xfc, !PT ;  /* 0x0000003c0f0f7812 */ /* 0x000fc800078efcff */
[----:B------:R-:W-:Y:S02]  /*356f0*/  ISETP.GE.AND P2, PT, R15, UR6, PT ;  /* 0x000000060f007c0c */ /* 0x000fe4000bf46270 */
[----:B------:R-:W4:Y:S04]  /*35700*/  LDL.LU R15, [R1+0x44b0] ;  /* 0x0044b000010f7983 */ /* 0x000f280000300800 */
[----:B--2---:R0:W-:Y:S04]  /*35710*/  STL [R1+0x288], R3 ;  /* 0x0002880301007387 */ /* 0x0041e80000100800 */
[----:B0-----:R-:W2:Y:S04]  /*35720*/  LDL.LU R3, [R1+0x44ac] ;  /* 0x0044ac0001037983 */ /* 0x001ea80000300800 */
[----:B------:R-:W4:Y:S04]  /*35730*/  LDL R29, [R1+0x304c] ;  /* 0x00304c00011d7983 */ /* 0x000f280000100800 */
[----:B------:R-:W4:Y:S04]  /*35740*/  LDL R4, [R1+0x3010] ;  /* 0x0030100001047983 */ /* 0x000f280000100800 */
[----:B---3--:R0:W-:Y:S04]  /*35750*/  STL [R1+0x284], R14 ;  /* 0x0002840e01007387 */ /* 0x0081e80000100800 */
[----:B------:R-:W4:Y:S01]  /*35760*/  LDL R5, [R1+0x3034] ;  /* 0x0030340001057983 */ /* 0x000f220000100800 */
[----:B--2---:R-:W-:-:S02]  /*35770*/  PRMT R3, RZ, 0x7610, R3 ;  /* 0x00007610ff037816 */ /* 0x004fc40000000003 */
[----:B----4-:R-:W-:-:S04]  /*35780*/  @!P1 LOP3.LUT R5, R5, R4, RZ, 0x3c, !PT ;  /* 0x0000000405059212 */ /* 0x010fc800078e3cff */
        /* <DEDUP_REMOVED lines=163> */
[----:B------:R-:W-:-:S05]  /*361c0*/  @!P1 IMAD.MOV.U32 R4, RZ, RZ, R29 ;  /* 0x000000ffff049224 */ /* 0x000fca00078e001d */
[----:B----4-:R0:W4:Y:S04]  /*361d0*/  @!P1 LDG.E.U16 R15, desc[UR8][R4.64] ;  /* 0x00000008040f9981 */ /* 0x010128000c1e1500 */
[----:B------:R-:W0:Y:S04]  /*361e0*/  LDL R4, [R1+0x3080] ;  /* 0x0030800001047983 */ /* 0x000e280000100800 */
[----:B------:R-:W0:Y:S01]  /*361f0*/  LDL R5, [R1+0x3090] ;  /* 0x0030900001057983 */ /* 0x000e220000100800 */
[----:B--2---:R-:W-:Y:S02]  /*36200*/  PRMT R3, RZ, 0x7610, R3 ;  /* 0x00007610ff037816 */ /* 0x004fe40000000003 */
[----:B0-----:R-:W-:-:S04]  /*36210*/  @!P2 LOP3.LUT R5, R5, R4, RZ, 0x3c, !PT ;  /* 0x000000040505a212 */ /* 0x001fc800078e3cff */
[----:B------:R-:W-:-:S04]  /*36220*/  @!P2 LOP3.LUT R4, R5, R4, RZ, 0x3c, !PT ;  /* 0x000000040504a212 */ /* 0x000fc800078e3cff */
[----:B------:R-:W-:-:S05]  /*36230*/  @!P2 LOP3.LUT R5, R5, R4, RZ, 0x3c, !PT ;  /* 0x000000040505a212 */ /* 0x000fca00078e3cff */
[----:B------:R-:W2:Y:S01]  /*36240*/  @!P2 LDG.E.U16 R3, desc[UR8][R4.64] ;  /* 0x000000080403a981 */ /* 0x000ea2000c1e1500 */
[----:B------:R-:W-:-:S04]  /*36250*/  SHF.R.U32.HI R2, RZ, 0x5, R2 ;  /* 0x00000005ff027819 */ /* 0x000fc80000011602 */
[----:B------:R-:W-:-:S04]  /*36260*/  SGXT.U32 R2, R2, 0x2 ;  /* 0x000000020202781a */ /* 0x000fc80000000000 */
[----:B------:R-:W-:Y:S01]  /*36270*/  LOP3.LUT R2, R2, 0x78, RZ, 0xfc, !PT ;  /* 0x0000007802027812 */ /* 0x000fe200078efcff */
[----:B----4-:R0:W-:Y:S03]  /*36280*/  STL [R1+0x250], R15 ;  /* 0x0002500f01007387 */ /* 0x0101e60000100800 */
[----:B------:R-:W-:Y:S02]  /*36290*/  ISETP.GE.AND P1, PT, R2, UR6, PT ;  /* 0x0000000602007c0c */ /* 0x000fe4000bf26270 */
[----:B------:R-:W4:Y:S04]  /*362a0*/  LDL R2, [R1+0x30a4] ;  /* 0x0030a40001027983 */ /* 0x000f280000100800 */
[----:B0-----:R-:W4:Y:S04]  /*362b0*/  LDL R15, [R1+0x309c] ;  /* 0x00309c00010f7983 */ /* 0x001f280000100800 */
        /* <DEDUP_REMOVED lines=104> */
[----:B---3--:R-:W-:Y:S01]  /*36940*/  PRMT R29, RZ, 0x7610, R29 ;  /* 0x00007610ff1d7816 */ /* 0x008fe2000000001d */
[----:B------:R-:W3:Y:S04]  /*36950*/  LDL R15, [R1+0x30e4] ;  /* 0x0030e400010f7983 */ /* 0x000ee80000100800 */
[----:B----4-:R-:W4:Y:S04]  /*36960*/  @!P2 LDG.E.U16 R14, desc[UR8][R4.64] ;  /* 0x00000008040ea981 */ /* 0x010f28000c1e1500 */
[----:B------:R-:W3:Y:S04]  /*36970*/  LDL R4, [R1+0x30c8] ;  /* 0x0030c80001047983 */ /* 0x000ee80000100800 */
[----:B------:R-:W3:Y:S04]  /*36980*/  LDL R5, [R1+0x30d8] ;  /* 0x0030d80001057983 */ /* 0x000ee80000100800 */
[----:B----4-:R0:W-:Y:S01]  /*36990*/  STL [R1+0x22c], R14 ;  /* 0x00022c0e01007387 */ /* 0x0101e20000100800 */
[----:B--2---:R-:W-:-:S02]  /*369a0*/  PRMT R3, RZ, 0x7610, R3 ;  /* 0x00007610ff037816 */ /* 0x004fc40000000003 */
[----:B------:R-:W-:Y:S02]  /*369b0*/  SHF.R.U32.HI R2, RZ, 0x5, R2 ;  /* 0x00000005ff027819 */ /* 0x000fe40000011602 */
[-C--:B---3--:R-:W-:Y:S01]  /*369c0*/  @!P3 LOP3.LUT R5, R5, R4.reuse, RZ, 0x3c, !PT ;  /* 0x000000040505b212 */ /* 0x088fe200078e3cff */
[----:B0-----:R-:W2:Y:S03]  /*369d0*/  LDL R14, [R1+0x30ec] ;  /* 0x0030ec00010e7983 */ /* 0x001ea60000100800 */
[----:B------:R-:W-:-:S04]  /*369e0*/  @!P3 LOP3.LUT R4, R5, R4, RZ, 0x3c, !PT ;  /* 0x000000040504b212 */ /* 0x000fc800078e3cff */
[----:B------:R-:W-:-:S05]  /*369f0*/  @!P3 LOP3.LUT R5, R5, R4, RZ, 0x3c, !PT ;  /* 0x000000040505b212 */ /* 0x000fca00078e3cff */
[----:B------:R0:W3:Y:S04]  /*36a00*/  @!P3 LDG.E.U16 R29, desc[UR8][R4.64] ;  /* 0x00000008041db981 */ /* 0x0000e8000c1e1500 */
[----:B------:R-:W0:Y:S04]  /*36a10*/  LDL R4, [R1+0x30cc] ;  /* 0x0030cc0001047983 */ /* 0x000e280000100800 */
[----:B------:R-:W0:Y:S01]  /*36a20*/  LDL R5, [R1+0x30d4] ;  /* 0x0030d40001057983 */ /* 0x000e220000100800 */
[----:B------:R-:W-:-:S04]  /*36a30*/  SGXT.U32 R2, R2, 0x2 ;  /* 0x000000020202781a */ /* 0x000fc80000000000 */
[----:B------:R-:W-:-:S04]  /*36a40*/  LOP3.LUT R2, R2, 0x9c, RZ, 0xfc, !PT ;  /* 0x0000009c02027812 */ /* 0x000fc800078efcff */
[----:B------:R-:W-:Y:S02]  /*36a50*/  ISETP.GE.AND P2, PT, R2, UR6, PT ;  /* 0x0000000602007c0c */ /* 0x000fe4000bf46270 */
[----:B------:R-:W1:Y:S01]  /*36a60*/  S2R R2, SR_TID.X ;  /* 0x0000000000027919 */ /* 0x000e620000002100 */
[----:B0-----:R-:W-:-:S04]  /*36a70*/  @!P0 LOP3.LUT R5, R5, R4, RZ, 0x3c, !PT ;  /* 0x0000000405058212 */ /* 0x001fc800078e3cff */
[----:B------:R-:W-:-:S04]  /*36a80*/  @!P0 LOP3.LUT R4, R5, R4, RZ, 0x3c, !PT ;  /* 0x0000000405048212 */ /* 0x000fc800078e3cff */
[----:B------:R-:W-:-:S05]  /*36a90*/  @!P0 LOP3.LUT R5, R5, R4, RZ, 0x3c, !PT ;  /* 0x0000000405058212 */ /* 0x000fca00078e3cff */
[----:B------:R-:W4:Y:S01]  /*36aa0*/  @!P0 LDG.E.U16 R3, desc[UR8][R4.64] ;  /* 0x0000000804038981 */ /* 0x000f22000c1e1500 */
[----:B-1----:R-:W-:-:S04]  /*36ab0*/  SHF.R.U32.HI R2, RZ, 0x5, R2 ;  /* 0x00000005ff027819 */ /* 0x002fc80000011602 */
[----:B------:R-:W-:-:S04]  /*36ac0*/  SGXT.U32 R2, R2, 0x2 ;  /* 0x000000020202781a */ /* 0x000fc80000000000 */
[----:B------:R-:W-:Y:S01]  /*36ad0*/  LOP3.LUT R2, R2, 0xa0, RZ, 0xfc, !PT ;  /* 0x000000a002027812 */ /* 0x000fe200078efcff */
[----:B---3--:R-:W-:Y:S03]  /*36ae0*/  STL [R1+0x228], R29 ;  /* 0x0002281d01007387 */ /* 0x008fe60000100800 */
[----:B------:R-:W-:Y:S02]  /*36af0*/  ISETP.GE.AND P3, PT, R2, UR6, PT ;  /* 0x0000000602007c0c */ /* 0x000fe4000bf66270 */
[----:B------:R-:W3:Y:S04]  /*36b00*/  LDL.LU R2, [R1+0x4450] ;  /* 0x0044500001027983 */ /* 0x000ee80000300800 */
[----:B----4-:R0:W-:Y:S04]  /*36b10*/  STL [R1+0x224], R3 ;  /* 0x0002240301007387 */ /* 0x0101e80000100800 */
[----:B0-----:R-:W4:Y:S04]  /*36b20*/  LDL.LU R3, [R1+0x444c] ;  /* 0x00444c0001037983 */ /* 0x001f280000300800 */
[----:B------:R-:W2:Y:S04]  /*36b30*/  LDL R4, [R1+0x30d0] ;  /* 0x0030d00001047983 */ /* 0x000ea80000100800 */
[----:B------:R-:W2:Y:S01]  /*36b40*/  LDL R5, [R1+0x30f4] ;  /* 0x0030f40001057983 */ /* 0x000ea20000100800 */
[----:B------:R-:W-:-:S02]  /*36b50*/  PRMT R28, RZ, 0x7610, R28 ;  /* 0x00007610ff1c7816 */ /* 0x000fc4000000001c */
[----:B--2---:R-:W-:-:S04]  /*36b60*/  @!P1 LOP3.LUT R5, R5, R4, RZ, 0x3c, !PT ;  /* 0x0000000405059212 */ /* 0x004fc800078e3cff */
[----:B------:R-:W-:-:S04]  /*36b70*/  @!P1 LOP3.LUT R4, R5, R4, RZ, 0x3c, !PT ;  /* 0x0000000405049212 */ /* 0x000fc800078e3cff */
[----:B------:R-:W-:-:S05]  /*36b80*/  @!P1 LOP3.LUT R5, R5, R4, RZ, 0x3c, !PT ;  /* 0x0000000405059212 */ /* 0x000fca00078e3cff */
[----:B------:R-:W2:Y:S04]  /*36b90*/  @!P1 LDG.E.U16 R28, desc[UR8][R4.64] ;  /* 0x00000008041c9981 */ /* 0x000ea8000c1e1500 */
[----:B------:R-:W3:Y:S04]  /*36ba0*/  LDL R4, [R1+0x30e0] ;  /* 0x0030e00001047983 */ /* 0x000ee80000100800 */
[----:B--2---:R0:W-:Y:S04]  /*36bb0*/  STL [R1+0x220], R28 ;  /* 0x0002201c01007387 */ /* 0x0041e80000100800 */
[----:B------:R-:W2:Y:S01]  /*36bc0*/  LDL R5, [R1+0x30f0] ;  /* 0x0030f00001057983 */ /* 0x000ea20000100800 */
[----:B----4-:R-:W-:-:S02]  /*36bd0*/  PRMT R3, RZ, 0x7610, R3 ;  /* 0x00007610ff037816 */ /* 0x010fc40000000003 */
[----:B---3--:R-:W-:Y:S01]  /*36be0*/  PRMT R2, RZ, 0x7610, R2 ;  /* 0x00007610ff027816 */ /* 0x008fe20000000002 */
[----:B------:R-:W1:Y:S02]  /*36bf0*/  S2R R29, SR_TID.X ;  /* 0x00000000001d7919 */ /* 0x000e640000002100 */
[----:B-1----:R-:W-:-:S04]  /*36c00*/  SHF.R.U32.HI R29, RZ, 0x5, R29 ;  /* 0x00000005ff1d7819 */ /* 0x002fc8000001161d */
[----:B------:R-:W-:Y:S02]  /*36c10*/  SGXT.U32 R29, R29, 0x2 ;  /* 0x000000021d1d781a */ /* 0x000fe40000000000 */
[----:B--2---:R-:W-:-:S04]  /*36c20*/  @!P2 LOP3.LUT R5, R5, R4, RZ, 0x3c, !PT ;  /* 0x000000040505a212 */ /* 0x004fc800078e3cff */
[----:B------:R-:W-:-:S04]  /*36c30*/  @!P2 LOP3.LUT R4, R5, R4, RZ, 0x3c, !PT ;  /* 0x000000040504a212 */ /* 0x000fc800078e3cff */
[----:B------:R-:W-:-:S05]  /*36c40*/  @!P2 LOP3.LUT R5, R5, R4, RZ, 0x3c, !PT ;  /* 0x000000040505a212 */ /* 0x000fca00078e3cff */
[----:B------:R1:W2:Y:S02]  /*36c50*/  @!P2 LDG.E.U16 R3, desc[UR8][R4.64] ;  /* 0x000000080403a981 */ /* 0x0002a4000c1e1500 */
[----:B-1----:R-:W-:Y:S02]  /*36c60*/  @!P3 IMAD.MOV.U32 R4, RZ, RZ, R14 ;  /* 0x000000ffff04b224 */ /* 0x002fe400078e000e */
[----:B------:R-:W-:-:S05]  /*36c70*/  @!P3 IMAD.MOV.U32 R5, RZ, RZ, R15 ;  /* 0x000000ffff05b224 */ /* 0x000fca00078e000f */
        /* <DEDUP_REMOVED lines=9> */
[----:B--2---:R0:W-:Y:S04]  /*36d10*/  STL [R1+0x21c], R3 ;  /* 0x00021c0301007387 */ /* 0x0041e80000100800 */
[----:B0-----:R-:W2:Y:S04]  /*36d20*/  LDL.LU R3, [R1+0x4444] ;  /* 0x0044440001037983 */ /* 0x001ea80000300800 */
[----:B---3--:R0:W-:Y:S04]  /*36d30*/  STL [R1+0x218], R2 ;  /* 0x0002180201007387 */ /* 0x0081e80000100800 */
[----:B------:R-:W3:Y:S04]  /*36d40*/  LDL R4, [R1+0x30e8] ;  /* 0x0030e80001047983 */ /* 0x000ee80000100800 */
[----:B------:R-:W3:Y:S01]  /*36d50*/  LDL R5, [R1+0x3108] ;  /* 0x0031080001057983 */ /* 0x000ee20000100800 */
[----:B0-----:R-:W0:Y:S01]  /*36d60*/  S2R R2, SR_TID.X ;  /* 0x0000000000027919 */ /* 0x001e220000002100 */
[----:B------:R-:W-:-:S02]  /*36d70*/  SHF.R.U32.HI R29, RZ, 0x5, R29 ;  /* 0x00000005ff1d7819 */ /* 0x000fc4000001161d */
[----:B------:R-:W4:Y:S01]  /*36d80*/  LDL R15, [R1+0x3138] ;  /* 0x00313800010f7983 */ /* 0x000f220000100800 */
[----:B--2---:R-:W-:Y:S02]  /*36d90*/  PRMT R3, RZ, 0x7610, R3 ;  /* 0x00007610ff037816 */ /* 0x004fe40000000003 */
[----:B---3--:R-:W-:-:S04]  /*36da0*/  @!P0 LOP3.LUT R5, R5, R4, RZ, 0x3c, !PT ;  /* 0x0000000405058212 */ /* 0x008fc800078e3cff */
[----:B------:R-:W-:-:S04]  /*36db0*/  @!P0 LOP3.LUT R4, R5, R4, RZ, 0x3c, !PT ;  /* 0x0000000405048212 */ /* 0x000fc800078e3cff */
[----:B------:R-:W-:-:S05]  /*36dc0*/  @!P0 LOP3.LUT R5, R5, R4, RZ, 0x3c, !PT ;  /* 0x0000000405058212 */ /* 0x000fca00078e3cff */
[----:B------:R-:W2:Y:S01]  /*36dd0*/  @!P0 LDG.E.U16 R3, desc[UR8][R4.64] ;  /* 0x0000000804038981 */ /* 0x000ea2000c1e1500 */
[----:B0-----:R-:W-:Y:S02]  /*36de0*/  SHF.R.U32.HI R2, RZ, 0x5, R2 ;  /* 0x00000005ff027819 */ /* 0x001fe40000011602 */
[----:B------:R-:W-:Y:S02]  /*36df0*/  SGXT.U32 R29, R29, 0x2 ;  /* 0x000000021d1d781a */ /* 0x000fe40000000000 */
[----:B------:R-:W-:Y:S02]  /*36e00*/  SGXT.U32 R2, R2, 0x2 ;  /* 0x000000020202781a */ /* 0x000fe40000000000 */
[----:B------:R-:W-:Y:S02]  /*36e10*/  LOP3.LUT R29, R29, 0xac, RZ, 0xfc, !PT ;  /* 0x000000ac1d1d7812 */ /* 0x000fe400078efcff */
[----:B------:R-:W-:Y:S02]  /*36e20*/  LOP3.LUT R2, R2, 0xb0, RZ, 0xfc, !PT ;  /* 0x000000b002027812 */ /* 0x000fe400078efcff */
[----:B------:R-:W-:-:S02]  /*36e30*/  ISETP.GE.AND P2, PT, R29, UR6, PT ;  /* 0x000000061d007c0c */ /* 0x000fc4000bf46270 */
[----:B------:R-:W3:Y:S01]  /*36e40*/  LDL R29, [R1+0x3110] ;  /* 0x00311000011d7983 */ /* 0x000ee20000100800 */
[----:B------:R-:W-:-:S03]  /*36e50*/  ISETP.GE.AND P3, PT, R2, UR6, PT ;  /* 0x0000000602007c0c */ /* 0x000fc6000bf66270 */
[----:B------:R-:W3:Y:S04]  /*36e60*/  LDL.LU R2, [R1+0x4440] ;  /* 0x0044400001027983 */ /* 0x000ee80000300800 */
[----:B--2---:R0:W-:Y:S04]  /*36e70*/  STL [R1+0x214], R3 ;  /* 0x0002140301007387 */ /* 0x0041e80000100800 */
[----:B0-----:R-:W2:Y:S04]  /*36e80*/  LDL.LU R3, [R1+0x443c] ;  /* 0x00443c0001037983 */ /* 0x001ea80000300800 */
[----:B------:R-:W3:Y:S04]  /*36e90*/  LDL R4, [R1+0x30f8] ;  /* 0x0030f80001047983 */ /* 0x000ee80000100800 */
[----:B------:R-:W3:Y:S01]  /*36ea0*/  LDL R5, [R1+0x3104] ;  /* 0x0031040001057983 */ /* 0x000ee20000100800 */
[----:B----4-:R-:W-:-:S02]  /*36eb0*/  PRMT R28, RZ, 0x7610, R28 ;  /* 0x00007610ff1c7816 */ /* 0x010fc4000000001c */
[----:B---3--:R-:W-:-:S04]  /*36ec0*/  @!P1 LOP3.LUT R5, R5, R4, RZ, 0x3c, !PT ;  /* 0x0000000405059212 */ /* 0x008fc800078e3cff */
[----:B------:R-:W-:-:S04]  /*36ed0*/  @!P1 LOP3.LUT R4, R5, R4, RZ, 0x3c, !PT ;  /* 0x0000000405049212 */ /* 0x000fc800078e3cff */
[----:B------:R-:W-:-:S05]  /*36ee0*/  @!P1 LOP3.LUT R5, R5, R4, RZ, 0x3c, !PT ;  /* 0x0000000405059212 */ /* 0x000fca00078e3cff */
[----:B------:R-:W3:Y:S04]  /*36ef0*/  @!P1 LDG.E.U16 R28, desc[UR8][R4.64] ;  /* 0x00000008041c9981 */ /* 0x000ee8000c1e1500 */
[----:B------:R-:W4:Y:S04]  /*36f00*/  LDL R4, [R1+0x3100] ;  /* 0x0031000001047983 */ /* 0x000f280000100800 */
[----:B---3--:R0:W-:Y:S04]  /*36f10*/  STL [R1+0x210], R28 ;  /* 0x0002101c01007387 */ /* 0x0081e80000100800 */
[----:B------:R-:W4:Y:S01]  /*36f20*/  LDL R5, [R1+0x3128] ;  /* 0x0031280001057983 */ /* 0x000f220000100800 */
[----:B--2---:R-:W-:Y:S01]  /*36f30*/  PRMT R3, RZ, 0x7610, R3 ;  /* 0x00007610ff037816 */ /* 0x004fe20000000003 */
[----:B------:R-:W1:Y:S02]  /*36f40*/  S2R R14, SR_TID.X ;  /* 0x00000000000e7919 */ /* 0x000e640000002100 */
[----:B-1----:R-:W-:-:S04]  /*36f50*/  SHF.R.U32.HI R14, RZ, 0x5, R14 ;  /* 0x00000005ff0e7819 */ /* 0x002fc8000001160e */
[----:B------:R-:W-:Y:S02]  /*36f60*/  SGXT.U32 R14, R14, 0x2 ;  /* 0x000000020e0e781a */ /* 0x000fe40000000000 */
[----:B----4-:R-:W-:-:S04]  /*36f70*/  @!P2 LOP3.LUT R5, R5, R4, RZ, 0x3c, !PT ;  /* 0x000000040505a212 */ /* 0x010fc800078e3cff */
[----:B------:R-:W-:-:S04]  /*36f80*/  @!P2 LOP3.LUT R4, R5, R4, RZ, 0x3c, !PT ;  /* 0x000000040504a212 */ /* 0x000fc800078e3cff */
[----:B------:R-:W-:-:S05]  /*36f90*/  @!P2 LOP3.LUT R5, R5, R4, RZ, 0x3c, !PT ;  /* 0x000000040505a212 */ /* 0x000fca00078e3cff */
[----:B------:R-:W2:Y:S01]  /*36fa0*/  @!P2 LDG.E.U16 R3, desc[UR8][R4.64] ;  /* 0x000000080403a981 */ /* 0x000ea2000c1e1500 */
[----:B------:R-:W-:-:S04]  /*36fb0*/  LOP3.LUT R14, R14, 0xb4, RZ, 0xfc, !PT ;  /* 0x000000b40e0e7812 */ /* 0x000fc800078efcff */
[----:B------:R-:W-:Y:S02]  /*36fc0*/  ISETP.GE.AND P4, PT, R14, UR6, PT ;  /* 0x000000060e007c0c */ /* 0x000fe4000bf86270 */
        /* <DEDUP_REMOVED lines=16> */
[----:B------:R-:W-:-:S04]  /*370d0*/  SHF.R.U32.HI R14, RZ, 0x5, R14 ;  /* 0x00000005ff0e7819 */ /* 0x000fc8000001160e */
[----:B------:R-:W-:Y:S01]  /*370e0*/  SGXT.U32 R14, R14, 0x2 ;  /* 0x000000020e0e781a */ /* 0x000fe20000000000 */
[----:B------:R-:W-:Y:S01]  /*370f0*/  @!P4 IMAD.MOV.U32 R4, RZ, RZ, R15 ;  /* 0x000000ffff04c224 */ /* 0x000fe200078e000f */
[----:B--2---:R-:W-:Y:S02]  /*37100*/  PRMT R3, RZ, 0x7610, R3 ;  /* 0x00007610ff037816 */ /* 0x004fe40000000003 */
[----:B------:R-:W-:-:S04]  /*37110*/  LOP3.LUT R14, R14, 0xbc, RZ, 0xfc, !PT ;  /* 0x000000bc0e0e7812 */ /* 0x000fc800078efcff */
[----:B------:R-:W-:Y:S02]  /*37120*/  ISETP.GE.AND P1, PT, R14, UR6, PT ;  /* 0x000000060e007c0c */ /* 0x000fe4000bf26270 */
[----:B------:R-:W2:Y:S01]  /*37130*/  LDL.LU R14, [R1+0x4430] ;  /* 0x00443000010e7983 */ /* 0x000ea20000300800 */
[----:B0-----:R-:W-:-:S04]  /*37140*/  SHF.R.U32.HI R5, RZ, 0x5, R5 ;  /* 0x00000005ff057819 */ /* 0x001fc80000011605 */
[----:B------:R-:W-:-:S04]  /*37150*/  SGXT.U32 R5, R5, 0x2 ;  /* 0x000000020505781a */ /* 0x000fc80000000000 */
[----:B------:R-:W-:-:S04]  /*37160*/  LOP3.LUT R5, R5, 0xc0, RZ, 0xfc, !PT ;  /* 0x000000c005057812 */ /* 0x000fc800078efcff */
[----:B------:R-:W-:Y:S01]  /*37170*/  ISETP.GE.AND P2, PT, R5, UR6, PT ;  /* 0x0000000605007c0c */ /* 0x000fe2000bf46270 */
[----:B------:R-:W-:-:S05]  /*37180*/  @!P4 IMAD.MOV.U32 R5, RZ, RZ, R29 ;  /* 0x000000ffff05c224 */ /* 0x000fca00078e001d */
[----:B------:R-:W3:Y:S04]  /*37190*/  @!P4 LDG.E.U16 R3, desc[UR8][R4.64] ;  /* 0x000000080403c981 */ /* 0x000ee8000c1e1500 */
[----:B----4-:R0:W-:Y:S04]  /*371a0*/  STL [R1+0x208], R2 ;  /* 0x0002080201007387 */ /* 0x0101e80000100800 */
[----:B0-----:R-:W4:Y:S04]  /*371b0*/  LDL.LU R2, [R1+0x442c] ;  /* 0x00442c0001027983 */ /* 0x001f280000300800 */
[----:B------:R-:W4:Y:S04]  /*371c0*/  LDL R4, [R1+0x3114] ;  /* 0x0031140001047983 */ /* 0x000f280000100800 */
[----:B------:R-:W4:Y:S01]  /*371d0*/  LDL R5, [R1+0x3140] ;  /* 0x0031400001057983 */ /* 0x000f220000100800 */
[----:B------:R-:W0:Y:S03]  /*371e0*/  S2R R15, SR_TID.X ;  /* 0x00000000000f7919 */ /* 0x000e260000002100 */
[----:B------:R-:W4:Y:S01]  /*371f0*/  LDL R29, [R1+0x3158] ;  /* 0x00315800011d7983 */ /* 0x000f220000100800 */
[----:B--2---:R-:W-:-:S03]  /*37200*/  PRMT R14, RZ, 0x7610, R14 ;  /* 0x00007610ff0e7816 */ /* 0x004fc6000000000e */
[----:B---3--:R0:W-:Y:S02]  /*37210*/  STL [R1+0x204], R3 ;  /* 0x0002040301007387 */ /* 0x0081e40000100800 */
[--C-:B0-----:R-:W-:Y:S02]  /*37220*/  SHF.R.U32.HI R3, RZ, 0x5, R15.reuse ;  /* 0x00000005ff037819 */ /* 0x101fe4000001160f */
[----:B------:R-:W-:Y:S02]  /*37230*/  SHF.R.U32.HI R15, RZ, 0x5, R15 ;  /* 0x00000005ff0f7819 */ /* 0x000fe4000001160f */
[----:B------:R-:W-:Y:S02]  /*37240*/  SGXT.U32 R3, R3, 0x2 ;  /* 0x000000020303781a */ /* 0x000fe40000000000 */
[----:B------:R-:W-:Y:S02]  /*37250*/  SGXT.U32 R15, R15, 0x2 ;  /* 0x000000020f0f781a */ /* 0x000fe40000000000 */
[----:B------:R-:W-:-:S02]  /*37260*/  LOP3.LUT R3, R3, 0xc8, RZ, 0xfc, !PT ;  /* 0x000000c803037812 */ /* 0x000fc400078efcff */
[----:B------:R-:W-:Y:S02]  /*37270*/  LOP3.LUT R15, R15, 0xc4, RZ, 0xfc, !PT ;  /* 0x000000c40f0f7812 */ /* 0x000fe400078efcff */
[----:B------:R-:W-:Y:S02]  /*37280*/  ISETP.GE.AND P4, PT, R3, UR6, PT ;  /* 0x0000000603007c0c */ /* 0x000fe4000bf86270 */
[----:B------:R-:W-:Y:S02]  /*37290*/  ISETP.GE.AND P3, PT, R15, UR6, PT ;  /* 0x000000060f007c0c */ /* 0x000fe4000bf66270 */
[----:B------:R-:W2:Y:S04]  /*372a0*/  LDL.LU R15, [R1+0x4428] ;  /* 0x00442800010f7983 */ /* 0x000ea80000300800 */
[----:B------:R-:W3:Y:S01]  /*372b0*/  LDL.LU R3, [R1+0x4424] ;  /* 0x0044240001037983 */ /* 0x000ee20000300800 */
[----:B----4-:R-:W-:-:S04]  /*372c0*/  @!P0 LOP3.LUT R5, R5, R4, RZ, 0x3c, !PT ;  /* 0x0000000405058212 */ /* 0x010fc800078e3cff */
[----:B------:R-:W-:-:S04]  /*372d0*/  @!P0 LOP3.LUT R4, R5, R4, RZ, 0x3c, !PT ;  /* 0x0000000405048212 */ /* 0x000fc800078e3cff */
[----:B------:R-:W-:-:S05]  /*372e0*/  @!P0 LOP3.LUT R5, R5, R4, RZ, 0x3c, !PT ;  /* 0x0000000405058212 */ /* 0x000fca00078e3cff */
[----:B------:R0:W4:Y:S04]  /*372f0*/  @!P0 LDG.E.U16 R14, desc[UR8][R4.64] ;  /* 0x00000008040e8981 */ /* 0x000128000c1e1500 */
[----:B------:R-:W0:Y:S04]  /*37300*/  LDL R4, [R1+0x3118] ;  /* 0x0031180001047983 */ /* 0x000e280000100800 */
[----:B------:R-:W0:Y:S01]  /*37310*/  LDL R5, [R1+0x3148] ;  /* 0x0031480001057983 */ /* 0x000e220000100800 */
[----:B------:R-:W-:Y:S02]  /*37320*/  PRMT R2, RZ, 0x7610, R2 ;  /* 0x00007610ff027816 */ /* 0x000fe40000000002 */
[----:B0-----:R-:W-:-:S04]  /*37330*/  @!P1 LOP3.LUT R5, R5, R4, RZ, 0x3c, !PT ;  /* 0x0000000405059212 */ /* 0x001fc800078e3cff */
[----:B------:R-:W-:-:S04]  /*37340*/  @!P1 LOP3.LUT R4, R5, R4, RZ, 0x3c, !PT ;  /* 0x0000000405049212 */ /* 0x000fc800078e3cff */
[----:B------:R-:W-:-:S05]  /*37350*/  @!P1 LOP3.LUT R5, R5, R4, RZ, 0x3c, !PT ;  /* 0x0000000405059212 */ /* 0x000fca00078e3cff */
[----:B------:R-:W2:Y:S04]  /*37360*/  @!P1 LDG.E.U16 R2, desc[UR8][R4.64] ;  /* 0x0000000804029981 */ /* 0x000ea8000c1e1500 */
[----:B----4-:R-:W-:Y:S04]  /*37370*/  STL [R1+0x200], R14 ;  /* 0x0002000e01007387 */ /* 0x010fe80000100800 */
[----:B--2---:R0:W-:Y:S04]  /*37380*/  STL [R1+0x1fc], R2 ;  /* 0x0001fc0201007387 */ /* 0x0041e80000100800 */
[----:B0-----:R-:W2:Y:S04]  /*37390*/  LDL.LU R2, [R1+0x4420] ;  /* 0x0044200001027983 */ /* 0x001ea80000300800 */
[----:B------:R-:W4:Y:S04]  /*373a0*/  LDL R4, [R1+0x311c] ;  /* 0x00311c0001047983 */ /* 0x000f280000100800 */
[----:B------:R-:W4:Y:S01]  /*373b0*/  LDL R5, [R1+0x3150] ;  /* 0x0031500001057983 */ /* 0x000f220000100800 */
[----:B---3--:R-:W-:Y:S01]  /*373c0*/  PRMT R3, RZ, 0x7610, R3 ;  /* 0x00007610ff037816 */ /* 0x008fe20000000003 */
[----:B------:R-:W0:Y:S01]  /*373d0*/  S2R R14, SR_TID.X ;  /* 0x00000000000e7919 */ /* 0x000e220000002100 */
[----:B----4-:R-:W-:-:S04]  /*373e0*/  @!P2 LOP3.LUT R5, R5, R4, RZ, 0x3c, !PT ;  /* 0x000000040505a212 */ /* 0x010fc800078e3cff */
[----:B------:R-:W-:-:S04]  /*373f0*/  @!P2 LOP3.LUT R4, R5, R4, RZ, 0x3c, !PT ;  /* 0x000000040504a212 */ /* 0x000fc800078e3cff */
[----:B------:R-:W-:-:S05]  /*37400*/  @!P2 LOP3.LUT R5, R5, R4, RZ, 0x3c, !PT ;  /* 0x000000040505a212 */ /* 0x000fca00078e3cff */
[----:B------:R1:W3:Y:S02]  /*37410*/  @!P2 LDG.E.U16 R3, desc[UR8][R4.64] ;  /* 0x000000080403a981 */ /* 0x0002e4000c1e1500 */
[----:B-1----:R-:W1:Y:S01]  /*37420*/  S2R R5, SR_TID.X ;  /* 0x0000000000057919 */ /* 0x002e620000002100 */
[----:B0-----:R-:W-:-:S04]  /*37430*/  SHF.R.U32.HI R14, RZ, 0x5, R14 ;  /* 0x00000005ff0e7819 */ /* 0x001fc8000001160e */
[----:B------:R-:W-:-:S04]  /*37440*/  SGXT.U32 R14, R14, 0x2 ;  /* 0x000000020e0e781a */ /* 0x000fc80000000000 */
[----:B------:R-:W-:-:S04]  /*37450*/  LOP3.LUT R14, R14, 0xcc, RZ, 0xfc, !PT ;  /* 0x000000cc0e0e7812 */ /* 0x000fc800078efcff */
[----:B------:R-:W-:Y:S02]  /*37460*/  ISETP.GE.AND P0, PT, R14, UR6, PT ;  /* 0x000000060e007c0c */ /* 0x000fe4000bf06270 */
[----:B------:R-:W4:Y:S01]  /*37470*/  LDL.LU R14, [R1+0x441c] ;  /* 0x00441c00010e7983 */ /* 0x000f220000300800 */
[----:B-1----:R-:W-:-:S03]  /*37480*/  SHF.R.U32.HI R4, RZ, 0x5, R5 ;  /* 0x00000005ff047819 */ /* 0x002fc60000011605 */
[----:B---3--:R0:W-:Y:S04]  /*37490*/  STL [R1+0x1f8], R3 ;  /* 0x0001f80301007387 */ /* 0x0081e80000100800 */
[----:B0-----:R-:W3:Y:S04]  /*374a0*/  LDL.LU R3, [R1+0x4418] ;  /* 0x0044180001037983 */ /* 0x001ee80000300800 */
[----:B------:R-:W4:Y:S01]  /*374b0*/  LDL R5, [R1+0x3124] ;  /* 0x0031240001057983 */ /* 0x000f220000100800 */
[----:B------:R-:W-:-:S04]  /*374c0*/  SGXT.U32 R4, R4, 0x2 ;  /* 0x000000020404781a */ /* 0x000fc80000000000 */
[----:B------:R-:W-:Y:S02]  /*374d0*/  LOP3.LUT R4, R4, 0xd0, RZ, 0xfc, !PT ;  /* 0x000000d004047812 */ /* 0x000fe400078efcff */
[----:B--2---:R-:W-:Y:S02]  /*374e0*/  PRMT R2, RZ, 0x7610, R2 ;  /* 0x00007610ff027816 */ /* 0x004fe40000000002 */
[----:B------:R-:W-:Y:S01]  /*374f0*/  ISETP.GE.AND P1, PT, R4, UR6, PT ;  /* 0x0000000604007c0c */ /* 0x000fe2000bf26270 */
[----:B------:R-:W-:-:S05]  /*37500*/  @!P3 IMAD.MOV.U32 R4, RZ, RZ, R29 ;  /* 0x000000ffff04b224 */ /* 0x000fca00078e001d */
[----:B----4-:R0:W2:Y:S04]  /*37510*/  @!P3 LDG.E.U16 R2, desc[UR8][R4.64] ;  /* 0x000000080402b981 */ /* 0x0100a8000c1e1500 */
[----:B------:R-:W0:Y:S04]  /*37520*/  LDL R4, [R1+0x312c] ;  /* 0x00312c0001047983 */ /* 0x000e280000100800 */
[----:B------:R-:W0:Y:S01]  /*37530*/  LDL R5, [R1+0x3160] ;  /* 0x0031600001057983 */ /* 0x000e220000100800 */
[----:B------:R-:W-:Y:S02]  /*37540*/  PRMT R28, RZ, 0x7610, R28 ;  /* 0x00007610ff1c7816 */ /* 0x000fe4000000001c */
[----:B0-----:R-:W-:-:S04]  /*37550*/  @!P4 LOP3.LUT R5, R5, R4, RZ, 0x3c, !PT ;  /* 0x000000040505c212 */ /* 0x001fc800078e3cff */
[----:B------:R-:W-:-:S04]  /*37560*/  @!P4 LOP3.LUT R4, R5, R4, RZ, 0x3c, !PT ;  /* 0x000000040504c212 */ /* 0x000fc800078e3cff */
[----:B------:R-:W-:-:S05]  /*37570*/  @!P4 LOP3.LUT R5, R5, R4, RZ, 0x3c, !PT ;  /* 0x000000040505c212 */ /* 0x000fca00078e3cff */
[----:B------:R-:W4:Y:S04]  /*37580*/  @!P4 LDG.E.U16 R28, desc[UR8][R4.64] ;  /* 0x00000008041cc981 */ /* 0x000f28000c1e1500 */
[----:B--2---:R0:W-:Y:S04]  /*37590*/  STL [R1+0x1f4], R2 ;  /* 0x0001f40201007387 */ /* 0x0041e80000100800 */
[----:B0-----:R-:W2:Y:S04]  /*375a0*/  LDL R2, [R1+0x3178] ;  /* 0x0031780001027983 */ /* 0x001ea80000100800 */
[----:B----4-:R0:W-:Y:S04]  /*375b0*/  STL [R1+0x1f0], R28 ;  /* 0x0001f01c01007387 */ /* 0x0101e80000100800 */
[----:B------:R-:W4:Y:S04]  /*375c0*/  LDL R4, [R1+0x3134] ;  /* 0x0031340001047983 */ /* 0x000f280000100800 */
[----:B------:R-:W4:Y:S01]  /*375d0*/  LDL R5, [R1+0x3168] ;  /* 0x0031680001057983 */ /* 0x000f220000100800 */
[----:B------:R-:W-:Y:S01]  /*375e0*/  PRMT R15, RZ, 0x7610, R15 ;  /* 0x00007610ff0f7816 */ /* 0x000fe2000000000f */
[----:B------:R-:W0:Y:S01]  /*375f0*/  S2R R29, SR_TID.X ;  /* 0x00000000001d7919 */ /* 0x000e220000002100 */
[----:B----4-:R-:W-:-:S04]  /*37600*/  @!P0 LOP3.LUT R5, R5, R4, RZ, 0x3c, !PT ;  /* 0x0000000405058212 */ /* 0x010fc800078e3cff */
[----:B------:R-:W-:-:S04]  /*37610*/  @!P0 LOP3.LUT R4, R5, R4, RZ, 0x3c, !PT ;  /* 0x0000000405048212 */ /* 0x000fc800078e3cff */
[----:B------:R-:W-:-:S05]  /*37620*/  @!P0 LOP3.LUT R5, R5, R4, RZ, 0x3c, !PT ;  /* 0x0000000405058212 */ /* 0x000fca00078e3cff */
[----:B------:R-:W4:Y:S01]  /*37630*/  @!P0 LDG.E.U16 R15, desc[UR8][R4.64] ;  /* 0x00000008040f8981 */ /* 0x000f22000c1e1500 */
[----:B0-----:R-:W-:-:S04]  /*37640*/  SHF.R.U32.HI R28, RZ, 0x5, R29 ;  /* 0x00000005ff1c7819 */ /* 0x001fc8000001161d */
[----:B------:R-:W-:-:S04]  /*37650*/  SGXT.U32 R28, R28, 0x2 ;  /* 0x000000021c1c781a */ /* 0x000fc80000000000 */
[----:B------:R-:W-:-:S04]  /*37660*/  LOP3.LUT R28, R28, 0xd4, RZ, 0xfc, !PT ;  /* 0x000000d41c1c7812 */ /* 0x000fc800078efcff */
[----:B------:R-:W-:Y:S02]  /*37670*/  ISETP.GE.AND P2, PT, R28, UR6, PT ;  /* 0x000000061c007c0c */ /* 0x000fe4000bf46270 */
[----:B------:R-:W-:Y:S02]  /*37680*/  SHF.R.U32.HI R28, RZ, 0x5, R29 ;  /* 0x00000005ff1c7819 */ /* 0x000fe4000001161d */
[----:B------:R-:W3:Y:S04]  /*37690*/  LDL R29, [R1+0x3180] ;  /* 0x00318000011d7983 */ /* 0x000ee80000100800 */
[----:B----4-:R0:W-:Y:S04]  /*376a0*/  STL [R1+0x1ec], R15 ;  /* 0x0001ec0f01007387 */ /* 0x0101e80000100800 */
[----:B0-----:R-:W4:Y:S04]  /*376b0*/  LDL.LU R15, [R1+0x4414] ;  /* 0x00441400010f7983 */ /* 0x001f280000300800 */
[----:B------:R-:W2:Y:S04]  /*376c0*/  LDL R4, [R1+0x313c] ;  /* 0x00313c0001047983 */ /* 0x000ea80000100800 */
[----:B------:R-:W2:Y:S01]  /*376d0*/  LDL R5, [R1+0x3170] ;  /* 0x0031700001057983 */ /* 0x000ea20000100800 */
[----:B------:R-:W-:-:S02]  /*376e0*/  PRMT R14, RZ, 0x7610, R14 ;  /* 0x00007610ff0e7816 */ /* 0x000fc4000000000e */
[----:B------:R-:W-:-:S04]  /*376f0*/  SGXT.U32 R28, R28, 0x2 ;  /* 0x000000021c1c781a */ /* 0x000fc80000000000 */
[----:B------:R-:W-:-:S04]  /*37700*/  LOP3.LUT R28, R28, 0xd8, RZ, 0xfc, !PT ;  /* 0x000000d81c1c7812 */ /* 0x000fc800078efcff */
[----:B------:R-:W-:Y:S02]  /*37710*/  ISETP.GE.AND P3, PT, R28, UR6, PT ;  /* 0x000000061c007c0c */ /* 0x000fe4000bf66270 */
[----:B------:R-:W0:Y:S01]  /*37720*/  S2R R28, SR_TID.X ;  /* 0x00000000001c7919 */ /* 0x000e220000002100 */
[----:B--2---:R-:W-:-:S04]  /*37730*/  @!P1 LOP3.LUT R5, R5, R4, RZ, 0x3c, !PT ;  /* 0x0000000405059212 */ /* 0x004fc800078e3cff */
[----:B------:R-:W-:-:S04]  /*37740*/  @!P1 LOP3.LUT R4, R5, R4, RZ, 0x3c, !PT ;  /* 0x0000000405049212 */ /* 0x000fc800078e3cff */
[----:B------:R-:W-:-:S05]  /*37750*/  @!P1 LOP3.LUT R5, R5, R4, RZ, 0x3c, !PT ;  /* 0x0000000405059212 */ /* 0x000fca00078e3cff */
[----:B------:R1:W2:Y:S02]  /*37760*/  @!P1 LDG.E.U16 R14, desc[UR8][R4.64] ;  /* 0x00000008040e9981 */ /* 0x0002a4000c1e1500 */
[----:B-1----:R-:W1:Y:S01]  /*37770*/  S2R R5, SR_TID.X ;  /* 0x0000000000057919 */ /* 0x002e620000002100 */
        /* <DEDUP_REMOVED lines=8> */
[----:B------:R-:W3:Y:S01]  /*37800*/  LDL R5, [R1+0x3144] ;  /* 0x0031440001057983 */ /* 0x000ee20000100800 */
[----:B------:R-:W-:-:S04]  /*37810*/  SGXT.U32 R4, R4, 0x2 ;  /* 0x000000020404781a */ /* 0x000fc80000000000 */
[----:B------:R-:W-:Y:S02]  /*37820*/  LOP3.LUT R4, R4, 0xe0, RZ, 0xfc, !PT ;  /* 0x000000e004047812 */ /* 0x000fe400078efcff */
[----:B----4-:R-:W-:Y:S02]  /*37830*/  PRMT R15, RZ, 0x7610, R15 ;  /* 0x00007610ff0f7816 */ /* 0x010fe4000000000f */
[----:B------:R-:W-:Y:S01]  /*37840*/  ISETP.GE.AND P1, PT, R4, UR6, PT ;  /* 0x0000000604007c0c */ /* 0x000fe2000bf26270 */
[----:B------:R-:W-:Y:S02]  /*37850*/  @!P2 IMAD.MOV.U32 R4, RZ, RZ, R2 ;  /* 0x000000ffff04a224 */ /* 0x000fe400078e0002 */
[----:B------:R-:W4:Y:S04]  /*37860*/  LDL R2, [R1+0x3198] ;  /* 0x0031980001027983 */ /* 0x000f280000100800 */
[----:B---3--:R0:W3:Y:S02]  /*37870*/  @!P2 LDG.E.U16 R15, desc[UR8][R4.64] ;  /* 0x00000008040fa981 */ /* 0x0080e4000c1e1500 */
[----:B0-----:R-:W0:Y:S02]  /*37880*/  S2R R5, SR_TID.X ;  /* 0x0000000000057919 */ /* 0x001e240000002100 */
[----:B0-----:R-:W-:Y:S01]  /*37890*/  SHF.R.U32.HI R4, RZ, 0x5, R5 ;  /* 0x00000005ff047819 */ /* 0x001fe20000011605 */
[----:B---3--:R0:W-:Y:S04]  /*378a0*/  STL [R1+0x1e4], R15 ;  /* 0x0001e40f01007387 */ /* 0x0081e80000100800 */
[----:B0-----:R-:W3:Y:S04]  /*378b0*/  LDL.LU R15, [R1+0x4408] ;  /* 0x00440800010f7983 */ /* 0x001ee80000300800 */
[----:B------:R-:W4:Y:S01]  /*378c0*/  LDL R5, [R1+0x314c] ;  /* 0x00314c0001057983 */ /* 0x000f220000100800 */
[----:B------:R-:W-:-:S04]  /*378d0*/  SGXT.U32 R4, R4, 0x2 ;  /* 0x000000020404781a */ /* 0x000fc80000000000 */
[----:B------:R-:W-:Y:S02]  /*378e0*/  LOP3.LUT R4, R4, 0xe4, RZ, 0xfc, !PT ;  /* 0x000000e404047812 */ /* 0x000fe400078efcff */
[----:B--2---:R-:W-:Y:S02]  /*378f0*/  PRMT R14, RZ, 0x7610, R14 ;  /* 0x00007610ff0e7816 */ /* 0x004fe4000000000e */
[----:B------:R-:W-:Y:S01]  /*37900*/  ISETP.GE.AND P2, PT, R4, UR6, PT ;  /* 0x0000000604007c0c */ /* 0x000fe2000bf46270 */
[----:B------:R-:W-:Y:S02]  /*37910*/  @!P3 IMAD.MOV.U32 R4, RZ, RZ, R29 ;  /* 0x000000ffff04b224 */ /* 0x000fe400078e001d */
[----:B------:R-:W0:Y:S03]  /*37920*/  S2R R29, SR_TID.X ;  /* 0x00000000001d7919 */ /* 0x000e260000002100 */
[----:B----4-:R-:W2:Y:S04]  /*37930*/  @!P3 LDG.E.U16 R14, desc[UR8][R4.64] ;  /* 0x00000008040eb981 */ /* 0x010ea8000c1e1500 */
[----:B------:R-:W4:Y:S04]  /*37940*/  LDL R4, [R1+0x3154] ;  /* 0x0031540001047983 */ /* 0x000f280000100800 */
[----:B------:R-:W4:Y:S01]  /*37950*/  LDL R5, [R1+0x3188] ;  /* 0x0031880001057983 */ /* 0x000f220000100800 */
[----:B---3--:R-:W-:-:S03]  /*37960*/  PRMT R15, RZ, 0x7610, R15 ;  /* 0x00007610ff0f7816 */ /* 0x008fc6000000000f */
[----:B--2---:R0:W-:Y:S02]  /*37970*/  STL [R1+0x1e0], R14 ;  /* 0x0001e00e01007387 */ /* 0x0041e40000100800 */
[--C-:B0-----:R-:W-:Y:S02]  /*37980*/  SHF.R.U32.HI R14, RZ, 0x5, R29.reuse ;  /* 0x00000005ff0e7819 */ /* 0x101fe4000001161d */
[----:B------:R-:W-:Y:S02]  /*37990*/  SHF.R.U32.HI R29, RZ, 0x5, R29 ;  /* 0x00000005ff1d7819 */ /* 0x000fe4000001161d */
[----:B----4-:R-:W-:Y:S02]  /*379a0*/  @!P0 LOP3.LUT R5, R5, R4, RZ, 0x3c, !PT ;  /* 0x0000000405058212 */ /* 0x010fe400078e3cff */
[----:B------:R-:W-:Y:S02]  /*379b0*/  SGXT.U32 R29, R29, 0x2 ;  /* 0x000000021d1d781a */ /* 0x000fe40000000000 */
[----:B------:R-:W-:-:S02]  /*379c0*/  SGXT.U32 R14, R14, 0x2 ;  /* 0x000000020e0e781a */ /* 0x000fc40000000000 */
[----:B------:R-:W-:Y:S02]  /*379d0*/  @!P0 LOP3.LUT R4, R5, R4, RZ, 0x3c, !PT ;  /* 0x0000000405048212 */ /* 0x000fe400078e3cff */
[----:B------:R-:W-:Y:S02]  /*379e0*/  LOP3.LUT R29, R29, 0xe8, RZ, 0xfc, !PT ;  /* 0x000000e81d1d7812 */ /* 0x000fe400078efcff */
[----:B------:R-:W-:Y:S02]  /*379f0*/  LOP3.LUT R14, R14, 0xec, RZ, 0xfc, !PT ;  /* 0x000000ec0e0e7812 */ /* 0x000fe400078efcff */
[----:B------:R-:W-:Y:S02]  /*37a00*/  @!P0 LOP3.LUT R5, R5, R4, RZ, 0x3c, !PT ;  /* 0x0000000405058212 */ /* 0x000fe400078e3cff */
[----:B------:R-:W-:Y:S02]  /*37a10*/  ISETP.GE.AND P3, PT, R29, UR6, PT ;  /* 0x000000061d007c0c */ /* 0x000fe4000bf66270 */
[----:B------:R-:W2:Y:S01]  /*37a20*/  LDL.LU R29, [R1+0x4404] ;  /* 0x00440400011d7983 */ /* 0x000ea20000300800 */
[----:B------:R-:W-:-:S03]  /*37a30*/  ISETP.GE.AND P4, PT, R14, UR6, PT ;  /* 0x000000060e007c0c */ /* 0x000fc6000bf86270 */
[----:B------:R-:W3:Y:S04]  /*37a40*/  LDL.LU R14, [R1+0x4400] ;  /* 0x00440000010e7983 */ /* 0x000ee80000300800 */
[----:B------:R0:W4:Y:S04]  /*37a50*/  @!P0 LDG.E.U16 R15, desc[UR8][R4.64] ;  /* 0x00000008040f8981 */ /* 0x000128000c1e1500 */
[----:B------:R-:W0:Y:S04]  /*37a60*/  LDL R4, [R1+0x315c] ;  /* 0x00315c0001047983 */ /* 0x000e280000100800 */
[----:B------:R-:W0:Y:S01]  /*37a70*/  LDL R5, [R1+0x3190] ;  /* 0x0031900001057983 */ /* 0x000e220000100800 */
[----:B--2---:R-:W-:-:S02]  /*37a80*/  PRMT R29, RZ, 0x7610, R29 ;  /* 0x00007610ff1d7816 */ /* 0x004fc4000000001d */
[----:B0-----:R-:W-:-:S04]  /*37a90*/  @!P1 LOP3.LUT R5, R5, R4, RZ, 0x3c, !PT ;  /* 0x0000000405059212 */ /* 0x001fc800078e3cff */
[----:B------:R-:W-:-:S04]  /*37aa0*/  @!P1 LOP3.LUT R4, R5, R4, RZ, 0x3c, !PT ;  /* 0x0000000405049212 */ /* 0x000fc800078e3cff */
[----:B------:R-:W-:-:S05]  /*37ab0*/  @!P1 LOP3.LUT R5, R5, R4, RZ, 0x3c, !PT ;  /* 0x0000000405059212 */ /* 0x000fca00078e3cff */
[----:B------:R0:W2:Y:S02]  /*37ac0*/  @!P1 LDG.E.U16 R29, desc[UR8][R4.64] ;  /* 0x00000008041d9981 */ /* 0x0000a4000c1e1500 */
[----:B0-----:R-:W0:Y:S02]  /*37ad0*/  S2R R5, SR_TID.X ;  /* 0x0000000000057919 */ /* 0x001e240000002100 */
[----:B----4-:R1:W-:Y:S04]  /*37ae0*/  STL [R1+0x1dc], R15 ;  /* 0x0001dc0f01007387 */ /* 0x0103e80000100800 */
[----:B-1----:R-:W4:Y:S01]  /*37af0*/  LDL R15, [R1+0x31a8] ;  /* 0x0031a800010f7983 */ /* 0x002f220000100800 */
[----:B0-----:R-:W-:-:S03]  /*37b00*/  SHF.R.U32.HI R4, RZ, 0x5, R5 ;  /* 0x00000005ff047819 */ /* 0x001fc60000011605 */
[----:B--2---:R0:W-:Y:S04]  /*37b10*/  STL [R1+0x1d8], R29 ;  /* 0x0001d81d01007387 */ /* 0x0041e80000100800 */
[----:B0-----:R-:W2:Y:S04]  /*37b20*/  LDL.LU R29, [R1+0x43fc] ;  /* 0x0043fc00011d7983 */ /* 0x001ea80000300800 */
[----:B------:R-:W4:Y:S01]  /*37b30*/  LDL R5, [R1+0x3164] ;  /* 0x0031640001057983 */ /* 0x000f220000100800 */
[----:B------:R-:W-:-:S04]  /*37b40*/  SGXT.U32 R4, R4, 0x2 ;  /* 0x000000020404781a */ /* 0x000fc80000000000 */
[----:B------:R-:W-:Y:S02]  /*37b50*/  LOP3.LUT R4, R4, 0xf0, RZ, 0xfc, !PT ;  /* 0x000000f004047812 */ /* 0x000fe400078efcff */
[----:B---3--:R-:W-:Y:S02]  /*37b60*/  PRMT R14, RZ, 0x7610, R14 ;  /* 0x00007610ff0e7816 */ /* 0x008fe4000000000e */
[----:B------:R-:W-:Y:S01]  /*37b70*/  ISETP.GE.AND P0, PT, R4, UR6, PT ;  /* 0x0000000604007c0c */ /* 0x000fe2000bf06270 */
[----:B------:R-:W-:-:S05]  /*37b80*/  @!P2 IMAD.MOV.U32 R4, RZ, RZ, R2 ;  /* 0x000000ffff04a224 */ /* 0x000fca00078e0002 */
[----:B----4-:R-:W3:Y:S04]  /*37b90*/  @!P2 LDG.E.U16 R14, desc[UR8][R4.64] ;  /* 0x00000008040ea981 */ /* 0x010ee8000c1e1500 */
        /* <DEDUP_REMOVED lines=8> */
[----:B------:R-:W2:Y:S04]  /*37c20*/  @!P3 LDG.E.U16 R29, desc[UR8][R4.64] ;  /* 0x00000008041db981 */ /* 0x000ea8000c1e1500 */
[----:B--2---:R0:W-:Y:S04]  /*37c30*/  STL [R1+0x1cc], R29 ;  /* 0x0001cc1d01007387 */ /* 0x0041e80000100800 */
[----:B0-----:R-:W2:Y:S04]  /*37c40*/  LDL.LU R29, [R1+0x43f4] ;  /* 0x0043f400011d7983 */ /* 0x001ea80000300800 */
[----:B------:R-:W4:Y:S04]  /*37c50*/  LDL R4, [R1+0x3174] ;  /* 0x0031740001047983 */ /* 0x000f280000100800 */
[----:B------:R-:W4:Y:S01]  /*37c60*/  LDL R5, [R1+0x31ac] ;  /* 0x0031ac0001057983 */ /* 0x000f220000100800 */
[----:B---3--:R-:W-:-:S02]  /*37c70*/  PRMT R14, RZ, 0x7610, R14 ;  /* 0x00007610ff0e7816 */ /* 0x008fc4000000000e */
[----:B----4-:R-:W-:-:S04]  /*37c80*/  @!P4 LOP3.LUT R5, R5, R4, RZ, 0x3c, !PT ;  /* 0x000000040505c212 */ /* 0x010fc800078e3cff */
[----:B------:R-:W-:-:S04]  /*37c90*/  @!P4 LOP3.LUT R4, R5, R4, RZ, 0x3c, !PT ;  /* 0x000000040504c212 */ /* 0x000fc800078e3cff */
[----:B------:R-:W-:-:S05]  /*37ca0*/  @!P4 LOP3.LUT R5, R5, R4, RZ, 0x3c, !PT ;  /* 0x000000040505c212 */ /* 0x000fca00078e3cff */
[----:B------:R-:W3:Y:S01]  /*37cb0*/  @!P4 LDG.E.U16 R14, desc[UR8][R4.64] ;  /* 0x00000008040ec981 */ /* 0x000ee2000c1e1500 */
[----:B------:R-:W0:Y:S02]  /*37cc0*/  S2R R2, SR_TID.X ;  /* 0x0000000000027919 */ /* 0x000e240000002100 */
[----:B0-----:R-:W-:-:S04]  /*37cd0*/  SHF.R.U32.HI R2, RZ, 0x5, R2 ;  /* 0x00000005ff027819 */ /* 0x001fc80000011602 */
[----:B------:R-:W-:-:S04]  /*37ce0*/  SGXT.U32 R2, R2, 0x2 ;  /* 0x000000020202781a */ /* 0x000fc80000000000 */
[----:B------:R-:W-:-:S04]  /*37cf0*/  LOP3.LUT R2, R2, 0xf4, RZ, 0xfc, !PT ;  /* 0x000000f402027812 */ /* 0x000fc800078efcff */
[----:B------:R-:W-:Y:S01]  /*37d00*/  ISETP.GE.AND P1, PT, R2, UR6, PT ;  /* 0x0000000602007c0c */ /* 0x000fe2000bf26270 */
[----:B---3--:R0:W-:Y:S04]  /*37d10*/  STL [R1+0x1c8], R14 ;  /* 0x0001c80e01007387 */ /* 0x0081e80000100800 */
[----:B0-----:R-:W3:Y:S04]  /*37d20*/  LDL.LU R14, [R1+0x43f0] ;  /* 0x0043f000010e7983 */ /* 0x001ee80000300800 */
[----:B------:R-:W4:Y:S01]  /*37d30*/  LDL R5, [R1+0x317c] ;  /* 0x00317c0001057983 */ /* 0x000f220000100800 */
[----:B------:R-:W0:Y:S01]  /*37d40*/  S2R R2, SR_TID.X ;  /* 0x0000000000027919 */ /* 0x000e220000002100 */
[----:B------:R-:W-:-:S02]  /*37d50*/  PRMT R3, RZ, 0x7610, R3 ;  /* 0x00007610ff037816 */ /* 0x000fc40000000003 */
[----:B0-----:R-:W-:-:S04]  /*37d60*/  SHF.R.U32.HI R4, RZ, 0x5, R2 ;  /* 0x00000005ff047819 */ /* 0x001fc80000011602 */
[----:B------:R-:W-:-:S04]  /*37d70*/  SGXT.U32 R4, R4, 0x2 ;  /* 0x000000020404781a */ /* 0x000fc80000000000 */
[----:B------:R-:W-:-:S04]  /*37d80*/  LOP3.LUT R4, R4, 0xfc, RZ, 0xfc, !PT ;  /* 0x000000fc04047812 */ /* 0x000fc800078efcff */
[----:B------:R-:W-:Y:S01]  /*37d90*/  ISETP.GE.AND P3, PT, R4, UR6, PT ;  /* 0x0000000604007c0c */ /* 0x000fe2000bf66270 */
[----:B------:R-:W-:-:S05]  /*37da0*/  @!P0 IMAD.MOV.U32 R4, RZ, RZ, R15 ;  /* 0x000000ffff048224 */ /* 0x000fca00078e000f */
[----:B----4-:R-:W4:Y:S01]  /*37db0*/  @!P0 LDG.E.U16 R3, desc[UR8][R4.64] ;  /* 0x0000000804038981 */ /* 0x010f22000c1e1500 */
[----:B------:R-:W-:-:S04]  /*37dc0*/  SHF.R.U32.HI R2, RZ, 0x5, R2 ;  /* 0x00000005ff027819 */ /* 0x000fc80000011602 */
[----:B------:R-:W-:-:S04]  /*37dd0*/  SGXT.U32 R2, R2, 0x2 ;  /* 0x000000020202781a */ /* 0x000fc80000000000 */
[----:B------:R-:W-:-:S04]  /*37de0*/  LOP3.LUT R2, R2, 0xf8, RZ, 0xfc, !PT ;  /* 0x000000f802027812 */ /* 0x000fc800078efcff */
[----:B------:R-:W-:Y:S02]  /*37df0*/  ISETP.GE.AND P2, PT, R2, UR6, PT ;  /* 0x0000000602007c0c */ /* 0x000fe4000bf46270 */
[----:B------:R-:W2:Y:S04]  /*37e00*/  LDL.LU R2, [R1+0x43ec] ;  /* 0x0043ec0001027983 */ /* 0x000ea80000300800 */
[----:B----4-:R-:W-:Y:S04]  /*37e10*/  STL [R1+0x1c4], R3 ;  /* 0x0001c40301007387 */ /* 0x010fe80000100800 */
        /* <DEDUP_REMOVED lines=16> */
[----:B------:R-:W3:Y:S01]  /*37f20*/  @!P2 LDG.E.U16 R14, desc[UR8][R4.64] ;  /* 0x00000008040ea981 */ /* 0x000ee2000c1e1500 */
[----:B0-----:R-:W-:-:S04]  /*37f30*/  LOP3.LUT R15, R15, 0x7f, RZ, 0xc0, !PT ;  /* 0x0000007f0f0f7812 */ /* 0x001fc800078ec0ff */
[C---:B------:R-:W-:Y:S02]  /*37f40*/  ISETP.GE.AND P4, PT, R15.reuse, UR6, PT ;  /* 0x000000060f007c0c */ /* 0x040fe4000bf86270 */
[----:B------:R-:W-:-:S04]  /*37f50*/  LOP3.LUT R15, R15, 0x80, RZ, 0xfc, !PT ;  /* 0x000000800f0f7812 */ /* 0x000fc800078efcff */
[----:B------:R-:W-:Y:S02]  /*37f60*/  ISETP.GE.AND P1, PT, R15, UR6, PT ;  /* 0x000000060f007c0c */ /* 0x000fe4000bf26270 */
[----:B------:R-:W4:Y:S04]  /*37f70*/  LDL.LU R15, [R1+0x43e4] ;  /* 0x0043e400010f7983 */ /* 0x000f280000300800 */
[----:B---3--:R0:W-:Y:S04]  /*37f80*/  STL [R1+0x1bc], R14 ;  /* 0x0001bc0e01007387 */ /* 0x0081e80000100800 */
[----:B0-----:R-:W3:Y:S04]  /*37f90*/  LDL.LU R14, [R1+0x43e0] ;  /* 0x0043e000010e7983 */ /* 0x001ee80000300800 */
[----:B------:R-:W4:Y:S04]  /*37fa0*/  LDL R4, [R1+0x3194] ;  /* 0x0031940001047983 */ /* 0x000f280000100800 */
[----:B------:R-:W4:Y:S01]  /*37fb0*/  LDL R5, [R1+0x319c] ;  /* 0x00319c0001057983 */ /* 0x000f220000100800 */
[----:B--2---:R-:W-:Y:S01]  /*37fc0*/  PRMT R2, RZ, 0x7610, R2 ;  /* 0x00007610ff027816 */ /* 0x004fe20000000002 */
[----:B------:R-:W0:Y:S01]  /*37fd0*/  S2R R3, SR_TID.X ;  /* 0x0000000000037919 */ /* 0x000e220000002100 */
[----:B----4-:R-:W-:-:S04]  /*37fe0*/  @!P3 LOP3.LUT R5, R5, R4, RZ, 0x3c, !PT ;  /* 0x000000040505b212 */ /* 0x010fc800078e3cff */
[----:B------:R-:W-:-:S04]  /*37ff0*/  @!P3 LOP3.LUT R4, R5, R4, RZ, 0x3c, !PT ;  /* 0x000000040504b212 */ /* 0x000fc800078e3cff */
[----:B------:R-:W-:-:S05]  /*38000*/  @!P3 LOP3.LUT R5, R5, R4, RZ, 0x3c, !PT ;  /* 0x000000040505b212 */ /* 0x000fca00078e3cff */
[----:B------:R1:W2:Y:S04]  /*38010*/  @!P3 LDG.E.U16 R2, desc[UR8][R4.64] ;  /* 0x000000080402b981 */ /* 0x0002a8000c1e1500 */
[----:B------:R-:W1:Y:S04]  /*38020*/  LDL R4, [R1+0x30fc] ;  /* 0x0030fc0001047983 */ /* 0x000e680000100800 */
[----:B------:R-:W1:Y:S01]  /*38030*/  LDL R5, [R1+0x3120] ;  /* 0x0031200001057983 */ /* 0x000e620000100800 */
[----:B0-----:R-:W-:-:S04]  /*38040*/  SHF.R.U32.HI R3, RZ, 0x5, R3 ;  /* 0x00000005ff037819 */ /* 0x001fc80000011603 */
[----:B------:R-:W-:-:S04]  /*38050*/  SGXT.U32 R3, R3, 0x2 ;  /* 0x000000020303781a */ /* 0x000fc80000000000 */
[----:B------:R-:W-:Y:S02]  /*38060*/  ISETP.GE.AND P0, PT, R3, UR6, PT ;  /* 0x0000000603007c0c */ /* 0x000fe4000bf06270 */
[----:B---3--:R-:W-:-:S11]  /*38070*/  PRMT R14, RZ, 0x7610, R14 ;  /* 0x00007610ff0e7816 */ /* 0x008fd6000000000e */
[----:B-1----:R-:W-:-:S04]  /*38080*/  @!P0 LOP3.LUT R5, R5, R4, RZ, 0x3c, !PT ;  /* 0x0000000405058212 */ /* 0x002fc800078e3cff */
[----:B------:R-:W-:-:S04]  /*38090*/  @!P0 LOP3.LUT R4, R5, R4, RZ, 0x3c, !PT ;  /* 0x0000000405048212 */ /* 0x000fc800078e3cff */
[----:B------:R-:W-:-:S05]  /*380a0*/  @!P0 LOP3.LUT R5, R5, R4, RZ, 0x3c, !PT ;  /* 0x0000000405058212 */ /* 0x000fca00078e3cff */
[----:B------:R-:W3:Y:S04]  /*380b0*/  @!P0 LDG.E.U16 R14, desc[UR8][R4.64] ;  /* 0x00000008040e8981 */ /* 0x000ee8000c1e1500 */
[----:B--2---:R-:W-:Y:S01]  /*380c0*/  STL [R1+0x4218], R2 ;  /* 0x0042180201007387 */ /* 0x004fe20000100800 */
[----:B------:R-:W-:Y:S01]  /*380d0*/  PRMT R15, RZ, 0x7610, R15 ;  /* 0x00007610ff0f7816 */ /* 0x000fe2000000000f */
[----:B------:R-:W-:Y:S06]  /*380e0*/  BAR.SYNC.DEFER_BLOCKING 0x0 ;  /* 0x0000000000007b1d */ /* 0x000fec0000010000 */
[----:B---3--:R0:W-:Y:S04]  /*380f0*/  STL [R1+0x1d4], R14 ;  /* 0x0001d40e01007387 */ /* 0x0081e80000100800 */
[----:B0-----:R-:W2:Y:S04]  /*38100*/  LDL.LU R14, [R1+0x43dc] ;  /* 0x0043dc00010e7983 */ /* 0x001ea80000300800 */
[----:B------:R-:W3:Y:S04]  /*38110*/  LDL R4, [R1+0x2c18] ;  /* 0x002c180001047983 */ /* 0x000ee80000100800 */
[----:B------:R-:W3:Y:S02]  /*38120*/  LDL R5, [R1+0x2c1c] ;  /* 0x002c1c0001057983 */ /* 0x000ee40000100800 */
[----:B---3--:R-:W-:-:S04]  /*38130*/  @!P4 LOP3.LUT R5, R5, R4, RZ, 0x3c, !PT ;  /* 0x000000040505c212 */ /* 0x008fc800078e3cff */
[----:B------:R-:W-:-:S04]  /*38140*/  @!P4 LOP3.LUT R4, R5, R4, RZ, 0x3c, !PT ;  /* 0x000000040504c212 */ /* 0x000fc800078e3cff */
[----:B------:R-:W-:-:S05]  /*38150*/  @!P4 LOP3.LUT R5, R5, R4, RZ, 0x3c, !PT ;  /* 0x000000040505c212 */ /* 0x000fca00078e3cff */
[----:B------:R-:W3:Y:S04]  /*38160*/  @!P4 LDG.E.U16 R15, desc[UR8][R4.64] ;  /* 0x00000008040fc981 */ /* 0x000ee8000c1e1500 */
        /* <DEDUP_REMOVED lines=760> */
[----:B------:R-:W-:-:S02]  /*3b0f0*/  PRMT R29, RZ, 0x7610, R29 ;  /* 0x00007610ff1d7816 */ /* 0x000fc4000000001d */
[----:B----4-:R-:W-:-:S04]  /*3b100*/  @!P1 LOP3.LUT R5, R5, R4, RZ, 0x3c, !PT ;  /* 0x0000000405059212 */ /* 0x010fc800078e3cff */
[----:B------:R-:W-:-:S04]  /*3b110*/  @!P1 LOP3.LUT R4, R5, R4, RZ, 0x3c, !PT ;  /* 0x0000000405049212 */ /* 0x000fc800078e3cff */
[----:B------:R-:W-:-:S05]  /*3b120*/  @!P1 LOP3.LUT R5, R5, R4, RZ, 0x3c, !PT ;  /* 0x0000000405059212 */ /* 0x000fca00078e3cff */
[----:B------:R-:W4:Y:S04]  /*3b130*/  @!P1 LDG.E.U16 R29, desc[UR8][R4.64] ;  /* 0x00000008041d9981 */ /* 0x000f28000c1e1500 */
        /* <DEDUP_REMOVED lines=169> */
[----:B----4-:R0:W-:Y:S04]  /*3bbd0*/  STL [R1+0x18], R14 ;  /* 0x0000180e01007387 */ /* 0x0101e80000100800 */
        /* <DEDUP_REMOVED lines=36> */
[----:B------:R-:W3:Y:S01]  /*3be20*/  @!P4 LDG.E.U16 R21, desc[UR8][R4.64] ;  /* 0x000000080415c981 */ /* 0x000ee2000c1e1500 */
[----:B------:R-:W-:-:S03]  /*3be30*/  PRMT R2, RZ, 0x7610, R2 ;  /* 0x00007610ff027816 */ /* 0x000fc60000000002 */
[----:B---3--:R0:W-:Y:S04]  /*3be40*/  STL [R1+0x4], R21 ;  /* 0x0000041501007387 */ /* 0x0081e80000100800 */
[----:B0-----:R-:W3:Y:S04]  /*3be50*/  LDL.LU R21, [R1+0x4230] ;  /* 0x0042300001157983 */ /* 0x001ee80000300800 */
[----:B------:R-:W4:Y:S01]  /*3be60*/  LDL R5, [R1+0x1128] ;  /* 0x0011280001057983 */ /* 0x000f220000100800 */
[----:B------:R-:W-:Y:S01]  /*3be70*/  @!P1 IMAD.MOV.U32 R4, RZ, RZ, R14 ;  /* 0x000000ffff049224 */ /* 0x000fe200078e000e */
[----:B------:R-:W-:-:S02]  /*3be80*/  PRMT R29, RZ, 0x7610, R29 ;  /* 0x00007610ff1d7816 */ /* 0x000fc4000000001d */
[----:B------:R-:W2:Y:S04]  /*3be90*/  LDL R14, [R1+0x1028] ;  /* 0x00102800010e7983 */ /* 0x000ea80000100800 */
[----:B----4-:R0:W4:Y:S04]  /*3bea0*/  @!P1 LDG.E.U16 R2, desc[UR8][R4.64] ;  /* 0x0000000804029981 */ /* 0x010128000c1e1500 */
[----:B------:R-:W0:Y:S04]  /*3beb0*/  LDL R4, [R1+0x10b0] ;  /* 0x0010b00001047983 */ /* 0x000e280000100800 */
[----:B------:R-:W0:Y:S02]  /*3bec0*/  LDL R5, [R1+0x10b4] ;  /* 0x0010b40001057983 */ /* 0x000e240000100800 */
[----:B0-----:R-:W-:-:S04]  /*3bed0*/  @!P4 LOP3.LUT R5, R5, R4, RZ, 0x3c, !PT ;  /* 0x000000040505c212 */ /* 0x001fc800078e3cff */
[----:B------:R-:W-:-:S04]  /*3bee0*/  @!P4 LOP3.LUT R4, R5, R4, RZ, 0x3c, !PT ;  /* 0x000000040504c212 */ /* 0x000fc800078e3cff */
[----:B------:R-:W-:Y:S01]  /*3bef0*/  @!P4 LOP3.LUT R5, R5, R4, RZ, 0x3c, !PT ;  /* 0x000000040505c212 */ /* 0x000fe200078e3cff */
[----:B----4-:R0:W-:Y:S04]  /*3bf00*/  STL [R1], R2 ;  /* 0x0000000201007387 */ /* 0x0101e80000100800 */
[----:B------:R1:W4:Y:S01]  /*3bf10*/  @!P4 LDG.E.U16 R29, desc[UR8][R4.64] ;  /* 0x00000008041dc981 */ /* 0x000322000c1e1500 */
[----:B------:R-:W-:-:S03]  /*3bf20*/  PRMT R28, RZ, 0x7610, R28 ;  /* 0x00007610ff1c7816 */ /* 0x000fc6000000001c */
[----:B0-----:R-:W3:Y:S04]  /*3bf30*/  LDL R2, [R1+0x102c] ;  /* 0x00102c0001027983 */ /* 0x001ee80000100800 */
[----:B------:R-:W2:Y:S01]  /*3bf40*/  LDL R5, [R1+0x10a8] ;  /* 0x0010a80001057983 */ /* 0x000ea20000100800 */
[----:B-1----:R-:W-:-:S03]  /*3bf50*/  @!P1 IMAD.MOV.U32 R4, RZ, RZ, R15 ;  /* 0x000000ffff049224 */ /* 0x002fc600078e000f */
[----:B----4-:R0:W-:Y:S01]  /*3bf60*/  STL [R1+0x4188], R29 ;  /* 0x0041881d01007387 */ /* 0x0101e20000100800 */
[----:B------:R-:W-:Y:S02]  /*3bf70*/  PRMT R27, RZ, 0x7610, R27 ;  /* 0x00007610ff1b7816 */ /* 0x000fe4000000001b */
[----:B------:R-:W-:Y:S01]  /*3bf80*/  PRMT R26, RZ, 0x7610, R26 ;  /* 0x00007610ff1a7816 */ /* 0x000fe2000000001a */
[----:B------:R-:W4:Y:S04]  /*3bf90*/  LDL R15, [R1+0x2c5c] ;  /* 0x002c5c00010f7983 */ /* 0x000f280000100800 */
[----:B0-----:R-:W3:Y:S04]  /*3bfa0*/  LDL R29, [R1+0x1034] ;  /* 0x00103400011d7983 */ /* 0x001ee80000100800 */
[----:B--2---:R3:W2:Y:S04]  /*3bfb0*/  @!P1 LDG.E.U16 R28, desc[UR8][R4.64] ;  /* 0x00000008041c9981 */ /* 0x0046a8000c1e1500 */
[----:B------:R-:W4:Y:S01]  /*3bfc0*/  LDL R5, [R1+0x1030] ;  /* 0x0010300001057983 */ /* 0x000f220000100800 */
[----:B---3--:R-:W-:-:S05]  /*3bfd0*/  @!P4 IMAD.MOV.U32 R4, RZ, RZ, R29 ;  /* 0x000000ffff04c224 */ /* 0x008fca00078e001d */
[----:B----4-:R0:W3:Y:S04]  /*3bfe0*/  @!P4 LDG.E.U16 R27, desc[UR8][R4.64] ;  /* 0x00000008041bc981 */ /* 0x0100e8000c1e1500 */
[----:B--2---:R1:W-:Y:S04]  /*3bff0*/  STL [R1+0x418c], R28 ;  /* 0x00418c1c01007387 */ /* 0x0043e80000100800 */
[----:B------:R-:W2:Y:S01]  /*3c000*/  LDL R29, [R1+0x2cd8] ;  /* 0x002cd800011d7983 */ /* 0x000ea20000100800 */
[----:B0-----:R-:W-:Y:S02]  /*3c010*/  @!P1 IMAD.MOV.U32 R4, RZ, RZ, R2 ;  /* 0x000000ffff049224 */ /* 0x001fe400078e0002 */
[----:B------:R-:W-:Y:S01]  /*3c020*/  @!P1 IMAD.MOV.U32 R5, RZ, RZ, R14 ;  /* 0x000000ffff059224 */ /* 0x000fe200078e000e */
[----:B-1----:R-:W4:Y:S04]  /*3c030*/  LDL R28, [R1+0x2c54] ;  /* 0x002c5400011c7983 */ /* 0x002f280000100800 */
[----:B------:R0:W2:Y:S04]  /*3c040*/  @!P1 LDG.E.U16 R26, desc[UR8][R4.64] ;  /* 0x00000008041a9981 */ /* 0x0000a8000c1e1500 */
[----:B---3--:R1:W-:Y:S04]  /*3c050*/  STL [R1+0x4190], R27 ;  /* 0x0041901b01007387 */ /* 0x0083e80000100800 */
[----:B------:R-:W0:Y:S04]  /*3c060*/  LDL R4, [R1+0x2c4c] ;  /* 0x002c4c0001047983 */ /* 0x000e280000100800 */
[----:B------:R-:W0:Y:S01]  /*3c070*/  LDL R5, [R1+0x2c58] ;  /* 0x002c580001057983 */ /* 0x000e220000100800 */
[----:B------:R-:W-:-:S02]  /*3c080*/  PRMT R25, RZ, 0x7610, R25 ;  /* 0x00007610ff197816 */ /* 0x000fc40000000019 */
[----:B------:R-:W-:Y:S02]  /*3c090*/  PRMT R24, RZ, 0x7610, R24 ;  /* 0x00007610ff187816 */ /* 0x000fe40000000018 */
[----:B------:R-:W-:Y:S01]  /*3c0a0*/  PRMT R23, RZ, 0x7610, R23 ;  /* 0x00007610ff177816 */ /* 0x000fe20000000017 */
[----:B------:R-:W3:Y:S04]  /*3c0b0*/  LDL R14, [R1+0x2cd4] ;  /* 0x002cd400010e7983 */ /* 0x000ee80000100800 */
[----:B------:R-:W3:Y:S04]  /*3c0c0*/  LDL R2, [R1+0x2cdc] ;  /* 0x002cdc0001027983 */ /* 0x000ee80000100800 */
[----:B-1----:R-:W3:Y:S01]  /*3c0d0*/  LDL R27, [R1+0x2ccc] ;  /* 0x002ccc00011b7983 */ /* 0x002ee20000100800 */
[----:B0-----:R-:W-:-:S04]  /*3c0e0*/  @!P4 LOP3.LUT R5, R5, R4, RZ, 0x3c, !PT ;  /* 0x000000040505c212 */ /* 0x001fc800078e3cff */
[----:B------:R-:W-:-:S04]  /*3c0f0*/  @!P4 LOP3.LUT R4, R5, R4, RZ, 0x3c, !PT ;  /* 0x000000040504c212 */ /* 0x000fc800078e3cff */
[----:B------:R-:W-:-:S05]  /*3c100*/  @!P4 LOP3.LUT R5, R5, R4, RZ, 0x3c, !PT ;  /* 0x000000040505c212 */ /* 0x000fca00078e3cff */
[----:B------:R0:W3:Y:S02]  /*3c110*/  @!P4 LDG.E.U16 R25, desc[UR8][R4.64] ;  /* 0x000000080419c981 */ /* 0x0000e4000c1e1500 */
[----:B0-----:R-:W-:Y:S02]  /*3c120*/  @!P1 IMAD.MOV.U32 R4, RZ, RZ, R15 ;  /* 0x000000ffff049224 */ /* 0x001fe400078e000f */
[----:B----4-:R-:W-:-:S05]  /*3c130*/  @!P1 IMAD.MOV.U32 R5, RZ, RZ, R28 ;  /* 0x000000ffff059224 */ /* 0x010fca00078e001c */
[----:B------:R2:W4:Y:S02]  /*3c140*/  @!P1 LDG.E.U16 R24, desc[UR8][R4.64] ;  /* 0x0000000804189981 */ /* 0x000524000c1e1500 */
[----:B--2---:R-:W-:Y:S02]  /*3c150*/  @!P4 IMAD.MOV.U32 R4, RZ, RZ, R29 ;  /* 0x000000ffff04c224 */ /* 0x004fe400078e001d */
[----:B---3--:R-:W-:-:S05]  /*3c160*/  @!P4 IMAD.MOV.U32 R5, RZ, RZ, R27 ;  /* 0x000000ffff05c224 */ /* 0x008fca00078e001b */
[----:B------:R0:W2:Y:S04]  /*3c170*/  @!P4 LDG.E.U16 R23, desc[UR8][R4.64] ;  /* 0x000000080417c981 */ /* 0x0000a8000c1e1500 */
[----:B------:R1:W-:Y:S01]  /*3c180*/  STL [R1+0x4194], R26 ;  /* 0x0041941a01007387 */ /* 0x0003e20000100800 */
[----:B------:R-:W-:Y:S01]  /*3c190*/  PRMT R13, RZ, 0x7610, R13 ;  /* 0x00007610ff0d7816 */ /* 0x000fe2000000000d */
[----:B0-----:R-:W-:Y:S02]  /*3c1a0*/  @!P1 IMAD.MOV.U32 R4, RZ, RZ, R2 ;  /* 0x000000ffff049224 */ /* 0x001fe400078e0002 */
[----:B------:R-:W-:-:S05]  /*3c1b0*/  @!P1 IMAD.MOV.U32 R5, RZ, RZ, R14 ;  /* 0x000000ffff059224 */ /* 0x000fca00078e000e */
[----:B------:R-:W3:Y:S04]  /*3c1c0*/  @!P1 LDG.E.U16 R13, desc[UR8][R4.64] ;  /* 0x00000008040d9981 */ /* 0x000ee8000c1e1500 */
[----:B------:R0:W-:Y:S04]  /*3c1d0*/  STL [R1+0x4198], R25 ;  /* 0x0041981901007387 */ /* 0x0001e80000100800 */
[----:B------:R-:W3:Y:S04]  /*3c1e0*/  LDL R28, [R1+0x2d4c] ;  /* 0x002d4c00011c7983 */ /* 0x000ee80000100800 */
[----:B------:R-:W3:Y:S04]  /*3c1f0*/  LDL R15, [R1+0x2d58] ;  /* 0x002d5800010f7983 */ /* 0x000ee80000100800 */
[----:B----4-:R4:W-:Y:S04]  /*3c200*/  STL [R1+0x419c], R24 ;  /* 0x00419c1801007387 */ /* 0x0109e80000100800 */
[----:B------:R-:W3:Y:S04]  /*3c210*/  LDL R27, [R1+0x2d54] ;  /* 0x002d5400011b7983 */ /* 0x000ee80000100800 */
[----:B-1----:R-:W3:Y:S04]  /*3c220*/  LDL R26, [R1+0x2d5c] ;  /* 0x002d5c00011a7983 */ /* 0x002ee80000100800 */
[----:B--2---:R1:W-:Y:S04]  /*3c230*/  STL [R1+0x41a0], R23 ;  /* 0x0041a01701007387 */ /* 0x0043e80000100800 */
[----:B0-----:R-:W2:Y:S04]  /*3c240*/  LDL R25, [R1+0x2dcc] ;  /* 0x002dcc0001197983 */ /* 0x001ea80000100800 */
[----:B----4-:R-:W4:Y:S01]  /*3c250*/  LDL R24, [R1+0x2dd8] ;  /* 0x002dd80001187983 */ /* 0x010f220000100800 */
[----:B------:R-:W-:-:S02]  /*3c260*/  PRMT R12, RZ, 0x7610, R12 ;  /* 0x00007610ff0c7816 */ /* 0x000fc4000000000c */
[----:B------:R-:W-:Y:S02]  /*3c270*/  PRMT R11, RZ, 0x7610, R11 ;  /* 0x00007610ff0b7816 */ /* 0x000fe4000000000b */
[----:B------:R-:W-:Y:S01]  /*3c280*/  PRMT R10, RZ, 0x7610, R10 ;  /* 0x00007610ff0a7816 */ /* 0x000fe2000000000a */
[----:B------:R-:W4:Y:S04]  /*3c290*/  LDL R14, [R1+0x2dd4] ;  /* 0x002dd400010e7983 */ /* 0x000f280000100800 */
[----:B------:R-:W4:Y:S04]  /*3c2a0*/  LDL R2, [R1+0x2ddc] ;  /* 0x002ddc0001027983 */ /* 0x000f280000100800 */
[----:B---3--:R0:W-:Y:S04]  /*3c2b0*/  STL [R1+0x41a4], R13 ;  /* 0x0041a40d01007387 */ /* 0x0081e80000100800 */
[----:B-1----:R-:W3:Y:S01]  /*3c2c0*/  LDL R23, [R1+0x2e4c] ;  /* 0x002e4c0001177983 */ /* 0x002ee20000100800 */
[----:B------:R-:W-:-:S02]  /*3c2d0*/  @!P4 IMAD.MOV.U32 R5, RZ, RZ, R28 ;  /* 0x000000ffff05c224 */ /* 0x000fc400078e001c */
[----:B------:R-:W-:Y:S02]  /*3c2e0*/  @!P4 IMAD.MOV.U32 R4, RZ, RZ, R15 ;  /* 0x000000ffff04c224 */ /* 0x000fe400078e000f */
[----:B------:R-:W3:Y:S04]  /*3c2f0*/  LDL R15, [R1+0x2e58] ;  /* 0x002e5800010f7983 */ /* 0x000ee80000100800 */
[----:B------:R1:W3:Y:S02]  /*3c300*/  @!P4 LDG.E.U16 R12, desc[UR8][R4.64] ;  /* 0x00000008040cc981 */ /* 0x0002e4000c1e1500 */
[----:B-1----:R-:W-:Y:S02]  /*3c310*/  @!P1 IMAD.MOV.U32 R5, RZ, RZ, R27 ;  /* 0x000000ffff059224 */ /* 0x002fe400078e001b */
[----:B------:R-:W-:-:S05]  /*3c320*/  @!P1 IMAD.MOV.U32 R4, RZ, RZ, R26 ;  /* 0x000000ffff049224 */ /* 0x000fca00078e001a */
[----:B------:R2:W3:Y:S02]  /*3c330*/  @!P1 LDG.E.U16 R11, desc[UR8][R4.64] ;  /* 0x00000008040b9981 */ /* 0x0004e4000c1e1500 */
[----:B--2---:R-:W-:Y:S02]  /*3c340*/  @!P4 IMAD.MOV.U32 R5, RZ, RZ, R25 ;  /* 0x000000ffff05c224 */ /* 0x004fe400078e0019 */
[----:B----4-:R-:W-:-:S05]  /*3c350*/  @!P4 IMAD.MOV.U32 R4, RZ, RZ, R24 ;  /* 0x000000ffff04c224 */ /* 0x010fca00078e0018 */
[----:B------:R1:W2:Y:S01]  /*3c360*/  @!P4 LDG.E.U16 R10, desc[UR8][R4.64] ;  /* 0x00000008040ac981 */ /* 0x0002a2000c1e1500 */
[----:B------:R-:W-:Y:S02]  /*3c370*/  PRMT R9, RZ, 0x7610, R9 ;  /* 0x00007610ff097816 */ /* 0x000fe40000000009 */
[----:B------:R-:W-:Y:S01]  /*3c380*/  PRMT R8, RZ, 0x7610, R8 ;  /* 0x00007610ff087816 */ /* 0x000fe20000000008 */
[----:B-1----:R-:W-:Y:S02]  /*3c390*/  @!P1 IMAD.MOV.U32 R5, RZ, RZ, R14 ;  /* 0x000000ffff059224 */ /* 0x002fe400078e000e */
[----:B------:R-:W-:-:S05]  /*3c3a0*/  @!P1 IMAD.MOV.U32 R4, RZ, RZ, R2 ;  /* 0x000000ffff049224 */ /* 0x000fca00078e0002 */
[----:B------:R3:W4:Y:S02]  /*3c3b0*/  @!P1 LDG.E.U16 R9, desc[UR8][R4.64] ;  /* 0x0000000804099981 */ /* 0x000724000c1e1500 */
[----:B---3--:R-:W-:Y:S02]  /*3c3c0*/  @!P4 IMAD.MOV.U32 R5, RZ, RZ, R23 ;  /* 0x000000ffff05c224 */ /* 0x008fe400078e0017 */
[----:B------:R1:W-:Y:S04]  /*3c3d0*/  STL [R1+0x41a8], R12 ;  /* 0x0041a80c01007387 */ /* 0x0003e80000100800 */
[----:B0-----:R-:W3:Y:S04]  /*3c3e0*/  LDL R13, [R1+0x2e54] ;  /* 0x002e5400010d7983 */ /* 0x001ee80000100800 */
[----:B-1----:R-:W3:Y:S04]  /*3c3f0*/  LDL R12, [R1+0x2e5c] ;  /* 0x002e5c00010c7983 */ /* 0x002ee80000100800 */
[----:B------:R0:W-:Y:S01]  /*3c400*/  STL [R1+0x41ac], R11 ;  /* 0x0041ac0b01007387 */ /* 0x0001e20000100800 */
[----:B------:R-:W-:-:S05]  /*3c410*/  @!P4 IMAD.MOV.U32 R4, RZ, RZ, R15 ;  /* 0x000000ffff04c224 */ /* 0x000fca00078e000f */
[----:B------:R3:W3:Y:S04]  /*3c420*/  @!P4 LDG.E.U16 R8, desc[UR8][R4.64] ;  /* 0x000000080408c981 */ /* 0x0006e8000c1e1500 */
[----:B--2---:R1:W-:Y:S04]  /*3c430*/  STL [R1+0x41b0], R10 ;  /* 0x0041b00a01007387 */ /* 0x0043e80000100800 */
[----:B------:R-:W2:Y:S04]  /*3c440*/  LDL R14, [R1+0x2ecc] ;  /* 0x002ecc00010e7983 */ /* 0x000ea80000100800 */
[----:B------:R-:W2:Y:S01]  /*3c450*/  LDL R2, [R1+0x2ed8] ;  /* 0x002ed80001027983 */ /* 0x000ea20000100800 */
[----:B------:R-:W-:-:S02]  /*3c460*/  PRMT R7, RZ, 0x7610, R7 ;  /* 0x00007610ff077816 */ /* 0x000fc40000000007 */
[----:B------:R-:W-:Y:S01]  /*3c470*/  PRMT R6, RZ, 0x7610, R6 ;  /* 0x00007610ff067816 */ /* 0x000fe20000000006 */
[----:B----4-:R4:W-:Y:S04]  /*3c480*/  STL [R1+0x41b4], R9 ;  /* 0x0041b40901007387 */ /* 0x0109e80000100800 */
[----:B------:R-:W4:Y:S04]  /*3c490*/  LDL R24, [R1+0x2ed4] ;  /* 0x002ed40001187983 */ /* 0x000f280000100800 */
[----:B------:R-:W4:Y:S01]  /*3c4a0*/  LDL R23, [R1+0x2edc] ;  /* 0x002edc0001177983 */ /* 0x000f220000100800 */
[----:B---3--:R-:W-:-:S02]  /*3c4b0*/  @!P1 IMAD.MOV.U32 R5, RZ, RZ, R13 ;  /* 0x000000ffff059224 */ /* 0x008fc400078e000d */
[----:B------:R-:W-:-:S05]  /*3c4c0*/  @!P1 IMAD.MOV.U32 R4, RZ, RZ, R12 ;  /* 0x000000ffff049224 */ /* 0x000fca00078e000c */
[----:B------:R3:W4:Y:S04]  /*3c4d0*/  @!P1 LDG.E.U16 R7, desc[UR8][R4.64] ;  /* 0x0000000804079981 */ /* 0x000728000c1e1500 */
[----:B------:R4:W-:Y:S04]  /*3c4e0*/  STL [R1+0x41b8], R8 ;  /* 0x0041b80801007387 */ /* 0x0009e80000100800 */
[----:B------:R-:W4:Y:S04]  /*3c4f0*/  LDL R13, [R1+0x2f4c] ;  /* 0x002f4c00010d7983 */ /* 0x000f280000100800 */
[----:B------:R-:W4:Y:S04]  /*3c500*/  LDL R12, [R1+0x2f58] ;  /* 0x002f5800010c7983 */ /* 0x000f280000100800 */
[----:B0-----:R-:W4:Y:S04]  /*3c510*/  LDL R11, [R1+0x2f54] ;  /* 0x002f5400010b7983 */ /* 0x001f280000100800 */
[----:B-1----:R-:W4:Y:S01]  /*3c520*/  LDL R10, [R1+0x2f5c] ;  /* 0x002f5c00010a7983 */ /* 0x002f220000100800 */
[----:B--2---:R-:W-:-:S02]  /*3c530*/  @!P4 IMAD.MOV.U32 R15, RZ, RZ, R14 ;  /* 0x000000ffff0fc224 */ /* 0x004fc400078e000e */
[----:B------:R-:W-:-:S05]  /*3c540*/  @!P4 IMAD.MOV.U32 R14, RZ, RZ, R2 ;  /* 0x000000ffff0ec224 */ /* 0x000fca00078e0002 */
[----:B------:R4:W2:Y:S01]  /*3c550*/  @!P4 LDG.E.U16 R6, desc[UR8][R14.64] ;  /* 0x000000080e06c981 */ /* 0x0008a2000c1e1500 */
[----:B---3--:R-:W-:Y:S02]  /*3c560*/  PRMT R5, RZ, 0x7610, R5 ;  /* 0x00007610ff057816 */ /* 0x008fe40000000005 */
[----:B------:R-:W-:Y:S01]  /*3c570*/  PRMT R4, RZ, 0x7610, R4 ;  /* 0x00007610ff047816 */ /* 0x000fe20000000004 */
[----:B----4-:R-:W-:Y:S02]  /*3c580*/  @!P1 IMAD.MOV.U32 R15, RZ, RZ, R24 ;  /* 0x000000ffff0f9224 */ /* 0x010fe400078e0018 */
[----:B------:R-:W-:-:S05]  /*3c590*/  @!P1 IMAD.MOV.U32 R14, RZ, RZ, R23 ;  /* 0x000000ffff0e9224 */ /* 0x000fca00078e0017 */
[----:B------:R0:W3:Y:S04]  /*3c5a0*/  @!P1 LDG.E.U16 R5, desc[UR8][R14.64] ;  /* 0x000000080e059981 */ /* 0x0000e8000c1e1500 */
[----:B------:R1:W-:Y:S04]  /*3c5b0*/  STL [R1+0x41bc], R7 ;  /* 0x0041bc0701007387 */ /* 0x0003e80000100800 */
[----:B------:R-:W4:Y:S04]  /*3c5c0*/  LDL R9, [R1+0x2c08] ;  /* 0x002c080001097983 */ /* 0x000f280000100800 */
[----:B------:R-:W4:Y:S01]  /*3c5d0*/  LDL R2, [R1+0x2c0c] ;  /* 0x002c0c0001027983 */ /* 0x000f220000100800 */
[----:B0-----:R-:W-:-:S02]  /*3c5e0*/  @!P4 IMAD.MOV.U32 R15, RZ, RZ, R13 ;  /* 0x000000ffff0fc224 */ /* 0x001fc400078e000d */
[----:B------:R-:W-:-:S05]  /*3c5f0*/  @!P4 IMAD.MOV.U32 R14, RZ, RZ, R12 ;  /* 0x000000ffff0ec224 */ /* 0x000fca00078e000c */
[----:B------:R0:W4:Y:S04]  /*3c600*/  @!P4 LDG.E.U16 R4, desc[UR8][R14.64] ;  /* 0x000000080e04c981 */ /* 0x000128000c1e1500 */
[----:B--2---:R2:W-:Y:S04]  /*3c610*/  STL [R1+0x41c0], R6 ;  /* 0x0041c00601007387 */ /* 0x0045e80000100800 */
[----:B------:R-:W2:Y:S04]  /*3c620*/  LDL R8, [R1+0x2c00] ;  /* 0x002c000001087983 */ /* 0x000ea80000100800 */
[----:B-1----:R-:W2:Y:S01]  /*3c630*/  LDL R7, [R1+0x2c04] ;  /* 0x002c040001077983 */ /* 0x002ea20000100800 */
[----:B------:R-:W-:Y:S01]  /*3c640*/  PRMT R3, RZ, 0x7610, R3 ;  /* 0x00007610ff037816 */ /* 0x000fe20000000003 */
[----:B0-----:R-:W-:-:S02]  /*3c650*/  @!P1 IMAD.MOV.U32 R14, RZ, RZ, R10 ;  /* 0x000000ffff0e9224 */ /* 0x001fc400078e000a */
[----:B------:R-:W-:Y:S01]  /*3c660*/  @!P1 IMAD.MOV.U32 R15, RZ, RZ, R11 ;  /* 0x000000ffff0f9224 */ /* 0x000fe200078e000b */
[----:B------:R-:W-:-:S04]  /*3c670*/  PRMT R22, RZ, 0x7610, R22 ;  /* 0x00007610ff167816 */ /* 0x000fc80000000016 */
[----:B------:R4:W2:Y:S01]  /*3c680*/  @!P1 LDG.E.U16 R3, desc[UR8][R14.64] ;  /* 0x000000080e039981 */ /* 0x0008a2000c1e1500 */
[----:B------:R-:W-:-:S03]  /*3c690*/  PRMT R18, RZ, 0x7610, R18 ;  /* 0x00007610ff127816 */ /* 0x000fc60000000012 */
[----:B---3--:R0:W-:Y:S01]  /*3c6a0*/  STL [R1+0x41c4], R5 ;  /* 0x0041c40501007387 */ /* 0x0081e20000100800 */
[----:B----4-:R-:W-:Y:S02]  /*3c6b0*/  @!P4 IMAD.MOV.U32 R15, RZ, RZ, R9 ;  /* 0x000000ffff0fc224 */ /* 0x010fe400078e0009 */
[----:B------:R-:W-:-:S05]  /*3c6c0*/  @!P4 IMAD.MOV.U32 R14, RZ, RZ, R2 ;  /* 0x000000ffff0ec224 */ /* 0x000fca00078e0002 */
[----:B------:R1:W3:Y:S04]  /*3c6d0*/  @!P4 LDG.E.U16 R22, desc[UR8][R14.64] ;  /* 0x000000080e16c981 */ /* 0x0002e8000c1e1500 */
[----:B------:R-:W-:Y:S04]  /*3c6e0*/  STL [R1+0x41c8], R4 ;  /* 0x0041c80401007387 */ /* 0x000fe80000100800 */
[----:B--2---:R-:W2:Y:S04]  /*3c6f0*/  LDL R6, [R1+0x2b88] ;  /* 0x002b880001067983 */ /* 0x004ea80000100800 */
[----:B0-----:R-:W4:Y:S01]  /*3c700*/  LDL R5, [R1+0x2b8c] ;  /* 0x002b8c0001057983 */ /* 0x001f220000100800 */
[----:B-1----:R-:W-:-:S02]  /*3c710*/  @!P1 IMAD.MOV.U32 R15, RZ, RZ, R8 ;  /* 0x000000ffff0f9224 */ /* 0x002fc400078e0008 */
[----:B------:R-:W-:-:S05]  /*3c720*/  @!P1 IMAD.MOV.U32 R14, RZ, RZ, R7 ;  /* 0x000000ffff0e9224 */ /* 0x000fca00078e0007 */
[----:B------:R2:W4:Y:S04]  /*3c730*/  @!P1 LDG.E.U16 R18, desc[UR8][R14.64] ;  /* 0x000000080e129981 */ /* 0x000528000c1e1500 */
[----:B------:R0:W-:Y:S04]  /*3c740*/  STL [R1+0x41cc], R3 ;  /* 0x0041cc0301007387 */ /* 0x0001e80000100800 */
[----:B------:R-:W4:Y:S04]  /*3c750*/  LDL R2, [R1+0x2b84] ;  /* 0x002b840001027983 */ /* 0x000f280000100800 */
[----:B0-----:R-:W4:Y:S01]  /*3c760*/  LDL R3, [R1+0x2b80] ;  /* 0x002b800001037983 */ /* 0x001f220000100800 */
[----:B------:R-:W-:-:S03]  /*3c770*/  PRMT R16, RZ, 0x7610, R16 ;  /* 0x00007610ff107816 */ /* 0x000fc60000000010 */
[----:B---3--:R-:W-:Y:S04]  /*3c780*/  STL [R1+0x41d0], R22 ;  /* 0x0041d01601007387 */ /* 0x008fe80000100800 */
[----:B------:R-:W3:Y:S04]  /*3c790*/  LDL R12, [R1+0x2b20] ;  /* 0x002b2000010c7983 */ /* 0x000ee80000100800 */
[----:B------:R-:W3:Y:S04]  /*3c7a0*/  LDL R11, [R1+0x2b24] ;  /* 0x002b2400010b7983 */ /* 0x000ee80000100800 */
[----:B------:R-:W3:Y:S04]  /*3c7b0*/  LDL R10, [R1+0x2b18] ;  /* 0x002b1800010a7983 */ /* 0x000ee80000100800 */
[----:B------:R-:W3:Y:S01]  /*3c7c0*/  LDL R9, [R1+0x2b1c] ;  /* 0x002b1c0001097983 */ /* 0x000ee20000100800 */
[----:B--2---:R-:W-:-:S02]  /*3c7d0*/  @!P4 IMAD.MOV.U32 R15, RZ, RZ, R6 ;  /* 0x000000ffff0fc224 */ /* 0x004fc400078e0006 */
[----:B----4-:R-:W-:-:S05]  /*3c7e0*/  @!P4 IMAD.MOV.U32 R14, RZ, RZ, R5 ;  /* 0x000000ffff0ec224 */ /* 0x010fca00078e0005 */
[----:B------:R0:W2:Y:S04]  /*3c7f0*/  @!P4 LDG.E.U16 R16, desc[UR8][R14.64] ;  /* 0x000000080e10c981 */ /* 0x0000a8000c1e1500 */
[----:B------:R-:W-:Y:S04]  /*3c800*/  STL [R1+0x41d4], R18 ;  /* 0x0041d41201007387 */ /* 0x000fe80000100800 */
[----:B------:R-:W4:Y:S04]  /*3c810*/  LDL R8, [R1+0x2aa0] ;  /* 0x002aa00001087983 */ /* 0x000f280000100800 */
[----:B------:R-:W2:Y:S04]  /*3c820*/  LDL R7, [R1+0x2aa4] ;  /* 0x002aa40001077983 */ /* 0x000ea80000100800 */
[----:B------:R-:W4:Y:S04]  /*3c830*/  LDL R6, [R1+0x2f94] ;  /* 0x002f940001067983 */ /* 0x000f280000100800 */
[----:B------:R-:W4:Y:S01]  /*3c840*/  LDL R5, [R1+0x2f98] ;  /* 0x002f980001057983 */ /* 0x000f220000100800 */
[----:B------:R-:W-:Y:S01]  /*3c850*/  PRMT R17, RZ, 0x7610, R17 ;  /* 0x00007610ff117816 */ /* 0x000fe20000000011 */
[----:B0-----:R-:W-:-:S02]  /*3c860*/  @!P1 IMAD.MOV.U32 R14, RZ, RZ, R2 ;  /* 0x000000ffff0e9224 */ /* 0x001fc400078e0002 */
[----:B------:R-:W-:Y:S01]  /*3c870*/  @!P1 IMAD.MOV.U32 R15, RZ, RZ, R3 ;  /* 0x000000ffff0f9224 */ /* 0x000fe200078e0003 */
[----:B------:R-:W-:-:S04]  /*3c880*/  PRMT R19, RZ, 0x7610, R19 ;  /* 0x00007610ff137816 */ /* 0x000fc80000000013 */
[----:B------:R3:W4:Y:S01]  /*3c890*/  @!P1 LDG.E.U16 R17, desc[UR8][R14.64] ;  /* 0x000000080e119981 */ /* 0x000722000c1e1500 */
[----:B------:R-:W-:Y:S02]  /*3c8a0*/  PRMT R20, RZ, 0x7610, R20 ;  /* 0x00007610ff147816 */ /* 0x000fe40000000014 */
[----:B------:R-:W-:Y:S02]  /*3c8b0*/  PRMT R21, RZ, 0x7610, R21 ;  /* 0x00007610ff157816 */ /* 0x000fe40000000015 */
[----:B------:R-:W-:Y:S01]  /*3c8c0*/  PRMT R4, RZ, 0x7610, R4 ;  /* 0x00007610ff047816 */ /* 0x000fe20000000004 */
[----:B---3--:R-:W-:Y:S02]  /*3c8d0*/  @!P4 IMAD.MOV.U32 R15, RZ, RZ, R12 ;  /* 0x000000ffff0fc224 */ /* 0x008fe400078e000c */
[----:B------:R-:W-:-:S05]  /*3c8e0*/  @!P4 IMAD.MOV.U32 R14, RZ, RZ, R11 ;  /* 0x000000ffff0ec224 */ /* 0x000fca00078e000b */
[----:B------:R0:W3:Y:S02]  /*3c8f0*/  @!P4 LDG.E.U16 R19, desc[UR8][R14.64] ;  /* 0x000000080e13c981 */ /* 0x0000e4000c1e1500 */
[----:B0-----:R-:W-:Y:S02]  /*3c900*/  @!P1 IMAD.MOV.U32 R14, RZ, RZ, R9 ;  /* 0x000000ffff0e9224 */ /* 0x001fe400078e0009 */
[----:B------:R-:W-:-:S05]  /*3c910*/  @!P1 IMAD.MOV.U32 R15, RZ, RZ, R10 ;  /* 0x000000ffff0f9224 */ /* 0x000fca00078e000a */
[----:B------:R2:W3:Y:S02]  /*3c920*/  @!P1 LDG.E.U16 R20, desc[UR8][R14.64] ;  /* 0x000000080e149981 */ /* 0x0004e4000c1e1500 */
[----:B--2---:R-:W-:Y:S02]  /*3c930*/  @!P4 IMAD.MOV.U32 R14, RZ, RZ, R7 ;  /* 0x000000ffff0ec224 */ /* 0x004fe400078e0007 */
[----:B----4-:R-:W-:-:S05]  /*3c940*/  @!P4 IMAD.MOV.U32 R15, RZ, RZ, R8 ;  /* 0x000000ffff0fc224 */ /* 0x010fca00078e0008 */
[----:B------:R0:W2:Y:S02]  /*3c950*/  @!P4 LDG.E.U16 R21, desc[UR8][R14.64] ;  /* 0x000000080e15c981 */ /* 0x0000a4000c1e1500 */
[----:B0-----:R-:W-:Y:S02]  /*3c960*/  @!P4 IMAD.MOV.U32 R14, RZ, RZ, R5 ;  /* 0x000000ffff0ec224 */ /* 0x001fe400078e0005 */
[----:B------:R-:W-:-:S05]  /*3c970*/  @!P4 IMAD.MOV.U32 R15, RZ, RZ, R6 ;  /* 0x000000ffff0fc224 */ /* 0x000fca00078e0006 */
[----:B------:R-:W4:Y:S04]  /*3c980*/  @!P4 LDG.E.U16 R4, desc[UR8][R14.64] ;  /* 0x000000080e04c981 */ /* 0x000f28000c1e1500 */
[----:B------:R-:W-:Y:S04]  /*3c990*/  STL [R1+0x41d8], R16 ;  /* 0x0041d81001007387 */ /* 0x000fe80000100800 */
[----:B------:R-:W4:Y:S04]  /*3c9a0*/  LDL R2, [R1+0x2fb0] ;  /* 0x002fb00001027983 */ /* 0x000f280000100800 */
[----:B------:R-:W4:Y:S04]  /*3c9b0*/  LDL R3, [R1+0x2fac] ;  /* 0x002fac0001037983 */ /* 0x000f280000100800 */
[----:B------:R-:W-:Y:S04]  /*3c9c0*/  STL [R1+0x41dc], R17 ;  /* 0x0041dc1101007387 */ /* 0x000fe80000100800 */
[----:B---3--:R-:W-:Y:S04]  /*3c9d0*/  STL [R1+0x41e0], R19 ;  /* 0x0041e01301007387 */ /* 0x008fe80000100800 */
[----:B------:R-:W-:Y:S04]  /*3c9e0*/  STL [R1+0x41e4], R20 ;  /* 0x0041e41401007387 */ /* 0x000fe80000100800 */
[----:B--2---:R-:W-:Y:S04]  /*3c9f0*/  STL [R1+0x41e8], R21 ;  /* 0x0041e81501007387 */ /* 0x004fe80000100800 */
[----:B----4-:R0:W-:Y:S01]  /*3ca00*/  STL [R1+0xf94], R4 ;  /* 0x000f940401007387 */ /* 0x0101e20000100800 */
[----:B------:R-:W-:-:S03]  /*3ca10*/  @!P1 IMAD.MOV.U32 R14, RZ, RZ, R2 ;  /* 0x000000ffff0e9224 */ /* 0x000fc600078e0002 */
[----:B0-----:R-:W2:Y:S04]  /*3ca20*/  LDL.LU R4, [R1+0x1d4] ;  /* 0x0001d40001047983 */ /* 0x001ea80000300800 */
        /* <DEDUP_REMOVED lines=12> */
[----:B------:R-:W-:-:S03]  /*3caf0*/  @!P1 IMAD.MOV.U32 R15, RZ, RZ, R3 ;  /* 0x000000ffff0f9224 */ /* 0x000fc600078e0003 */
[----:B------:R-:W4:Y:S04]  /*3cb00*/  LDL.LU R25, [R1+0x250] ;  /* 0x0002500001197983 */ /* 0x000f280000300800 */
[----:B------:R-:W4:Y:S04]  /*3cb10*/  LDL.LU R26, [R1+0x248] ;  /* 0x00024800011a7983 */ /* 0x000f280000300800 */
[----:B------:R-:W4:Y:S04]  /*3cb20*/  LDL.LU R27, [R1+0x240] ;  /* 0x00024000011b7983 */ /* 0x000f280000300800 */
[----:B------:R-:W4:Y:S04]  /*3cb30*/  LDL.LU R28, [R1+0x238] ;  /* 0x00023800011c7983 */ /* 0x000f280000300800 */
[----:B------:R-:W4:Y:S04]  /*3cb40*/  LDL.LU R29, [R1+0x230] ;  /* 0x00023000011d7983 */ /* 0x000f280000300800 */
        /* <DEDUP_REMOVED lines=542> */
[----:B------:R-:W-:-:S03]  /*3ed30*/  PRMT R0, RZ, 0x7610, R0 ;  /* 0x00007610ff007816 */ /* 0x000fc60000000000 */
[----:B------:R-:W-:Y:S04]  /*3ed40*/  STL [R1+0x3800], R14 ;  /* 0x0038000e01007387 */ /* 0x000fe80000100800 */
[----:B------:R-:W-:Y:S04]  /*3ed50*/  STL [R1+0x3808], R14 ;  /* 0x0038080e01007387 */ /* 0x000fe80000100800 */
[----:B------:R-:W-:Y:S04]  /*3ed60*/  STL [R1+0x3810], R14 ;  /* 0x0038100e01007387 */ /* 0x000fe80000100800 */
[----:B------:R-:W-:Y:S04]  /*3ed70*/  STL [R1+0x3818], R14 ;  /* 0x0038180e01007387 */ /* 0x000fe80000100800 */
[----:B------:R-:W-:Y:S04]  /*3ed80*/  STL [R1+0x3820], R14 ;  /* 0x0038200e01007387 */ /* 0x000fe80000100800 */
[----:B------:R-:W-:Y:S04]  /*3ed90*/  STL [R1+0x3828], R14 ;  /* 0x0038280e01007387 */ /* 0x000fe80000100800 */
[----:B------:R-:W4:Y:S04]  /*3eda0*/  @!P1 LDG.E.U16 R0, desc[UR8][R14.64] ;  /* 0x000000080e009981 */ /* 0x000f28000c1e1500 */
        /* <DEDUP_REMOVED lines=246> */
[----:B------:R-:W0:Y:S03]  /*3fd10*/  S2R R3, SR_TID.X ;  /* 0x0000000000037919 */ /* 0x000e260000002100 */
        /* <DEDUP_REMOVED lines=32> */
[----:B0-----:R-:W-:-:S03]  /*3ff20*/  IMAD.SHL.U32 R22, R3, 0x2, RZ ;  /* 0x0000000203167824 */ /* 0x001fc600078e00ff */
[----:B------:R-:W-:Y:S01]  /*3ff30*/  STL [R1+0x40e0], R14 ;  /* 0x0040e00e01007387 */ /* 0x000fe20000100800 */
[----:B------:R-:W-:-:S03]  /*3ff40*/  SHF.R.S32.HI R3, RZ, 0x6, R3 ;  /* 0x00000006ff037819 */ /* 0x000fc60000011403 */
[----:B------:R-:W-:Y:S04]  /*3ff50*/  STL [R1+0x40e8], R14 ;  /* 0x0040e80e01007387 */ /* 0x000fe80000100800 */
[----:B------:R-:W-:Y:S04]  /*3ff60*/  STL [R1+0x40f0], R14 ;  /* 0x0040f00e01007387 */ /* 0x000fe80000100800 */
[----:B------:R-:W-:Y:S04]  /*3ff70*/  STL [R1+0x40f8], R14 ;  /* 0x0040f80e01007387 */ /* 0x000fe80000100800 */
[----:B------:R-:W-:Y:S01]  /*3ff80*/  STL [R1+0x4100], R14 ;  /* 0x0041000e01007387 */ /* 0x000fe20000100800 */
[----:B------:R-:W-:-:S03]  /*3ff90*/  SGXT R3, R3, 0x1 ;  /* 0x000000010303781a */ /* 0x000fc60000000200 */
        /* <DEDUP_REMOVED lines=8> */
[----:B------:R-:W-:Y:S01]  /*40020*/  STL [R1+0x4140], R14 ;  /* 0x0041400e01007387 */ /* 0x000fe20000100800 */
[----:B------:R-:W-:-:S03]  /*40030*/  LOP3.LUT R3, R3, 0x7e, R22, 0x78, !PT ;  /* 0x0000007e03037812 */ /* 0x000fc600078e7816 */
[----:B------:R-:W-:Y:S04]  /*40040*/  STL [R1+0x4148], R14 ;  /* 0x0041480e01007387 */ /* 0x000fe80000100800 */
[----:B------:R-:W-:Y:S04]  /*40050*/  STL [R1+0x4150], R14 ;  /* 0x0041500e01007387 */ /* 0x000fe80000100800 */
[----:B------:R-:W-:Y:S04]  /*40060*/  STL [R1+0x4158], R14 ;  /* 0x0041580e01007387 */ /* 0x000fe80000100800 */
[----:B------:R-:W-:Y:S04]  /*40070*/  STL [R1+0x4160], R14 ;  /* 0x0041600e01007387 */ /* 0x000fe80000100800 */
[----:B------:R-:W-:Y:S04]  /*40080*/  STL [R1+0x4168], R14 ;  /* 0x0041680e01007387 */ /* 0x000fe80000100800 */
[----:B--2---:R-:W-:Y:S04]  /*40090*/  STS.U16 [R3+UR5+0x40000], R4 ;  /* 0x0400000403007988 */ /* 0x004fe80008000405 */
[----:B------:R-:W-:Y:S04]  /*400a0*/  STL [R1+0x4170], R14 ;  /* 0x0041700e01007387 */ /* 0x000fe80000100800 */
[----:B---3--:R-:W-:Y:S04]  /*400b0*/  STS.U16 [R3+UR5+0x40200], R5 ;  /* 0x0402000503007988 */ /* 0x008fe80008000405 */
[----:B------:R-:W-:Y:S04]  /*400c0*/  STL [R1+0x4178], R14 ;  /* 0x0041780e01007387 */ /* 0x000fe80000100800 */
[----:B----4-:R-:W-:Y:S04]  /*400d0*/  STS.U16 [R3+UR5+0x40400], R6 ;  /* 0x0404000603007988 */ /* 0x010fe80008000405 */
[----:B------:R-:W-:Y:S04]  /*400e0*/  STL [R1+0x4180], R14 ;  /* 0x0041800e01007387 */ /* 0x000fe80000100800 */
[----:B------:R-:W-:Y:S04]  /*400f0*/  STS.U16 [R3+UR5+0x40600], R7 ;  /* 0x0406000703007988 */ /* 0x000fe80008000405 */
[----:B------:R-:W-:Y:S04]  /*40100*/  STL [R1+0x41ec], R14 ;  /* 0x0041ec0e01007387 */ /* 0x000fe80000100800 */
[----:B------:R-:W-:Y:S04]  /*40110*/  STS.U16 [R3+UR5+0x40800], R8 ;  /* 0x0408000803007988 */ /* 0x000fe80008000405 */
[----:B------:R-:W-:Y:S04]  /*40120*/  STL [R1+0x32c8], R0 ;  /* 0x0032c80001007387 */ /* 0x000fe80000100800 */
[----:B------:R-:W-:Y:S04]  /*40130*/  STS.U16 [R3+UR5+0x40a00], R9 ;  /* 0x040a000903007988 */ /* 0x000fe80008000405 */
[----:B------:R-:W-:Y:S04]  /*40140*/  STL [R1+0x41f0], R0 ;  /* 0x0041f00001007387 */ /* 0x000fe80000100800 */
[----:B------:R0:W-:Y:S04]  /*40150*/  STS.U16 [R3+UR5+0x40c00], R2 ;  /* 0x040c000203007988 */ /* 0x0001e80008000405 */
[----:B0-----:R-:W2:Y:S04]  /*40160*/  LDL.LU R2, [R1+0x228] ;  /* 0x0002280001027983 */ /* 0x001ea80000300800 */
[----:B------:R-:W3:Y:S04]  /*40170*/  LDL R0, [R1+0x31b8] ;  /* 0x0031b80001007983 */ /* 0x000ee80000100800 */
[----:B---3--:R0:W-:Y:S04]  /*40180*/  STL [R1+0x4224], R0 ;  /* 0x0042240001007387 */ /* 0x0081e80000100800 */
[----:B0-----:R-:W3:Y:S04]  /*40190*/  LDL.LU R0, [R1+0x210] ;  /* 0x0002100001007983 */ /* 0x001ee80000300800 */
[----:B---3--:R0:W-:Y:S04]  /*401a0*/  STL [R1+0x4228], R0 ;  /* 0x0042280001007387 */ /* 0x0081e80000100800 */
[----:B0-----:R-:W3:Y:S04]  /*401b0*/  LDL.LU R0, [R1+0x218] ;  /* 0x0002180001007983 */ /* 0x001ee80000300800 */
[----:B------:R-:W-:Y:S04]  /*401c0*/  STS.U16 [R3+UR5+0x40e00], R10 ;  /* 0x040e000a03007988 */ /* 0x000fe80008000405 */
        /* <DEDUP_REMOVED lines=10> */
[----:B---3--:R0:W-:Y:S04]  /*40270*/  STL [R1+0x422c], R0 ;  /* 0x00422c0001007387 */ /* 0x0081e80000100800 */
[----:B0-----:R-:W3:Y:S04]  /*40280*/  LDL.LU R0, [R1+0x220] ;  /* 0x0002200001007983 */ /* 0x001ee80000300800 */
        /* <DEDUP_REMOVED lines=25> */
[----:B--2---:R0:W-:Y:S04]  /*40420*/  STS.U16 [R3+UR5+0x42400], R2 ;  /* 0x0424000203007988 */ /* 0x0041e80008000405 */
[----:B------:R-:W2:Y:S04]  /*40430*/  LDL.LU R28, [R1+0x23c] ;  /* 0x00023c00011c7983 */ /* 0x000ea80000300800 */
[----:B0-----:R-:W2:Y:S04]  /*40440*/  LDL.LU R2, [R1+0x234] ;  /* 0x0002340001027983 */ /* 0x001ea80000300800 */
[----:B---3--:R0:W-:Y:S04]  /*40450*/  STS.U16 [R3+UR5+0x42600], R0 ;  /* 0x0426000003007988 */ /* 0x0081e80008000405 */
[----:B0-----:R-:W3:Y:S04]  /*40460*/  LDL.LU R0, [R1+0x422c] ;  /* 0x00422c0001007983 */ /* 0x001ee80000300800 */
[----:B---3--:R0:W-:Y:S04]  /*40470*/  STS.U16 [R3+UR5+0x42800], R0 ;  /* 0x0428000003007988 */ /* 0x0081e80008000405 */
[----:B0-----:R-:W3:Y:S04]  /*40480*/  LDL.LU R0, [R1+0x4228] ;  /* 0x0042280001007983 */ /* 0x001ee80000300800 */
[----:B---3--:R0:W-:Y:S04]  /*40490*/  STS.U16 [R3+UR5+0x42a00], R0 ;  /* 0x042a000003007988 */ /* 0x0081e80008000405 */
[----:B0-----:R-:W3:Y:S04]  /*404a0*/  LDL.LU R0, [R1+0x4224] ;  /* 0x0042240001007983 */ /* 0x001ee80000300800 */
[----:B----4-:R-:W-:Y:S04]  /*404b0*/  STS.U16 [R3+UR5+0x42c00], R14 ;  /* 0x042c000e03007988 */ /* 0x010fe80008000405 */
        /* <DEDUP_REMOVED lines=9> */
[----:B---3--:R-:W-:Y:S04]  /*40550*/  STS.U16 [R0+UR5+0x40100], R5 ;  /* 0x0401000500007988 */ /* 0x008fe80008000405 */
[----:B------:R0:W-:Y:S04]  /*40560*/  STS.U16 [R0+UR5+0x40300], R29 ;  /* 0x0403001d00007988 */ /* 0x0001e80008000405 */
        /* <DEDUP_REMOVED lines=13> */
[----:B--2---:R-:W-:Y:S04]  /*40640*/  STS.U16 [R0+UR5+0x41f00], R28 ;  /* 0x041f001c00007988 */ /* 0x004fe80008000405 */
[----:B0-----:R-:W2:Y:S04]  /*40650*/  LDL.LU R29, [R1+0x22c] ;  /* 0x00022c00011d7983 */ /* 0x001ea80000300800 */
[----:B------:R0:W-:Y:S04]  /*40660*/  STS.U16 [R0+UR5+0x42100], R2 ;  /* 0x0421000200007988 */ /* 0x0001e80008000405 */
[----:B0-----:R-:W3:Y:S04]  /*40670*/  LDL.LU R2, [R1+0x214] ;  /* 0x0002140001027983 */ /* 0x001ee80000300800 */
[----:B---3--:R0:W-:Y:S04]  /*40680*/  STL [R1+0x421c], R2 ;  /* 0x00421c0201007387 */ /* 0x0081e80000100800 */
[----:B0-----:R-:W3:Y:S04]  /*40690*/  LDL.LU R2, [R1+0x21c] ;  /* 0x00021c0001027983 */ /* 0x001ee80000300800 */
        /* <DEDUP_REMOVED lines=46> */
[----:B---3--:R0:W-:Y:S04]  /*40980*/  STS.U16 [R0+UR5+0x43f00], R2 ;  /* 0x043f000200007988 */ /* 0x0081e80008000405 */
[----:B0-----:R-:W3:Y:S04]  /*40990*/  LDL.LU R0, [R1+0x164] ;  /* 0x0001640001007983 */ /* 0x001ee80000300800 */
[----:B---3--:R0:W-:Y:S04]  /*409a0*/  STL [R1+0x420c], R0 ;  /* 0x00420c0001007387 */ /* 0x0081e80000100800 */
[----:B0-----:R-:W3:Y:S04]  /*409b0*/  LDL.LU R0, [R1+0x168] ;  /* 0x0001680001007983 */ /* 0x001ee80000300800 */
[----:B---3--:R0:W-:Y:S04]  /*409c0*/  STL [R1+0x4210], R0 ;  /* 0x0042100001007387 */ /* 0x0081e80000100800 */
[----:B0-----:R-:W3:Y:S01]  /*409d0*/  LDL.LU R0, [R1+0x16c] ;  /* 0x00016c0001007983 */ /* 0x001ee20000300800 */
[----:B------:R-:W0:Y:S03]  /*409e0*/  S2R R2, SR_TID.X ;  /* 0x0000000000027919 */ /* 0x000e260000002100 */
[----:B---3--:R1:W-:Y:S04]  /*409f0*/  STL [R1+0x4214], R0 ;  /* 0x0042140001007387 */ /* 0x0083e80000100800 */
[----:B-1----:R-:W3:Y:S01]  /*40a00*/  LDL.LU R0, [R1+0x170] ;  /* 0x0001700001007983 */ /* 0x002ee20000300800 */
[----:B0-----:R-:W-:-:S03]  /*40a10*/  LOP3.LUT R2, R2, 0x7f, RZ, 0xc0, !PT ;  /* 0x0000007f02027812 */ /* 0x001fc600078ec0ff */
[----:B------:R-:W4:Y:S04]  /*40a20*/  LDL.LU R14, [R1+0x160] ;  /* 0x00016000010e7983 */ /* 0x000f280000300800 */
[----:B------:R-:W4:Y:S04]  /*40a30*/  LDL.LU R15, [R1+0x15c] ;  /* 0x00015c00010f7983 */ /* 0x000f280000300800 */
[----:B------:R-:W4:Y:S04]  /*40a40*/  LDL.LU R21, [R1+0x158] ;  /* 0x0001580001157983 */ /* 0x000f280000300800 */
[----:B------:R-:W4:Y:S01]  /*40a50*/  LDL.LU R20, [R1+0x154] ;  /* 0x0001540001147983 */ /* 0x000f220000300800 */
[----:B------:R-:W-:-:S03]  /*40a60*/  IMAD.SHL.U32 R2, R2, 0x2, RZ ;  /* 0x0000000202027824 */ /* 0x000fc600078e00ff */
[----:B------:R-:W4:Y:S04]  /*40a70*/  LDL.LU R19, [R1+0x150] ;  /* 0x0001500001137983 */ /* 0x000f280000300800 */
[----:B------:R-:W4:Y:S04]  /*40a80*/  LDL.LU R17, [R1+0x14c] ;  /* 0x00014c0001117983 */ /* 0x000f280000300800 */
[----:B------:R-:W4:Y:S04]  /*40a90*/  LDL.LU R16, [R1+0x148] ;  /* 0x0001480001107983 */ /* 0x000f280000300800 */
[----:B------:R-:W4:Y:S04]  /*40aa0*/  LDL.LU R18, [R1+0x144] ;  /* 0x0001440001127983 */ /* 0x000f280000300800 */
[----:B------:R-:W4:Y:S04]  /*40ab0*/  LDL.LU R22, [R1+0x140] ;  /* 0x0001400001167983 */ /* 0x000f280000300800 */
[----:B------:R0:W-:Y:S04]  /*40ac0*/  STS.U16 [R2+UR5], R4 ;  /* 0x0000000402007988 */ /* 0x0001e80008000405 */
[----:B------:R-:W4:Y:S04]  /*40ad0*/  LDL.LU R3, [R1+0x13c] ;  /* 0x00013c0001037983 */ /* 0x000f280000300800 */
[----:B------:R1:W-:Y:S04]  /*40ae0*/  STS.U16 [R2+UR5+0x100], R5 ;  /* 0x0001000502007988 */ /* 0x0003e80008000405 */
[----:B------:R2:W-:Y:S04]  /*40af0*/  STS.U16 [R2+UR5+0x1000], R6 ;  /* 0x0010000602007988 */ /* 0x0005e80008000405 */
[----:B------:R2:W-:Y:S04]  /*40b00*/  STS.U16 [R2+UR5+0x1100], R7 ;  /* 0x0011000702007988 */ /* 0x0005e80008000405 */
[----:B------:R2:W-:Y:S04]  /*40b10*/  STS.U16 [R2+UR5+0x2000], R8 ;  /* 0x0020000802007988 */ /* 0x0005e80008000405 */
[----:B------:R2:W-:Y:S04]  /*40b20*/  STS.U16 [R2+UR5+0x2100], R9 ;  /* 0x0021000902007988 */ /* 0x0005e80008000405 */
[----:B0-----:R-:W4:Y:S04]  /*40b30*/  LDL.LU R4, [R1+0x138] ;  /* 0x0001380001047983 */ /* 0x001f280000300800 */
[----:B-1----:R-:W4:Y:S04]  /*40b40*/  LDL.LU R5, [R1+0x134] ;  /* 0x0001340001057983 */ /* 0x002f280000300800 */
[----:B--2---:R-:W2:Y:S04]  /*40b50*/  LDL.LU R6, [R1+0x130] ;  /* 0x0001300001067983 */ /* 0x004ea80000300800 */
[----:B------:R-:W2:Y:S04]  /*40b60*/  LDL.LU R7, [R1+0x12c] ;  /* 0x00012c0001077983 */ /* 0x000ea80000300800 */
[----:B------:R-:W2:Y:S04]  /*40b70*/  LDL.LU R8, [R1+0x128] ;  /* 0x0001280001087983 */ /* 0x000ea80000300800 */
[----:B------:R0:W-:Y:S04]  /*40b80*/  STS.U16 [R2+UR5+0x3000], R10 ;  /* 0x0030000a02007988 */ /* 0x0001e80008000405 */
[----:B------:R-:W2:Y:S04]  /*40b90*/  LDL.LU R9, [R1+0x124] ;  /* 0x0001240001097983 */ /* 0x000ea80000300800 */
[----:B------:R1:W-:Y:S04]  /*40ba0*/  STS.U16 [R2+UR5+0x3100], R11 ;  /* 0x0031000b02007988 */ /* 0x0003e80008000405 */
[----:B------:R1:W-:Y:S04]  /*40bb0*/  STS.U16 [R2+UR5+0x4000], R12 ;  /* 0x0040000c02007988 */ /* 0x0003e80008000405 */
[----:B------:R1:W-:Y:S04]  /*40bc0*/  STS.U16 [R2+UR5+0x4100], R13 ;  /* 0x0041000d02007988 */ /* 0x0003e80008000405 */
[----:B------:R1:W-:Y:S04]  /*40bd0*/  STS.U16 [R2+UR5+0x5000], R23 ;  /* 0x0050001702007988 */ /* 0x0003e80008000405 */
[----:B------:R1:W-:Y:S04]  /*40be0*/  STS.U16 [R2+UR5+0x5100], R24 ;  /* 0x0051001802007988 */ /* 0x0003e80008000405 */
[----:B0-----:R-:W2:Y:S04]  /*40bf0*/  LDL.LU R10, [R1+0x120] ;  /* 0x00012000010a7983 */ /* 0x001ea80000300800 */
[----:B-1----:R-:W2:Y:S04]  /*40c00*/  LDL.LU R11, [R1+0x11c] ;  /* 0x00011c00010b7983 */ /* 0x002ea80000300800 */
[----:B------:R-:W2:Y:S04]  /*40c10*/  LDL.LU R12, [R1+0x118] ;  /* 0x00011800010c7983 */ /* 0x000ea80000300800 */
        /* <DEDUP_REMOVED lines=13> */
[----:B---3--:R0:W-:Y:S04]  /*40cf0*/  STS.U16 [R2+UR5+0x8100], R0 ;  /* 0x0081000002007988 */ /* 0x0081e80008000405 */
[----:B0-----:R-:W3:Y:S04]  /*40d00*/  LDL.LU R0, [R1+0x4214] ;  /* 0x0042140001007983 */ /* 0x001ee80000300800 */
[----:B---3--:R0:W-:Y:S04]  /*40d10*/  STS.U16 [R2+UR5+0x9000], R0 ;  /* 0x0090000002007988 */ /* 0x0081e80008000405 */
[----:B0-----:R-:W3:Y:S04]  /*40d20*/  LDL.LU R0, [R1+0x4210] ;  /* 0x0042100001007983 */ /* 0x001ee80000300800 */
[----:B---3--:R0:W-:Y:S04]  /*40d30*/  STS.U16 [R2+UR5+0x9100], R0 ;  /* 0x0091000002007988 */ /* 0x0081e80008000405 */
[----:B0-----:R-:W3:Y:S04]  /*40d40*/  LDL.LU R0, [R1+0x420c] ;  /* 0x00420c0001007983 */ /* 0x001ee80000300800 */
[----:B---3--:R0:W-:Y:S04]  /*40d50*/  STS.U16 [R2+UR5+0xa000], R0 ;  /* 0x00a0000002007988 */ /* 0x0081e80008000405 */
[----:B0-----:R-:W3:Y:S04]  /*40d60*/  LDL.LU R0, [R1+0xe8] ;  /* 0x0000e80001007983 */ /* 0x001ee80000300800 */
[----:B---3--:R0:W-:Y:S04]  /*40d70*/  STL [R1+0x4200], R0 ;  /* 0x0042000001007387 */ /* 0x0081e80000100800 */
[----:B0-----:R-:W3:Y:S04]  /*40d80*/  LDL.LU R0, [R1+0xec] ;  /* 0x0000ec0001007983 */ /* 0x001ee80000300800 */
[----:B---3--:R0:W-:Y:S04]  /*40d90*/  STL [R1+0x4204], R0 ;  /* 0x0042040001007387 */ /* 0x0081e80000100800 */
        /* <DEDUP_REMOVED lines=14> */
[----:B---3--:R0:W-:Y:S04]  /*40e80*/  STL [R1+0x4208], R0 ;  /* 0x0042080001007387 */ /* 0x0081e80000100800 */
        /* <DEDUP_REMOVED lines=13> */
[----:B------:R0:W-:Y:S04]  /*40f60*/  STS.U16 [R2+UR5+0x11000], R7 ;  /* 0x0110000702007988 */ /* 0x0001e80008000405 */
        /* <DEDUP_REMOVED lines=26> */
[----:B0-----:R-:W4:Y:S04]  /*41110*/  LDL.LU R28, [R1+0x80] ;  /* 0x00008000011c7983 */ /* 0x001f280000300800 */
[----:B-1----:R-:W4:Y:S04]  /*41120*/  LDL.LU R29, [R1+0x7c] ;  /* 0x00007c00011d7983 */ /* 0x002f280000300800 */
[----:B--2---:R0:W-:Y:S04]  /*41130*/  STS.U16 [R2+UR5+0x18000], R0 ;  /* 0x0180000002007988 */ /* 0x0041e80008000405 */
[----:B0-----:R-:W2:Y:S04]  /*41140*/  LDL.LU R0, [R1+0x4208] ;  /* 0x0042080001007983 */ /* 0x001ea80000300800 */
[----:B--2---:R0:W-:Y:S04]  /*41150*/  STS.U16 [R2+UR5+0x18100], R0 ;  /* 0x0181000002007988 */ /* 0x0041e80008000405 */
[----:B0-----:R-:W2:Y:S04]  /*41160*/  LDL.LU R0, [R1+0x4204] ;  /* 0x0042040001007983 */ /* 0x001ea80000300800 */
[----:B--2---:R0:W-:Y:S04]  /*41170*/  STS.U16 [R2+UR5+0x19000], R0 ;  /* 0x0190000002007988 */ /* 0x0041e80008000405 */
[----:B0-----:R-:W2:Y:S04]  /*41180*/  LDL.LU R0, [R1+0x4200] ;  /* 0x0042000001007983 */ /* 0x001ea80000300800 */
[----:B--2---:R0:W-:Y:S04]  /*41190*/  STS.U16 [R2+UR5+0x19100], R0 ;  /* 0x0191000002007988 */ /* 0x0041e80008000405 */
[----:B0-----:R-:W2:Y:S04]  /*411a0*/  LDL.LU R0, [R1+0x6c] ;  /* 0x00006c0001007983 */ /* 0x001ea80000300800 */
[----:B--2---:R0:W-:Y:S04]  /*411b0*/  STL [R1+0x41f4], R0 ;  /* 0x0041f40001007387 */ /* 0x0041e80000100800 */
[----:B0-----:R-:W2:Y:S04]  /*411c0*/  LDL.LU R0, [R1+0x70] ;  /* 0x0000700001007983 */ /* 0x001ea80000300800 */
[----:B--2---:R0:W-:Y:S04]  /*411d0*/  STL [R1+0x41f8], R0 ;  /* 0x0041f80001007387 */ /* 0x0041e80000100800 */
[----:B0-----:R-:W2:Y:S04]  /*411e0*/  LDL.LU R0, [R1+0x74] ;  /* 0x0000740001007983 */ /* 0x001ea80000300800 */
[----:B---3--:R-:W-:Y:S04]  /*411f0*/  STS.U16 [R2+UR5+0x1a000], R14 ;  /* 0x01a0000e02007988 */ /* 0x008fe80008000405 */
        /* <DEDUP_REMOVED lines=12> */
[----:B--2---:R0:W-:Y:S04]  /*412c0*/  STL [R1+0x41fc], R0 ;  /* 0x0041fc0001007387 */ /* 0x0041e80000100800 */
        /* <DEDUP_REMOVED lines=41> */
[----:B-1----:R-:W4:Y:S04]  /*41560*/  LDL.LU R15, [R1] ;  /* 0x00000000010f7983 */ /* 0x002f280000300800 */
[----:B--2---:R0:W-:Y:S04]  /*41570*/  STS.U16 [R2+UR5+0x27100], R0 ;  /* 0x0271000002007988 */ /* 0x0041e80008000405 */
[----:B0-----:R-:W2:Y:S04]  /*41580*/  LDL.LU R0, [R1+0x41fc] ;  /* 0x0041fc0001007983 */ /* 0x001ea80000300800 */
[----:B--2---:R0:W-:Y:S04]  /*41590*/  STS.U16 [R2+UR5+0x28000], R0 ;  /* 0x0280000002007988 */ /* 0x0041e80008000405 */
[----:B0-----:R-:W2:Y:S04]  /*415a0*/  LDL.LU R0, [R1+0x41f8] ;  /* 0x0041f80001007983 */ /* 0x001ea80000300800 */
[----:B--2---:R0:W-:Y:S04]  /*415b0*/  STS.U16 [R2+UR5+0x28100], R0 ;  /* 0x0281000002007988 */ /* 0x0041e80008000405 */
        /* <DEDUP_REMOVED lines=12> */
[----:B--2---:R0:W-:Y:S04]  /*41680*/  STS.U16 [R2+UR5+0x29000], R0 ;  /* 0x0290000002007988 */ /* 0x0041e80008000405 */
[----:B0-----:R-:W2:Y:S04]  /*41690*/  LDL.LU R0, [R1+0x41f0] ;  /* 0x0041f00001007983 */ /* 0x001ea80000300800 */
[----:B------:R-:W3:Y:S04]  /*416a0*/  LDL.LU R14, [R1+0x41ec] ;  /* 0x0041ec00010e7983 */ /* 0x000ee80000300800 */
[----:B------:R-:W4:Y:S04]  /*416b0*/  LDL.LU R21, [R1+0x41e8] ;  /* 0x0041e80001157983 */ /* 0x000f280000300800 */
[----:B------:R-:W2:Y:S04]  /*416c0*/  LDL.LU R20, [R1+0x41e4] ;  /* 0x0041e40001147983 */ /* 0x000ea80000300800 */
[----:B------:R-:W4:Y:S04]  /*416d0*/  LDL.LU R19, [R1+0x41e0] ;  /* 0x0041e00001137983 */ /* 0x000f280000300800 */
[----:B------:R-:W2:Y:S04]  /*416e0*/  LDL.LU R17, [R1+0x41dc] ;  /* 0x0041dc0001117983 */ /* 0x000ea80000300800 */
[----:B------:R-:W4:Y:S04]  /*416f0*/  LDL.LU R16, [R1+0x41d8] ;  /* 0x0041d80001107983 */ /* 0x000f280000300800 */
[----:B------:R-:W2:Y:S04]  /*41700*/  LDL.LU R18, [R1+0x41d4] ;  /* 0x0041d40001127983 */ /* 0x000ea80000300800 */
[----:B------:R-:W4:Y:S04]  /*41710*/  LDL.LU R22, [R1+0x41d0] ;  /* 0x0041d00001167983 */ /* 0x000f280000300800 */
[----:B------:R-:W2:Y:S04]  /*41720*/  LDL.LU R3, [R1+0x41cc] ;  /* 0x0041cc0001037983 */ /* 0x000ea80000300800 */
[----:B------:R-:W3:Y:S04]  /*41730*/  LDL.LU R4, [R1+0x41c8] ;  /* 0x0041c80001047983 */ /* 0x000ee80000300800 */
[----:B------:R-:W4:Y:S04]  /*41740*/  LDL.LU R5, [R1+0x41c4] ;  /* 0x0041c40001057983 */ /* 0x000f280000300800 */
[----:B------:R0:W-:Y:S04]  /*41750*/  STS.U16 [R2+UR5+0x2f000], R6 ;  /* 0x02f0000602007988 */ /* 0x0001e80008000405 */
        /* <DEDUP_REMOVED lines=10> */
[----:B------:R-:W2:Y:S04]  /*41800*/  LDL.LU R11, [R1+0x41ac] ;  /* 0x0041ac00010b7983 */ /* 0x000ea80000300800 */
        /* <DEDUP_REMOVED lines=15> */
[----:B0-----:R-:W2:Y:S04]  /*41900*/  LDL.LU R27, [R1+0x4190] ;  /* 0x00419000011b7983 */ /* 0x001ea80000300800 */
[----:B-1----:R-:W2:Y:S04]  /*41910*/  LDL.LU R28, [R1+0x418c] ;  /* 0x00418c00011c7983 */ /* 0x002ea80000300800 */
[----:B------:R-:W2:Y:S04]  /*41920*/  LDL.LU R29, [R1+0x4188] ;  /* 0x00418800011d7983 */ /* 0x000ea80000300800 */
[----:B---3--:R0:W-:Y:S04]  /*41930*/  STS.U16 [R2+UR5+0x3f000], R4 ;  /* 0x03f0000402007988 */ /* 0x0081e80008000405 */
[----:B----4-:R1:W-:Y:S04]  /*41940*/  STS.U16 [R2+UR5+0x3e100], R5 ;  /* 0x03e1000502007988 */ /* 0x0103e80008000405 */
[----:B0-----:R-:W3:Y:S04]  /*41950*/  LDL R4, [R1+0x2bf8] ;  /* 0x002bf80001047983 */ /* 0x001ee80000100800 */
[----:B-1----:R-:W3:Y:S01]  /*41960*/  LDL R5, [R1+0x2bfc] ;  /* 0x002bfc0001057983 */ /* 0x002ee20000100800 */
[----:B------:R-:W-:-:S02]  /*41970*/  PRMT R14, RZ, 0x7610, R14 ;  /* 0x00007610ff0e7816 */ /* 0x000fc4000000000e */
[----:B---3--:R-:W-:-:S04]  /*41980*/  @!P4 LOP3.LUT R5, R5, R4, RZ, 0x3c, !PT ;  /* 0x000000040505c212 */ /* 0x008fc800078e3cff */
[----:B------:R-:W-:-:S04]  /*41990*/  @!P4 LOP3.LUT R4, R5, R4, RZ, 0x3c, !PT ;  /* 0x000000040504c212 */ /* 0x000fc800078e3cff */
[----:B------:R-:W-:-:S05]  /*419a0*/  @!P4 LOP3.LUT R5, R5, R4, RZ, 0x3c, !PT ;  /* 0x000000040505c212 */ /* 0x000fca00078e3cff */
[----:B------:R-:W3:Y:S04]  /*419b0*/  @!P4 LDG.E.U16 R14, desc[UR8][R4.64] ;  /* 0x00000008040ec981 */ /* 0x000ee8000c1e1500 */
[----:B------:R0:W-:Y:S04]  /*419c0*/  STS.U16 [R2+UR5+0x36100], R15 ;  /* 0x0361000f02007988 */ /* 0x0001e80008000405 */
[----:B--2---:R-:W-:Y:S04]  /*419d0*/  STS.U16 [R2+UR5+0x37000], R29 ;  /* 0x0370001d02007988 */ /* 0x004fe80008000405 */
[----:B------:R-:W-:Y:S04]  /*419e0*/  STS.U16 [R2+UR5+0x37100], R28 ;  /* 0x0371001c02007988 */ /* 0x000fe80008000405 */
[----:B------:R-:W-:Y:S04]  /*419f0*/  STS.U16 [R2+UR5+0x38000], R27 ;  /* 0x0380001b02007988 */ /* 0x000fe80008000405 */
[----:B------:R-:W-:Y:S04]  /*41a00*/  STS.U16 [R2+UR5+0x38100], R26 ;  /* 0x0381001a02007988 */ /* 0x000fe80008000405 */
[----:B------:R-:W-:Y:S04]  /*41a10*/  STS.U16 [R2+UR5+0x39000], R25 ;  /* 0x0390001902007988 */ /* 0x000fe80008000405 */
[----:B------:R-:W-:Y:S01]  /*41a20*/  STS.U16 [R2+UR5+0x39100], R24 ;  /* 0x0391001802007988 */ /* 0x000fe20008000405 */
[----:B0-----:R-:W-:-:S03]  /*41a30*/  LOP3.LUT R15, R2, 0x10, RZ, 0x3c, !PT ;  /* 0x00000010020f7812 */ /* 0x001fc600078e3cff */
        /* <DEDUP_REMOVED lines=16> */
[----:B------:R0:W-:Y:S04]  /*41b40*/  STS.U16 [R15+UR5+0x3200], R21 ;  /* 0x003200150f007988 */ /* 0x0001e80008000405 */
[----:B0-----:R-:W2:Y:S04]  /*41b50*/  LDL.LU R15, [R1+0x4184] ;  /* 0x00418400010f7983 */ /* 0x001ea80000300800 */
        /* <DEDUP_REMOVED lines=6204> */
[----:B------:R-:W4:Y:S02]  /*59f20*/  LDL R5, [R1+0x134c] ;  /* 0x00134c0001057983 */ /* 0x000f240000100800 */
[----:B----4-:R-:W-:-:S02]  /*59f30*/  @!P1 LOP3.LUT R5, R5, R4, RZ, 0x3c, !PT ;  /* 0x0000000405059212 */ /* 0x010fc400078e3cff */
[----:B--2---:R-:W-:Y:S02]  /*59f40*/  PRMT R15, RZ, 0x7610, R15 ;  /* 0x00007610ff0f7816 */ /* 0x004fe4000000000f */
        /* <DEDUP_REMOVED lines=1148> */
[----:B--2---:R-:W-:Y:S02]  /*5e710*/  PRMT R15, RZ, 0x7610, R15 ;  /* 0x00007610ff0f7816 */ /* 0x004fe4000000000f */
        /* <DEDUP_REMOVED lines=175> */
[----:B------:R0:W2:Y:S04]  /*5f210*/  @!P4 LDG.E.U16 R15, desc[UR8][R4.64] ;  /* 0x00000008040fc981 */ /* 0x0000a8000c1e1500 */
[----:B------:R-:W0:Y:S04]  /*5f220*/  LDL R4, [R1+0x2e04] ;  /* 0x002e040001047983 */ /* 0x000e280000100800 */
[----:B------:R-:W0:Y:S01]  /*5f230*/  LDL R5, [R1+0x2e10] ;  /* 0x002e100001057983 */ /* 0x000e220000100800 */
[----:B---3--:R-:W-:Y:S02]  /*5f240*/  PRMT R14, RZ, 0x7610, R14 ;  /* 0x00007610ff0e7816 */ /* 0x008fe4000000000e */
[----:B0-----:R-:W-:-:S04]  /*5f250*/  @!P1 LOP3.LUT R5, R5, R4, RZ, 0x3c, !PT ;  /* 0x0000000405059212 */ /* 0x001fc800078e3cff */
[----:B------:R-:W-:-:S04]  /*5f260*/  @!P1 LOP3.LUT R4, R5, R4, RZ, 0x3c, !PT ;  /* 0x0000000405049212 */ /* 0x000fc800078e3cff */
[----:B------:R-:W-:-:S05]  /*5f270*/  @!P1 LOP3.LUT R5, R5, R4, RZ, 0x3c, !PT ;  /* 0x0000000405059212 */ /* 0x000fca00078e3cff */
[----:B------:R-:W3:Y:S04]  /*5f280*/  @!P1 LDG.E.U16 R14, desc[UR8][R4.64] ;  /* 0x00000008040e9981 */ /* 0x000ee8000c1e1500 */
[----:B--2---:R0:W-:Y:S04]  /*5f290*/  STL [R1+0x60], R15 ;  /* 0x0000600f01007387 */ /* 0x0041e80000100800 */
[----:B0-----:R-:W2:Y:S04]  /*5f2a0*/  LDL R15, [R1+0x2e38] ;  /* 0x002e3800010f7983 */ /* 0x001ea80000100800 */
[----:B---3--:R0:W-:Y:S04]  /*5f2b0*/  STL [R1+0x5c], R14 ;  /* 0x00005c0e01007387 */ /* 0x0081e80000100800 */
[----:B0-----:R-:W3:Y:S04]  /*5f2c0*/  LDL.LU R14, [R1+0x3470] ;  /* 0x00347000010e7983 */ /* 0x001ee80000300800 */
[----:B------:R-:W4:Y:S04]  /*5f2d0*/  LDL R4, [R1+0x2e0c] ;  /* 0x002e0c0001047983 */ /* 0x000f280000100800 */
[----:B------:R-:W4:Y:S02]  /*5f2e0*/  LDL R5, [R1+0x2e18] ;  /* 0x002e180001057983 */ /* 0x000f240000100800 */
[----:B----4-:R-:W-:-:S02]  /*5f2f0*/  @!P4 LOP3.LUT R5, R5, R4, RZ, 0x3c, !PT ;  /* 0x000000040505c212 */ /* 0x010fc400078e3cff */
[----:B---3--:R-:W-:Y:S02]  /*5f300*/  PRMT R14, RZ, 0x7610, R14 ;  /* 0x00007610ff0e7816 */ /* 0x008fe4000000000e */
[----:B------:R-:W-:-:S04]  /*5f310*/  @!P4 LOP3.LUT R4, R5, R4, RZ, 0x3c, !PT ;  /* 0x000000040504c212 */ /* 0x000fc800078e3cff */
[----:B------:R-:W-:-:S05]  /*5f320*/  @!P4 LOP3.LUT R5, R5, R4, RZ, 0x3c, !PT ;  /* 0x000000040505c212 */ /* 0x000fca00078e3cff */
[----:B------:R-:W3:Y:S04]  /*5f330*/  @!P4 LDG.E.U16 R14, desc[UR8][R4.64] ;  /* 0x00000008040ec981 */ /* 0x000ee8000c1e1500 */
        /* <DEDUP_REMOVED lines=26> */
[----:B------:R-:W3:Y:S01]  /*5f4e0*/  @!P1 LDG.E.U16 R14, desc[UR8][R4.64] ;  /* 0x00000008040e9981 */ /* 0x000ee2000c1e1500 */
[----:B------:R-:W-:-:S03]  /*5f4f0*/  PRMT R12, RZ, 0x7610, R12 ;  /* 0x00007610ff0c7816 */ /* 0x000fc6000000000c */
[----:B---3--:R0:W-:Y:S04]  /*5f500*/  STL [R1+0x4c], R14 ;  /* 0x00004c0e01007387 */ /* 0x0081e80000100800 */
[----:B0-----:R-:W3:Y:S04]  /*5f510*/  LDL.LU R14, [R1+0x3460] ;  /* 0x00346000010e7983 */ /* 0x001ee80000300800 */
[----:B------:R-:W4:Y:S01]  /*5f520*/  LDL R5, [R1+0x2e2c] ;  /* 0x002e2c0001057983 */ /* 0x000f220000100800 */
[----:B--2---:R-:W-:-:S03]  /*5f530*/  @!P4 IMAD.MOV.U32 R4, RZ, RZ, R15 ;  /* 0x000000ffff04c224 */ /* 0x004fc600078e000f */
[----:B------:R-:W2:Y:S04]  /*5f540*/  LDL R15, [R1+0x2e6c] ;  /* 0x002e6c00010f7983 */ /* 0x000ea80000100800 */
[----:B----4-:R0:W4:Y:S04]  /*5f550*/  @!P4 LDG.E.U16 R12, desc[UR8][R4.64] ;  /* 0x00000008040cc981 */ /* 0x010128000c1e1500 */
[----:B------:R-:W0:Y:S04]  /*5f560*/  LDL R4, [R1+0x2e34] ;  /* 0x002e340001047983 */ /* 0x000e280000100800 */
[----:B------:R-:W0:Y:S01]  /*5f570*/  LDL R5, [R1+0x2e3c] ;  /* 0x002e3c0001057983 */ /* 0x000e220000100800 */
[----:B---3--:R-:W-:-:S02]  /*5f580*/  PRMT R14, RZ, 0x7610, R14 ;  /* 0x00007610ff0e7816 */ /* 0x008fc4000000000e */
[----:B0-----:R-:W-:-:S04]  /*5f590*/  @!P1 LOP3.LUT R5, R5, R4, RZ, 0x3c, !PT ;  /* 0x0000000405059212 */ /* 0x001fc800078e3cff */
[----:B------:R-:W-:-:S04]  /*5f5a0*/  @!P1 LOP3.LUT R4, R5, R4, RZ, 0x3c, !PT ;  /* 0x0000000405049212 */ /* 0x000fc800078e3cff */
[----:B------:R-:W-:-:S05]  /*5f5b0*/  @!P1 LOP3.LUT R5, R5, R4, RZ, 0x3c, !PT ;  /* 0x0000000405059212 */ /* 0x000fca00078e3cff */
[----:B------:R-:W3:Y:S04]  /*5f5c0*/  @!P1 LDG.E.U16 R14, desc[UR8][R4.64] ;  /* 0x00000008040e9981 */ /* 0x000ee8000c1e1500 */
[----:B----4-:R0:W-:Y:S04]  /*5f5d0*/  STL [R1+0x48], R12 ;  /* 0x0000480c01007387 */ /* 0x0101e80000100800 */
[----:B0-----:R-:W4:Y:S04]  /*5f5e0*/  LDL R12, [R1+0x2e78] ;  /* 0x002e7800010c7983 */ /* 0x001f280000100800 */
[----:B---3--:R0:W-:Y:S04]  /*5f5f0*/  STL [R1+0x44], R14 ;  /* 0x0000440e01007387 */ /* 0x0081e80000100800 */
[----:B0-----:R-:W3:Y:S04]  /*5f600*/  LDL.LU R14, [R1+0x345c] ;  /* 0x00345c00010e7983 */ /* 0x001ee80000300800 */
[----:B------:R-:W2:Y:S04]  /*5f610*/  LDL R4, [R1+0x2e20] ;  /* 0x002e200001047983 */ /* 0x000ea80000100800 */
[----:B------:R-:W2:Y:S01]  /*5f620*/  LDL R5, [R1+0x2e48] ;  /* 0x002e480001057983 */ /* 0x000ea20000100800 */
[----:B------:R-:W-:-:S02]  /*5f630*/  PRMT R7, RZ, 0x7610, R7 ;  /* 0x00007610ff077816 */ /* 0x000fc40000000007 */
[----:B--2---:R-:W-:-:S04]  /*5f640*/  @!P4 LOP3.LUT R5, R5, R4, RZ, 0x3c, !PT ;  /* 0x000000040505c212 */ /* 0x004fc800078e3cff */
        /* <DEDUP_REMOVED lines=29> */
[----:B------:R0:W3:Y:S01]  /*5f820*/  @!P1 LDG.E.U16 R14, desc[UR8][R4.64] ;  /* 0x00000008040e9981 */ /* 0x0000e2000c1e1500 */
[----:B------:R-:W-:Y:S01]  /*5f830*/  PRMT R9, RZ, 0x7610, R9 ;  /* 0x00007610ff097816 */ /* 0x000fe20000000009 */
[----:B0-----:R-:W-:Y:S02]  /*5f840*/  @!P4 IMAD.MOV.U32 R4, RZ, RZ, R12 ;  /* 0x000000ffff04c224 */ /* 0x001fe400078e000c */
[----:B------:R-:W-:-:S05]  /*5f850*/  @!P4 IMAD.MOV.U32 R5, RZ, RZ, R15 ;  /* 0x000000ffff05c224 */ /* 0x000fca00078e000f */
[----:B------:R2:W4:Y:S04]  /*5f860*/  @!P4 LDG.E.U16 R9, desc[UR8][R4.64] ;  /* 0x000000080409c981 */ /* 0x000528000c1e1500 */
[----:B---3--:R0:W-:Y:S04]  /*5f870*/  STL [R1+0x34], R14 ;  /* 0x0000340e01007387 */ /* 0x0081e80000100800 */
[----:B0-----:R-:W3:Y:S04]  /*5f880*/  LDL.LU R14, [R1+0x3450] ;  /* 0x00345000010e7983 */ /* 0x001ee80000300800 */
[----:B------:R-:W3:Y:S01]  /*5f890*/  LDL R5, [R1+0x2e74] ;  /* 0x002e740001057983 */ /* 0x000ee20000100800 */
[----:B------:R-:W-:Y:S01]  /*5f8a0*/  PRMT R6, RZ, 0x7610, R6 ;  /* 0x00007610ff067816 */ /* 0x000fe20000000006 */
[----:B--2---:R-:W-:-:S02]  /*5f8b0*/  @!P1 IMAD.MOV.U32 R4, RZ, RZ, R7 ;  /* 0x000000ffff049224 */ /* 0x004fc400078e0007 */
[----:B------:R-:W2:Y:S04]  /*5f8c0*/  LDL R15, [R1+0x2ee8] ;  /* 0x002ee800010f7983 */ /* 0x000ea80000100800 */
[----:B------:R-:W2:Y:S04]  /*5f8d0*/  LDL R12, [R1+0x2ee4] ;  /* 0x002ee400010c7983 */ /* 0x000ea80000100800 */
[----:B----4-:R0:W-:Y:S04]  /*5f8e0*/  STL [R1+0x30], R9 ;  /* 0x0000300901007387 */ /* 0x0101e80000100800 */
[----:B------:R-:W4:Y:S04]  /*5f8f0*/  LDL R7, [R1+0x2f40] ;  /* 0x002f400001077983 */ /* 0x000f280000100800 */
[----:B0-----:R-:W4:Y:S04]  /*5f900*/  LDL R9, [R1+0x2ef0] ;  /* 0x002ef00001097983 */ /* 0x001f280000100800 */
[----:B---3--:R0:W3:Y:S04]  /*5f910*/  @!P1 LDG.E.U16 R6, desc[UR8][R4.64] ;  /* 0x0000000804069981 */ /* 0x0080e8000c1e1500 */
[----:B------:R-:W0:Y:S04]  /*5f920*/  LDL R4, [R1+0x2e60] ;  /* 0x002e600001047983 */ /* 0x000e280000100800 */
[----:B------:R-:W0:Y:S01]  /*5f930*/  LDL R5, [R1+0x2e88] ;  /* 0x002e880001057983 */ /* 0x000e220000100800 */
[----:B------:R-:W-:-:S02]  /*5f940*/  PRMT R14, RZ, 0x7610, R14 ;  /* 0x00007610ff0e7816 */ /* 0x000fc4000000000e */
[----:B0-----:R-:W-:-:S04]  /*5f950*/  @!P4 LOP3.LUT R5, R5, R4, RZ, 0x3c, !PT ;  /* 0x000000040505c212 */ /* 0x001fc800078e3cff */
[----:B------:R-:W-:-:S04]  /*5f960*/  @!P4 LOP3.LUT R4, R5, R4, RZ, 0x3c, !PT ;  /* 0x000000040504c212 */ /* 0x000fc800078e3cff */
[----:B------:R-:W-:-:S05]  /*5f970*/  @!P4 LOP3.LUT R5, R5, R4, RZ, 0x3c, !PT ;  /* 0x000000040505c212 */ /* 0x000fca00078e3cff */
[----:B------:R-:W2:Y:S04]  /*5f980*/  @!P4 LDG.E.U16 R14, desc[UR8][R4.64] ;  /* 0x00000008040ec981 */ /* 0x000ea8000c1e1500 */
[----:B---3--:R0:W-:Y:S04]  /*5f990*/  STL [R1+0x2c], R6 ;  /* 0x00002c0601007387 */ /* 0x0081e80000100800 */
[----:B0-----:R-:W3:Y:S04]  /*5f9a0*/  LDL R6, [R1+0x2f68] ;  /* 0x002f680001067983 */ /* 0x001ee80000100800 */
        /* <DEDUP_REMOVED lines=9> */
[----:B------:R-:W3:Y:S01]  /*5fa40*/  LDL R5, [R1+0x2ec0] ;  /* 0x002ec00001057983 */ /* 0x000ee20000100800 */
[----:B------:R-:W-:Y:S01]  /*5fa50*/  PRMT R13, RZ, 0x7610, R13 ;  /* 0x00007610ff0d7816 */ /* 0x000fe2000000000d */
[----:B0-----:R-:W-:Y:S01]  /*5fa60*/  @!P4 IMAD.MOV.U32 R4, RZ, RZ, R15 ;  /* 0x000000ffff04c224 */ /* 0x001fe200078e000f */
[----:B------:R-:W-:-:S04]  /*5fa70*/  PRMT R28, RZ, 0x7610, R28 ;  /* 0x00007610ff1c7816 */ /* 0x000fc8000000001c */
[----:B---3--:R0:W3:Y:S02]  /*5fa80*/  @!P4 LDG.E.U16 R13, desc[UR8][R4.64] ;  /* 0x00000008040dc981 */ /* 0x0080e4000c1e1500 */
[----:B0-----:R-:W-:Y:S02]  /*5fa90*/  @!P1 IMAD.MOV.U32 R4, RZ, RZ, R9 ;  /* 0x000000ffff049224 */ /* 0x001fe400078e0009 */
[----:B------:R-:W-:-:S05]  /*5faa0*/  @!P1 IMAD.MOV.U32 R5, RZ, RZ, R12 ;  /* 0x000000ffff059224 */ /* 0x000fca00078e000c */
[----:B------:R0:W2:Y:S04]  /*5fab0*/  @!P1 LDG.E.U16 R28, desc[UR8][R4.64] ;  /* 0x00000008041c9981 */ /* 0x0000a8000c1e1500 */
[----:B----4-:R1:W-:Y:S04]  /*5fac0*/  STL [R1+0x24], R8 ;  /* 0x0000240801007387 */ /* 0x0103e80000100800 */
[----:B------:R-:W4:Y:S01]  /*5fad0*/  LDL R15, [R1+0x2e94] ;  /* 0x002e9400010f7983 */ /* 0x000f220000100800 */
[----:B0-----:R-:W-:-:S03]  /*5fae0*/  PRMT R4, RZ, 0x7610, R4 ;  /* 0x00007610ff047816 */ /* 0x001fc60000000004 */
[----:B-1----:R-:W4:Y:S04]  /*5faf0*/  LDL R8, [R1+0x2f70] ;  /* 0x002f700001087983 */ /* 0x002f280000100800 */
[----:B------:R4:W4:Y:S04]  /*5fb00*/  @!P4 LDG.E.U16 R4, desc[UR8][R6.64] ;  /* 0x000000080604c981 */ /* 0x000928000c1e1500 */
[----:B---3--:R0:W-:Y:S04]  /*5fb10*/  STL [R1], R13 ;  /* 0x0000000d01007387 */ /* 0x0081e80000100800 */
[----:B0-----:R-:W3:Y:S04]  /*5fb20*/  LDL R13, [R1+0x2e9c] ;  /* 0x002e9c00010d7983 */ /* 0x001ee80000100800 */
[----:B--2---:R0:W-:Y:S04]  /*5fb30*/  STL [R1+0x3428], R28 ;  /* 0x0034281c01007387 */ /* 0x0041e80000100800 */
[----:B------:R-:W2:Y:S01]  /*5fb40*/  LDL R7, [R1+0x2f64] ;  /* 0x002f640001077983 */ /* 0x000ea20000100800 */
[----:B------:R-:W-:-:S03]  /*5fb50*/  PRMT R3, RZ, 0x7610, R3 ;  /* 0x00007610ff037816 */ /* 0x000fc60000000003 */
[----:B------:R-:W3:Y:S04]  /*5fb60*/  LDL R12, [R1+0x2e80] ;  /* 0x002e8000010c7983 */ /* 0x000ee80000100800 */
[----:B------:R-:W3:Y:S01]  /*5fb70*/  LDL R9, [R1+0x2ea8] ;  /* 0x002ea80001097983 */ /* 0x000ee20000100800 */
[----:B----4-:R-:W-:-:S03]  /*5fb80*/  @!P1 IMAD.MOV.U32 R6, RZ, RZ, R8 ;  /* 0x000000ffff069224 */ /* 0x010fc600078e0008 */
[----:B------:R1:W-:Y:S01]  /*5fb90*/  STL [R1+0x342c], R4 ;  /* 0x00342c0401007387 */ /* 0x0003e20000100800 */
[----:B0-----:R-:W-:Y:S02]  /*5fba0*/  PRMT R28, RZ, 0x7610, R28 ;  /* 0x00007610ff1c7816 */ /* 0x001fe4000000001c */
[----:B------:R-:W-:Y:S01]  /*5fbb0*/  PRMT R2, RZ, 0x7610, R2 ;  /* 0x00007610ff027816 */ /* 0x000fe20000000002 */
[----:B------:R-:W4:Y:S04]  /*5fbc0*/  LDL R8, [R1+0x2ea4] ;  /* 0x002ea40001087983 */ /* 0x000f280000100800 */
[----:B-1----:R-:W4:Y:S04]  /*5fbd0*/  LDL R4, [R1+0x2eb0] ;  /* 0x002eb00001047983 */ /* 0x002f280000100800 */
[----:B--2---:R0:W2:Y:S04]  /*5fbe0*/  @!P1 LDG.E.U16 R3, desc[UR8][R6.64] ;  /* 0x0000000806039981 */ /* 0x0040a8000c1e1500 */
[----:B------:R-:W0:Y:S04]  /*5fbf0*/  LDL R6, [R1+0x2e8c] ;  /* 0x002e8c0001067983 */ /* 0x000e280000100800 */
[----:B------:R-:W0:Y:S02]  /*5fc00*/  LDL R7, [R1+0x2e98] ;  /* 0x002e980001077983 */ /* 0x000e240000100800 */
[----:B0-----:R-:W-:-:S04]  /*5fc10*/  @!P4 LOP3.LUT R7, R7, R6, RZ, 0x3c, !PT ;  /* 0x000000060707c212 */ /* 0x001fc800078e3cff */
[----:B------:R-:W-:-:S04]  /*5fc20*/  @!P4 LOP3.LUT R6, R7, R6, RZ, 0x3c, !PT ;  /* 0x000000060706c212 */ /* 0x000fc800078e3cff */
[----:B------:R-:W-:-:S05]  /*5fc30*/  @!P4 LOP3.LUT R7, R7, R6, RZ, 0x3c, !PT ;  /* 0x000000060707c212 */ /* 0x000fca00078e3cff */
[----:B------:R3:W4:Y:S04]  /*5fc40*/  @!P4 LDG.E.U16 R28, desc[UR8][R6.64] ;  /* 0x00000008061cc981 */ /* 0x000728000c1e1500 */
[----:B--2---:R0:W-:Y:S01]  /*5fc50*/  STL [R1+0x3430], R3 ;  /* 0x0034300301007387 */ /* 0x0041e20000100800 */
[----:B---3--:R-:W-:Y:S02]  /*5fc60*/  @!P1 IMAD.MOV.U32 R6, RZ, RZ, R13 ;  /* 0x000000ffff069224 */ /* 0x008fe400078e000d */
[----:B------:R-:W-:Y:S01]  /*5fc70*/  @!P1 IMAD.MOV.U32 R7, RZ, RZ, R15 ;  /* 0x000000ffff079224 */ /* 0x000fe200078e000f */
[----:B0-----:R-:W-:-:S04]  /*5fc80*/  PRMT R3, RZ, 0x7610, R3 ;  /* 0x00007610ff037816 */ /* 0x001fc80000000003 */
[----:B------:R0:W2:Y:S02]  /*5fc90*/  @!P1 LDG.E.U16 R2, desc[UR8][R6.64] ;  /* 0x0000000806029981 */ /* 0x0000a4000c1e1500 */
[----:B0-----:R-:W-:Y:S02]  /*5fca0*/  @!P4 IMAD.MOV.U32 R6, RZ, RZ, R9 ;  /* 0x000000ffff06c224 */ /* 0x001fe400078e0009 */
[----:B------:R-:W-:-:S05]  /*5fcb0*/  @!P4 IMAD.MOV.U32 R7, RZ, RZ, R12 ;  /* 0x000000ffff07c224 */ /* 0x000fca00078e000c */
[----:B------:R4:W3:Y:S01]  /*5fcc0*/  @!P4 LDG.E.U16 R3, desc[UR8][R6.64] ;  /* 0x000000080603c981 */ /* 0x0008e2000c1e1500 */
[----:B------:R-:W-:Y:S01]  /*5fcd0*/  PRMT R0, RZ, 0x7610, R0 ;  /* 0x00007610ff007816 */ /* 0x000fe20000000000 */
[----:B----4-:R-:W-:Y:S02]  /*5fce0*/  @!P1 IMAD.MOV.U32 R6, RZ, RZ, R4 ;  /* 0x000000ffff069224 */ /* 0x010fe400078e0004 */
[----:B------:R-:W-:-:S05]  /*5fcf0*/  @!P1 IMAD.MOV.U32 R7, RZ, RZ, R8 ;  /* 0x000000ffff079224 */ /* 0x000fca00078e0008 */
[----:B------:R0:W4:Y:S04]  /*5fd00*/  @!P1 LDG.E.U16 R0, desc[UR8][R6.64] ;  /* 0x0000000806009981 */ /* 0x000128000c1e1500 */
[----:B------:R1:W-:Y:S04]  /*5fd10*/  STL [R1+0x20], R28 ;  /* 0x0000201c01007387 */ /* 0x0003e80000100800 */
[----:B------:R-:W4:Y:S04]  /*5fd20*/  LDL R15, [R1+0x2ebc] ;  /* 0x002ebc00010f7983 */ /* 0x000f280000100800 */
[----:B-1----:R-:W4:Y:S04]  /*5fd30*/  LDL R28, [R1+0x2eb4] ;  /* 0x002eb400011c7983 */ /* 0x002f280000100800 */
[----:B--2---:R-:W-:Y:S04]  /*5fd40*/  STL [R1+0x336c], R2 ;  /* 0x00336c0201007387 */ /* 0x004fe80000100800 */
[----:B------:R-:W2:Y:S04]  /*5fd50*/  LDL R13, [R1+0x2ea0] ;  /* 0x002ea000010d7983 */ /* 0x000ea80000100800 */
[----:B------:R-:W2:Y:S04]  /*5fd60*/  LDL R12, [R1+0x2ec8] ;  /* 0x002ec800010c7983 */ /* 0x000ea80000100800 */
[----:B------:R-:W2:Y:S04]  /*5fd70*/  LDL R9, [R1+0x2ec4] ;  /* 0x002ec40001097983 */ /* 0x000ea80000100800 */
[----:B------:R-:W2:Y:S04]  /*5fd80*/  LDL R8, [R1+0x2ed0] ;  /* 0x002ed00001087983 */ /* 0x000ea80000100800 */
[----:B------:R-:W2:Y:S04]  /*5fd90*/  LDL R4, [R1+0x2eec] ;  /* 0x002eec0001047983 */ /* 0x000ea80000100800 */
[----:B---3--:R1:W-:Y:S04]  /*5fda0*/  STL [R1+0x18], R3 ;  /* 0x0000180301007387 */ /* 0x0083e80000100800 */
[----:B------:R-:W0:Y:S04]  /*5fdb0*/  LDL R6, [R1+0x2eac] ;  /* 0x002eac0001067983 */ /* 0x000e280000100800 */
[----:B------:R-:W0:Y:S04]  /*5fdc0*/  LDL R7, [R1+0x2eb8] ;  /* 0x002eb80001077983 */ /* 0x000e280000100800 */
[----:B-1----:R-:W3:Y:S01]  /*5fdd0*/  LDL R3, [R1+0x2ef8] ;  /* 0x002ef80001037983 */ /* 0x002ee20000100800 */
[----:B------:R-:W-:-:S02]  /*5fde0*/  PRMT R2, RZ, 0x7610, R2 ;  /* 0x00007610ff027816 */ /* 0x000fc40000000002 */
[----:B------:R-:W-:Y:S02]  /*5fdf0*/  PRMT R14, RZ, 0x7610, R14 ;  /* 0x00007610ff0e7816 */ /* 0x000fe4000000000e */
[----:B------:R-:W-:Y:S02]  /*5fe00*/  PRMT R11, RZ, 0x7610, R11 ;  /* 0x00007610ff0b7816 */ /* 0x000fe4000000000b */
[----:B------:R-:W-:Y:S02]  /*5fe10*/  PRMT R10, RZ, 0x7610, R10 ;  /* 0x00007610ff0a7816 */ /* 0x000fe4000000000a */
[----:B0-----:R-:W-:-:S04]  /*5fe20*/  @!P4 LOP3.LUT R7, R7, R6, RZ, 0x3c, !PT ;  /* 0x000000060707c212 */ /* 0x001fc800078e3cff */
[----:B------:R-:W-:-:S04]  /*5fe30*/  @!P4 LOP3.LUT R6, R7, R6, RZ, 0x3c, !PT ;  /* 0x000000060706c212 */ /* 0x000fc800078e3cff */
[----:B------:R-:W-:-:S05]  /*5fe40*/  @!P4 LOP3.LUT R7, R7, R6, RZ, 0x3c, !PT ;  /* 0x000000060707c212 */ /* 0x000fca00078e3cff */
[----:B------:R4:W3:Y:S02]  /*5fe50*/  @!P4 LDG.E.U16 R2, desc[UR8][R6.64] ;  /* 0x000000080602c981 */ /* 0x0008e4000c1e1500 */
[----:B----4-:R-:W-:Y:S02]  /*5fe60*/  @!P1 IMAD.MOV.U32 R6, RZ, RZ, R15 ;  /* 0x000000ffff069224 */ /* 0x010fe400078e000f */
[----:B------:R-:W-:-:S05]  /*5fe70*/  @!P1 IMAD.MOV.U32 R7, RZ, RZ, R28 ;  /* 0x000000ffff079224 */ /* 0x000fca00078e001c */
[----:B------:R2:W4:Y:S02]  /*5fe80*/  @!P1 LDG.E.U16 R14, desc[UR8][R6.64] ;  /* 0x00000008060e9981 */ /* 0x000524000c1e1500 */
[----:B--2---:R-:W-:Y:S02]  /*5fe90*/  @!P4 IMAD.MOV.U32 R6, RZ, RZ, R12 ;  /* 0x000000ffff06c224 */ /* 0x004fe400078e000c */
[----:B------:R-:W-:-:S05]  /*5fea0*/  @!P4 IMAD.MOV.U32 R7, RZ, RZ, R13 ;  /* 0x000000ffff07c224 */ /* 0x000fca00078e000d */
[----:B------:R0:W2:Y:S01]  /*5feb0*/  @!P4 LDG.E.U16 R11, desc[UR8][R6.64] ;  /* 0x00000008060bc981 */ /* 0x0000a2000c1e1500 */
[----:B------:R-:W-:Y:S01]  /*5fec0*/  PRMT R26, RZ, 0x7610, R26 ;  /* 0x00007610ff1a7816 */ /* 0x000fe2000000001a */
[----:B0-----:R-:W-:Y:S02]  /*5fed0*/  @!P1 IMAD.MOV.U32 R6, RZ, RZ, R8 ;  /* 0x000000ffff069224 */ /* 0x001fe400078e0008 */
[----:B------:R-:W-:-:S05]  /*5fee0*/  @!P1 IMAD.MOV.U32 R7, RZ, RZ, R9 ;  /* 0x000000ffff079224 */ /* 0x000fca00078e0009 */
[----:B------:R3:W4:Y:S02]  /*5fef0*/  @!P1 LDG.E.U16 R10, desc[UR8][R6.64] ;  /* 0x00000008060a9981 */ /* 0x000724000c1e1500 */
[----:B---3--:R-:W-:Y:S02]  /*5ff00*/  @!P4 IMAD.MOV.U32 R6, RZ, RZ, R3 ;  /* 0x000000ffff06c224 */ /* 0x008fe400078e0003 */
[----:B------:R-:W-:-:S05]  /*5ff10*/  @!P4 IMAD.MOV.U32 R7, RZ, RZ, R4 ;  /* 0x000000ffff07c224 */ /* 0x000fca00078e0004 */
[----:B------:R-:W3:Y:S04]  /*5ff20*/  @!P4 LDG.E.U16 R26, desc[UR8][R6.64] ;  /* 0x00000008061ac981 */ /* 0x000ee8000c1e1500 */
[----:B------:R0:W-:Y:S04]  /*5ff30*/  STL [R1+0x3328], R0 ;  /* 0x0033280001007387 */ /* 0x0001e80000100800 */
[----:B------:R1:W-:Y:S04]  /*5ff40*/  STL [R1+0x10], R2 ;  /* 0x0000100201007387 */ /* 0x0003e80000100800 */
[----:B0-----:R-:W4:Y:S04]  /*5ff50*/  LDL R0, [R1+0x2efc] ;  /* 0x002efc0001007983 */ /* 0x001f280000100800 */
[----:B------:R-:W4:Y:S04]  /*5ff60*/  LDL R9, [R1+0x2ee0] ;  /* 0x002ee00001097983 */ /* 0x000f280000100800 */
[----:B------:R-:W4:Y:S04]  /*5ff70*/  LDL R8, [R1+0x2f08] ;  /* 0x002f080001087983 */ /* 0x000f280000100800 */
[----:B------:R-:W4:Y:S04]  /*5ff80*/  LDL R4, [R1+0x2f04] ;  /* 0x002f040001047983 */ /* 0x000f280000100800 */
[----:B------:R-:W4:Y:S04]  /*5ff90*/  LDL R3, [R1+0x2f10] ;  /* 0x002f100001037983 */ /* 0x000f280000100800 */
[----:B-1----:R-:W4:Y:S01]  /*5ffa0*/  LDL R2, [R1+0x2ef4] ;  /* 0x002ef40001027983 */ /* 0x002f220000100800 */
[----:B------:R-:W-:-:S03]  /*5ffb0*/  PRMT R24, RZ, 0x7610, R24 ;  /* 0x00007610ff187816 */ /* 0x000fc60000000018 */
[----:B---3--:R-:W-:Y:S04]  /*5ffc0*/  STL [R1+0x33e4], R26 ;  /* 0x0033e41a01007387 */ /* 0x008fe80000100800 */
[----:B--2---:R0:W-:Y:S04]  /*5ffd0*/  STL [R1+0x8], R11 ;  /* 0x0000080b01007387 */ /* 0x0041e80000100800 */
[----:B0-----:R-:W2:Y:S04]  /*5ffe0*/  LDL R11, [R1+0x2f0c] ;  /* 0x002f0c00010b7983 */ /* 0x001ea80000100800 */
[----:B----4-:R0:W-:Y:S04]  /*5fff0*/  STL [R1+0x4], R10 ;  /* 0x0000040a01007387 */ /* 0x0101e80000100800 */
[----:B0-----:R-:W3:Y:S01]  /*60000*/  LDL R10, [R1+0x2f18] ;  /* 0x002f1800010a7983 */ /* 0x001ee20000100800 */
[----:B------:R-:W-:Y:S01]  /*60010*/  @!P1 IMAD.MOV.U32 R6, RZ, RZ, R0 ;  /* 0x000000ffff069224 */ /* 0x000fe200078e0000 */
[----:B------:R-:W-:-:S02]  /*60020*/  PRMT R22, RZ, 0x7610, R22 ;  /* 0x00007610ff167816 */ /* 0x000fc40000000016 */
[----:B------:R-:W-:Y:S02]  /*60030*/  PRMT R20, RZ, 0x7610, R20 ;  /* 0x00007610ff147816 */ /* 0x000fe40000000014 */
[----:B------:R-:W-:Y:S01]  /*60040*/  PRMT R18, RZ, 0x7610, R18 ;  /* 0x00007610ff127816 */ /* 0x000fe20000000012 */
[----:B------:R-:W4:Y:S01]  /*60050*/  LDL R0, [R1+0x2f1c] ;  /* 0x002f1c0001007983 */ /* 0x000f220000100800 */
[----:B------:R-:W-:-:S03]  /*60060*/  @!P1 IMAD.MOV.U32 R7, RZ, RZ, R2 ;  /* 0x000000ffff079224 */ /* 0x000fc600078e0002 */
[----:B------:R-:W4:Y:S04]  /*60070*/  LDL R2, [R1+0x2f14] ;  /* 0x002f140001027983 */ /* 0x000f280000100800 */
[----:B------:R0:W4:Y:S02]  /*60080*/  @!P1 LDG.E.U16 R24, desc[UR8][R6.64] ;  /* 0x0000000806189981 */ /* 0x000124000c1e1500 */
[----:B0-----:R-:W-:Y:S02]  /*60090*/  @!P4 IMAD.MOV.U32 R6, RZ, RZ, R8 ;  /* 0x000000ffff06c224 */ /* 0x001fe400078e0008 */
[----:B------:R-:W-:-:S05]  /*600a0*/  @!P4 IMAD.MOV.U32 R7, RZ, RZ, R9 ;  /* 0x000000ffff07c224 */ /* 0x000fca00078e0009 */
[----:B------:R0:W4:Y:S02]  /*600b0*/  @!P4 LDG.E.U16 R22, desc[UR8][R6.64] ;  /* 0x000000080616c981 */ /* 0x000124000c1e1500 */
[----:B0-----:R-:W-:Y:S02]  /*600c0*/  @!P1 IMAD.MOV.U32 R6, RZ, RZ, R3 ;  /* 0x000000ffff069224 */ /* 0x001fe400078e0003 */
[----:B------:R-:W-:-:S05]  /*600d0*/  @!P1 IMAD.MOV.U32 R7, RZ, RZ, R4 ;  /* 0x000000ffff079224 */ /* 0x000fca00078e0004 */
[----:B------:R2:W4:Y:S02]  /*600e0*/  @!P1 LDG.E.U16 R20, desc[UR8][R6.64] ;  /* 0x0000000806149981 */ /* 0x000524000c1e1500 */
[----:B--2---:R-:W-:Y:S02]  /*600f0*/  @!P4 IMAD.MOV.U32 R7, RZ, RZ, R11 ;  /* 0x000000ffff07c224 */ /* 0x004fe400078e000b */
[----:B---3--:R-:W-:-:S05]  /*60100*/  @!P4 IMAD.MOV.U32 R6, RZ, RZ, R10 ;  /* 0x000000ffff06c224 */ /* 0x008fca00078e000a */
[----:B------:R0:W2:Y:S04]  /*60110*/  @!P4 LDG.E.U16 R18, desc[UR8][R6.64] ;  /* 0x000000080612c981 */ /* 0x0000a8000c1e1500 */
[----:B----4-:R-:W-:Y:S04]  /*60120*/  STL [R1+0x33e8], R24 ;  /* 0x0033e81801007387 */ /* 0x010fe80000100800 */
[----:B------:R-:W3:Y:S04]  /*60130*/  LDL R9, [R1+0x2f00] ;  /* 0x002f000001097983 */ /* 0x000ee80000100800 */
[----:B------:R-:W4:Y:S01]  /*60140*/  LDL R8, [R1+0x2f28] ;  /* 0x002f280001087983 */ /* 0x000f220000100800 */
[----:B0-----:R-:W-:-:S02]  /*60150*/  @!P1 IMAD.MOV.U32 R6, RZ, RZ, R0 ;  /* 0x000000ffff069224 */ /* 0x001fc400078e0000 */
[----:B------:R-:W-:Y:S01]  /*60160*/  @!P1 IMAD.MOV.U32 R7, RZ, RZ, R2 ;  /* 0x000000ffff079224 */ /* 0x000fe200078e0002 */
[----:B------:R-:W-:Y:S04]  /*60170*/  STL [R1+0x33b0], R22 ;  /* 0x0033b01601007387 */ /* 0x000fe80000100800 */
[----:B------:R-:W-:Y:S04]  /*60180*/  STL [R1+0xc], R14 ;  /* 0x00000c0e01007387 */ /* 0x000fe80000100800 */
[----:B------:R-:W4:Y:S04]  /*60190*/  LDL R4, [R1+0x2f24] ;  /* 0x002f240001047983 */ /* 0x000f280000100800 */
[----:B------:R-:W4:Y:S01]  /*601a0*/  LDL R3, [R1+0x2f30] ;  /* 0x002f300001037983 */ /* 0x000f220000100800 */
[----:B------:R-:W-:-:S02]  /*601b0*/  PRMT R16, RZ, 0x7610, R16 ;  /* 0x00007610ff107816 */ /* 0x000fc40000000010 */
[----:B------:R-:W-:-:S04]  /*601c0*/  PRMT R5, RZ, 0x7610, R5 ;  /* 0x00007610ff057816 */ /* 0x000fc80000000005 */
[----:B------:R3:W4:Y:S04]  /*601d0*/  @!P1 LDG.E.U16 R16, desc[UR8][R6.64] ;  /* 0x0000000806109981 */ /* 0x000728000c1e1500 */
[----:B------:R-:W-:Y:S04]  /*601e0*/  STL [R1+0x33b4], R20 ;  /* 0x0033b41401007387 */ /* 0x000fe80000100800 */
[----:B--2---:R-:W-:Y:S04]  /*601f0*/  STL [R1+0x3370], R18 ;  /* 0x0033701201007387 */ /* 0x004fe80000100800 */
[----:B------:R-:W2:Y:S04]  /*60200*/  LDL R2, [R1+0x2f2c] ;  /* 0x002f2c0001027983 */ /* 0x000ea80000100800 */
[----:B------:R-:W2:Y:S01]  /*60210*/  LDL R0, [R1+0x2f38] ;  /* 0x002f380001007983 */ /* 0x000ea20000100800 */
[----:B---3--:R-:W-:-:S02]  /*60220*/  @!P4 IMAD.MOV.U32 R7, RZ, RZ, R9 ;  /* 0x000000ffff07c224 */ /* 0x008fc400078e0009 */
[----:B----4-:R-:W-:-:S05]  /*60230*/  @!P4 IMAD.MOV.U32 R6, RZ, RZ, R8 ;  /* 0x000000ffff06c224 */ /* 0x010fca00078e0008 */
[----:B------:R0:W3:Y:S02]  /*60240*/  @!P4 LDG.E.U16 R5, desc[UR8][R6.64] ;  /* 0x000000080605c981 */ /* 0x0000e4000c1e1500 */
[----:B0-----:R-:W-:Y:S01]  /*60250*/  PRMT R6, RZ, 0x7610, R6 ;  /* 0x00007610ff067816 */ /* 0x001fe20000000006 */
[----:B------:R-:W-:Y:S02]  /*60260*/  @!P1 IMAD.MOV.U32 R9, RZ, RZ, R4 ;  /* 0x000000ffff099224 */ /* 0x000fe400078e0004 */
[----:B------:R-:W-:Y:S01]  /*60270*/  @!P1 IMAD.MOV.U32 R8, RZ, RZ, R3 ;  /* 0x000000ffff089224 */ /* 0x000fe200078e0003 */
[----:B------:R-:W-:-:S04]  /*60280*/  PRMT R7, RZ, 0x7610, R7 ;  /* 0x00007610ff077816 */ /* 0x000fc80000000007 */
[----:B------:R2:W4:Y:S04]  /*60290*/  @!P1 LDG.E.U16 R6, desc[UR8][R8.64] ;  /* 0x0000000808069981 */ /* 0x000528000c1e1500 */
[----:B------:R-:W-:Y:S04]  /*602a0*/  STL [R1+0x3374], R16 ;  /* 0x0033741001007387 */ /* 0x000fe80000100800 */
[----:B------:R-:W4:Y:S04]  /*602b0*/  LDL R11, [R1+0x2f34] ;  /* 0x002f3400010b7983 */ /* 0x000f280000100800 */
[----:B------:R-:W4:Y:S01]  /*602c0*/  LDL R10, [R1+0x2f3c] ;  /* 0x002f3c00010a7983 */ /* 0x000f220000100800 */
[----:B--2---:R-:W-:-:S02]  /*602d0*/  @!P4 IMAD.MOV.U32 R9, RZ, RZ, R2 ;  /* 0x000000ffff09c224 */ /* 0x004fc400078e0002 */
[----:B------:R-:W-:-:S05]  /*602e0*/  @!P4 IMAD.MOV.U32 R8, RZ, RZ, R0 ;  /* 0x000000ffff08c224 */ /* 0x000fca00078e0000 */
[----:B------:R0:W2:Y:S04]  /*602f0*/  @!P4 LDG.E.U16 R7, desc[UR8][R8.64] ;  /* 0x000000080807c981 */ /* 0x0000a8000c1e1500 */
[----:B---3--:R-:W-:Y:S04]  /*60300*/  STL [R1+0x332c], R5 ;  /* 0x00332c0501007387 */ /* 0x008fe80000100800 */
[----:B------:R-:W3:Y:S04]  /*60310*/  LDL R13, [R1+0x2f20] ;  /* 0x002f2000010d7983 */ /* 0x000ee80000100800 */
[----:B------:R-:W3:Y:S04]  /*60320*/  LDL R12, [R1+0x2f48] ;  /* 0x002f4800010c7983 */ /* 0x000ee80000100800 */
[----:B------:R-:W3:Y:S04]  /*60330*/  LDL R4, [R1+0x2f6c] ;  /* 0x002f6c0001047983 */ /* 0x000ee80000100800 */
[----:B------:R-:W3:Y:S01]  /*60340*/  LDL R3, [R1+0x2f78] ;  /* 0x002f780001037983 */ /* 0x000ee20000100800 */
[----:B0-----:R-:W-:-:S03]  /*60350*/  PRMT R8, RZ, 0x7610, R8 ;  /* 0x00007610ff087816 */ /* 0x001fc60000000008 */
[----:B----4-:R0:W-:Y:S04]  /*60360*/  STL [R1+0x3330], R6 ;  /* 0x0033300601007387 */ /* 0x0101e80000100800 */
[----:B------:R-:W4:Y:S04]  /*60370*/  LDL R2, [R1+0x2f74] ;  /* 0x002f740001027983 */ /* 0x000f280000100800 */
[----:B------:R-:W4:Y:S04]  /*60380*/  LDL R0, [R1+0x2f7c] ;  /* 0x002f7c0001007983 */ /* 0x000f280000100800 */
[----:B------:R3:W4:Y:S01]  /*60390*/  @!P1 LDG.E.U16 R8, desc[UR8][R10.64] ;  /* 0x000000080a089981 */ /* 0x000722000c1e1500 */
[----:B------:R-:W-:-:S03]  /*603a0*/  PRMT R9, RZ, 0x7610, R9 ;  /* 0x00007610ff097816 */ /* 0x000fc60000000009 */
[----:B--2---:R-:W-:Y:S04]  /*603b0*/  STL [R1+0x32e8], R7 ;  /* 0x0032e80701007387 */ /* 0x004fe80000100800 */
[----:B0-----:R-:W2:Y:S04]  /*603c0*/  LDL R6, [R1+0x2f44] ;  /* 0x002f440001067983 */ /* 0x001ea80000100800 */
[----:B------:R-:W2:Y:S01]  /*603d0*/  LDL R5, [R1+0x2f50] ;  /* 0x002f500001057983 */ /* 0x000ea20000100800 */
[----:B---3--:R-:W-:Y:S02]  /*603e0*/  @!P4 IMAD.MOV.U32 R11, RZ, RZ, R13 ;  /* 0x000000ffff0bc224 */ /* 0x008fe400078e000d */
[----:B------:R-:W-:-:S05]  /*603f0*/  @!P4 IMAD.MOV.U32 R10, RZ, RZ, R12 ;  /* 0x000000ffff0ac224 */ /* 0x000fca00078e000c */
[----:B------:R0:W3:Y:S01]  /*60400*/  @!P4 LDG.E.U16 R9, desc[UR8][R10.64] ;  /* 0x000000080a09c981 */ /* 0x0000e2000c1e1500 */
[----:B------:R-:W-:Y:S02]  /*60410*/  @!P4 IMAD.MOV.U32 R12, RZ, RZ, R3 ;  /* 0x000000ffff0cc224 */ /* 0x000fe400078e0003 */
[----:B------:R-:W-:Y:S01]  /*60420*/  @!P4 IMAD.MOV.U32 R13, RZ, RZ, R4 ;  /* 0x000000ffff0dc224 */ /* 0x000fe200078e0004 */
[----:B0-----:R-:W-:Y:S02]  /*60430*/  PRMT R10, RZ, 0x7610, R10 ;  /* 0x00007610ff0a7816 */ /* 0x001fe4000000000a */
[----:B------:R-:W-:-:S04]  /*60440*/  PRMT R11, RZ, 0x7610, R11 ;  /* 0x00007610ff0b7816 */ /* 0x000fc8000000000b */
[----:B------:R4:W3:Y:S02]  /*60450*/  @!P4 LDG.E.U16 R10, desc[UR8][R12.64] ;  /* 0x000000080c0ac981 */ /* 0x0008e4000c1e1500 */
[----:B----4-:R-:W-:Y:S02]  /*60460*/  @!P1 IMAD.MOV.U32 R12, RZ, RZ, R0 ;  /* 0x000000ffff0c9224 */ /* 0x010fe400078e0000 */
[----:B------:R-:W-:-:S05]  /*60470*/  @!P1 IMAD.MOV.U32 R13, RZ, RZ, R2 ;  /* 0x000000ffff0d9224 */ /* 0x000fca00078e0002 */
[----:B------:R0:W4:Y:S02]  /*60480*/  @!P1 LDG.E.U16 R11, desc[UR8][R12.64] ;  /* 0x000000080c0b9981 */ /* 0x000124000c1e1500 */
[----:B0-----:R-:W-:Y:S02]  /*60490*/  PRMT R12, RZ, 0x7610, R12 ;  /* 0x00007610ff0c7816 */ /* 0x001fe4000000000c */
[----:B------:R-:W-:Y:S01]  /*604a0*/  STL [R1+0x32ec], R8 ;  /* 0x0032ec0801007387 */ /* 0x000fe20000100800 */
[----:B--2---:R-:W-:Y:S02]  /*604b0*/  @!P1 IMAD.MOV.U32 R15, RZ, RZ, R6 ;  /* 0x000000ffff0f9224 */ /* 0x004fe400078e0006 */
[----:B------:R-:W-:-:S05]  /*604c0*/  @!P1 IMAD.MOV.U32 R14, RZ, RZ, R5 ;  /* 0x000000ffff0e9224 */ /* 0x000fca00078e0005 */
[----:B------:R-:W2:Y:S04]  /*604d0*/  @!P1 LDG.E.U16 R12, desc[UR8][R14.64] ;  /* 0x000000080e0c9981 */ /* 0x000ea8000c1e1500 */
[----:B---3--:R-:W-:Y:S04]  /*604e0*/  STL [R1+0x32d0], R9 ;  /* 0x0032d00901007387 */ /* 0x008fe80000100800 */
[----:B------:R-:W3:Y:S04]  /*604f0*/  LDL R4, [R1+0x2f60] ;  /* 0x002f600001047983 */ /* 0x000ee80000100800 */
[----:B------:R-:W3:Y:S04]  /*60500*/  LDL R3, [R1+0x2f88] ;  /* 0x002f880001037983 */ /* 0x000ee80000100800 */
[----:B------:R0:W-:Y:S04]  /*60510*/  STL [R1+0x33ec], R10 ;  /* 0x0033ec0a01007387 */ /* 0x0001e80000100800 */
[----:B------:R-:W3:Y:S04]  /*60520*/  LDL R2, [R1+0x2f84] ;  /* 0x002f840001027983 */ /* 0x000ee80000100800 */
[----:B------:R-:W3:Y:S04]  /*60530*/  LDL R0, [R1+0x2f90] ;  /* 0x002f900001007983 */ /* 0x000ee80000100800 */
[----:B----4-:R-:W-:Y:S04]  /*60540*/  STL [R1+0x33f0], R11 ;  /* 0x0033f00b01007387 */ /* 0x010fe80000100800 */
[----:B0-----:R-:W4:Y:S04]  /*60550*/  LDL R10, [R1+0x2f80] ;  /* 0x002f8000010a7983 */ /* 0x001f280000100800 */
[----:B------:R-:W4:Y:S04]  /*60560*/  LDL R9, [R1+0x2f8c] ;  /* 0x002f8c0001097983 */ /* 0x000f280000100800 */
[----:B------:R-:W4:Y:S01]  /*60570*/  LDL R7, [R1+0xfe0] ;  /* 0x000fe00001077983 */ /* 0x000f220000100800 */
[----:B------:R-:W-:-:S03]  /*60580*/  PRMT R13, RZ, 0x7610, R13 ;  /* 0x00007610ff0d7816 */ /* 0x000fc6000000000d */
[----:B--2---:R-:W-:Y:S04]  /*60590*/  STL [R1+0x32d4], R12 ;  /* 0x0032d40c01007387 */ /* 0x004fe80000100800 */
[----:B------:R-:W2:Y:S04]  /*605a0*/  LDL R8, [R1+0xfdc] ;  /* 0x000fdc0001087983 */ /* 0x000ea80000100800 */
[----:B------:R-:W2:Y:S04]  /*605b0*/  LDL R6, [R1+0xfd4] ;  /* 0x000fd40001067983 */ /* 0x000ea80000100800 */
[----:B------:R-:W2:Y:S01]  /*605c0*/  LDL R5, [R1+0xfd8] ;  /* 0x000fd80001057983 */ /* 0x000ea20000100800 */
[----:B---3--:R-:W-:-:S02]  /*605d0*/  @!P4 IMAD.MOV.U32 R15, RZ, RZ, R4 ;  /* 0x000000ffff0fc224 */ /* 0x008fc400078e0004 */
[----:B------:R-:W-:Y:S01]  /*605e0*/  @!P4 IMAD.MOV.U32 R14, RZ, RZ, R3 ;  /* 0x000000ffff0ec224 */ /* 0x000fe200078e0003 */
[----:B------:R-:W3:Y:S04]  /*605f0*/  LDL R4, [R1+0xfcc] ;  /* 0x000fcc0001047983 */ /* 0x000ee80000100800 */
[----:B------:R-:W3:Y:S04]  /*60600*/  LDL R3, [R1+0xfd0] ;  /* 0x000fd00001037983 */ /* 0x000ee80000100800 */
[----:B------:R0:W3:Y:S01]  /*60610*/  @!P4 LDG.E.U16 R13, desc[UR8][R14.64] ;  /* 0x000000080e0dc981 */ /* 0x0000e2000c1e1500 */
[----:B------:R-:W-:-:S02]  /*60620*/  PRMT R17, RZ, 0x7610, R17 ;  /* 0x00007610ff117816 */ /* 0x000fc40000000011 */
[----:B------:R-:W-:Y:S01]  /*60630*/  PRMT R19, RZ, 0x7610, R19 ;  /* 0x00007610ff137816 */ /* 0x000fe20000000013 */
[----:B0-----:R-:W-:Y:S02]  /*60640*/  @!P1 IMAD.MOV.U32 R15, RZ, RZ, R2 ;  /* 0x000000ffff0f9224 */ /* 0x001fe400078e0002 */
[----:B------:R-:W-:-:S05]  /*60650*/  @!P1 IMAD.MOV.U32 R14, RZ, RZ, R0 ;  /* 0x000000ffff0e9224 */ /* 0x000fca00078e0000 */
[----:B------:R4:W3:Y:S01]  /*60660*/  @!P1 LDG.E.U16 R17, desc[UR8][R14.64] ;  /* 0x000000080e119981 */ /* 0x0008e2000c1e1500 */
[----:B------:R-:W-:Y:S01]  /*60670*/  PRMT R21, RZ, 0x7610, R21 ;  /* 0x00007610ff157816 */ /* 0x000fe20000000015 */
[----:B----4-:R-:W-:Y:S02]  /*60680*/  @!P4 IMAD.MOV.U32 R15, RZ, RZ, R10 ;  /* 0x000000ffff0fc224 */ /* 0x010fe400078e000a */
[----:B------:R-:W-:-:S05]  /*60690*/  @!P4 IMAD.MOV.U32 R14, RZ, RZ, R9 ;  /* 0x000000ffff0ec224 */ /* 0x000fca00078e0009 */
[----:B------:R0:W4:Y:S01]  /*606a0*/  @!P4 LDG.E.U16 R19, desc[UR8][R14.64] ;  /* 0x000000080e13c981 */ /* 0x000122000c1e1500 */
[----:B------:R-:W-:Y:S01]  /*606b0*/  PRMT R23, RZ, 0x7610, R23 ;  /* 0x00007610ff177816 */ /* 0x000fe20000000017 */
[----:B0-----:R-:W-:Y:S01]  /*606c0*/  @!P1 IMAD.MOV.U32 R14, RZ, RZ, R7 ;  /* 0x000000ffff0e9224 */ /* 0x001fe200078e0007 */
[----:B------:R-:W-:Y:S01]  /*606d0*/  PRMT R25, RZ, 0x7610, R25 ;  /* 0x00007610ff197816 */ /* 0x000fe20000000019 */
[----:B--2---:R-:W-:-:S05]  /*606e0*/  @!P1 IMAD.MOV.U32 R15, RZ, RZ, R8 ;  /* 0x000000ffff0f9224 */ /* 0x004fca00078e0008 */
[----:B------:R0:W2:Y:S02]  /*606f0*/  @!P1 LDG.E.U16 R21, desc[UR8][R14.64] ;  /* 0x000000080e159981 */ /* 0x0000a4000c1e1500 */
[----:B0-----:R-:W-:Y:S02]  /*60700*/  @!P4 IMAD.MOV.U32 R14, RZ, RZ, R5 ;  /* 0x000000ffff0ec224 */ /* 0x001fe400078e0005 */
[----:B------:R-:W-:-:S05]  /*60710*/  @!P4 IMAD.MOV.U32 R15, RZ, RZ, R6 ;  /* 0x000000ffff0fc224 */ /* 0x000fca00078e0006 */
[----:B------:R3:W2:Y:S02]  /*60720*/  @!P4 LDG.E.U16 R23, desc[UR8][R14.64] ;  /* 0x000000080e17c981 */ /* 0x0006a4000c1e1500 */
[----:B---3--:R-:W-:Y:S02]  /*60730*/  @!P1 IMAD.MOV.U32 R15, RZ, RZ, R4 ;  /* 0x000000ffff0f9224 */ /* 0x008fe400078e0004 */
[----:B------:R-:W-:-:S05]  /*60740*/  @!P1 IMAD.MOV.U32 R14, RZ, RZ, R3 ;  /* 0x000000ffff0e9224 */ /* 0x000fca00078e0003 */
[----:B------:R-:W3:Y:S04]  /*60750*/  @!P1 LDG.E.U16 R25, desc[UR8][R14.64] ;  /* 0x000000080e199981 */ /* 0x000ee8000c1e1500 */
[----:B------:R-:W-:Y:S04]  /*60760*/  STL [R1+0x33b8], R13 ;  /* 0x0033b80d01007387 */ /* 0x000fe80000100800 */
[----:B------:R-:W3:Y:S04]  /*60770*/  LDL R2, [R1+0x2fa4] ;  /* 0x002fa40001027983 */ /* 0x000ee80000100800 */
[----:B------:R-:W3:Y:S04]  /*60780*/  LDL R0, [R1+0x2fa8] ;  /* 0x002fa80001007983 */ /* 0x000ee80000100800 */
[----:B------:R-:W-:Y:S01]  /*60790*/  STL [R1+0x33bc], R17 ;  /* 0x0033bc1101007387 */ /* 0x000fe20000100800 */
[----:B------:R-:W-:-:S03]  /*607a0*/  PRMT R27, RZ, 0x7610, R27 ;  /* 0x00007610ff1b7816 */ /* 0x000fc6000000001b */
[----:B----4-:R-:W-:Y:S04]  /*607b0*/  STL [R1+0x3378], R19 ;  /* 0x0033781301007387 */ /* 0x010fe80000100800 */
[----:B--2---:R-:W-:Y:S04]  /*607c0*/  STL [R1+0x337c], R21 ;  /* 0x00337c1501007387 */ /* 0x004fe80000100800 */
[----:B------:R-:W-:Y:S04]  /*607d0*/  STL [R1+0x3334], R23 ;  /* 0x0033341701007387 */ /* 0x000fe80000100800 */
[----:B---3--:R0:W-:Y:S01]  /*607e0*/  STL [R1+0x3338], R25 ;  /* 0x0033381901007387 */ /* 0x0081e20000100800 */
        /* <DEDUP_REMOVED lines=15> */
[----:B------:R-:W4:Y:S04]  /*608e0*/  LDL.LU R5, [R1+0xd74] ;  /* 0x000d740001057983 */ /* 0x000f280000300800 */
[----:B------:R-:W2:Y:S04]  /*608f0*/  @!P4 LDG.E.U16 R27, desc[UR8][R14.64] ;  /* 0x000000080e1bc981 */ /* 0x000ea8000c1e1500 */
        /* <DEDUP_REMOVED lines=10> */
[----:B------:R-:W3:Y:S04]  /*609a0*/  LDL R14, [R1+0x2f9c] ;  /* 0x002f9c00010e7983 */ /* 0x000ee80000100800 */
[----:B------:R-:W3:Y:S01]  /*609b0*/  LDL R15, [R1+0x2fa0] ;  /* 0x002fa000010f7983 */ /* 0x000ee20000100800 */
[----:B------:R-:W-:Y:S01]  /*609c0*/  PRMT R29, RZ, 0x7610, R29 ;  /* 0x00007610ff1d7816 */ /* 0x000fe2000000001d */
[----:B------:R-:W0:Y:S02]  /*609d0*/  S2R R26, SR_TID.X ;  /* 0x00000000001a7919 */ /* 0x000e240000002100 */
[----:B--2---:R1:W-:Y:S04]  /*609e0*/  STL [R1+0x32f0], R27 ;  /* 0x0032f01b01007387 */ /* 0x0043e80000100800 */
[----:B-1----:R-:W2:Y:S01]  /*609f0*/  LDL.LU R27, [R1+0xefc] ;  /* 0x000efc00011b7983 */ /* 0x002ea20000300800 */
[----:B---3--:R-:W-:-:S04]  /*60a00*/  @!P1 LOP3.LUT R15, R15, R14, RZ, 0x3c, !PT ;  /* 0x0000000e0f0f9212 */ /* 0x008fc800078e3cff */
[----:B------:R-:W-:-:S04]  /*60a10*/  @!P1 LOP3.LUT R14, R15, R14, RZ, 0x3c, !PT ;  /* 0x0000000e0f0e9212 */ /* 0x000fc800078e3cff */
[----:B------:R-:W-:-:S05]  /*60a20*/  @!P1 LOP3.LUT R15, R15, R14, RZ, 0x3c, !PT ;  /* 0x0000000e0f0f9212 */ /* 0x000fca00078e3cff */
[----:B------:R-:W3:Y:S01]  /*60a30*/  @!P1 LDG.E.U16 R29, desc[UR8][R14.64] ;  /* 0x000000080e1d9981 */ /* 0x000ee2000c1e1500 */
[----:B0-----:R-:W-:-:S05]  /*60a40*/  LOP3.LUT R26, R26, 0x7f, RZ, 0xc0, !PT ;  /* 0x0000007f1a1a7812 */ /* 0x001fca00078ec0ff */
[----:B------:R-:W-:-:S05]  /*60a50*/  IMAD.SHL.U32 R26, R26, 0x2, RZ ;  /* 0x000000021a1a7824 */ /* 0x000fca00078e00ff */
[----:B------:R-:W-:-:S05]  /*60a60*/  LOP3.LUT R26, R26, 0x10, RZ, 0x3c, !PT ;  /* 0x000000101a1a7812 */ /* 0x000fca00078e3cff */
[----:B--2---:R-:W-:Y:S04]  /*60a70*/  STS.U16 [R26+UR5+0x3300], R27 ;  /* 0x0033001b1a007988 */ /* 0x004fe80008000405 */
[----:B------:R-:W-:Y:S04]  /*60a80*/  STS.U16 [R26+UR5+0x4200], R25 ;  /* 0x004200191a007988 */ /* 0x000fe80008000405 */
[----:B------:R-:W-:Y:S04]  /*60a90*/  STS.U16 [R26+UR5+0x4300], R23 ;  /* 0x004300171a007988 */ /* 0x000fe80008000405 */
        /* <DEDUP_REMOVED lines=20> */
[----:B---3--:R-:W-:Y:S04]  /*60be0*/  STL [R1+0x32f4], R29 ;  /* 0x0032f41d01007387 */ /* 0x008fe80000100800 */
[----:B------:R0:W-:Y:S04]  /*60bf0*/  STS.U16 [R26+UR5+0xf200], R4 ;  /* 0x00f200041a007988 */ /* 0x0001e80008000405 */
[----:B0-----:R-:W2:Y:S04]  /*60c00*/  LDL.LU R4, [R1+0xc28] ;  /* 0x000c280001047983 */ /* 0x001ea80000300800 */
[----:B------:R-:W3:Y:S04]  /*60c10*/  LDL.LU R29, [R1+0xbec] ;  /* 0x000bec00011d7983 */ /* 0x000ee80000300800 */
[----:B---3--:R0:W-:Y:S04]  /*60c20*/  STL [R1+0x3444], R29 ;  /* 0x0034441d01007387 */ /* 0x0081e80000100800 */
[----:B0-----:R-:W3:Y:S04]  /*60c30*/  LDL.LU R29, [R1+0xbf0] ;  /* 0x000bf000011d7983 */ /* 0x001ee80000300800 */
        /* <DEDUP_REMOVED lines=61> */
[----:B0-----:R-:W3:Y:S04]  /*61010*/  LDL.LU R28, [R1+0x8dc] ;  /* 0x0008dc00011c7983 */ /* 0x001ee80000300800 */
[----:B------:R-:W4:Y:S04]  /*61020*/  LDL.LU R29, [R1+0x870] ;  /* 0x00087000011d7983 */ /* 0x000f280000300800 */
[----:B----4-:R0:W-:Y:S04]  /*61030*/  STL [R1+0x343c], R29 ;  /* 0x00343c1d01007387 */ /* 0x0101e80000100800 */
[----:B0-----:R-:W4:Y:S04]  /*61040*/  LDL.LU R29, [R1+0x8a4] ;  /* 0x0008a400011d7983 */ /* 0x001f280000300800 */
[----:B--2---:R-:W-:Y:S04]  /*61050*/  STS.U16 [R26+UR5+0x1e300], R3 ;  /* 0x01e300031a007988 */ /* 0x004fe80008000405 */
[----:B----4-:R0:W-:Y:S04]  /*61060*/  STL [R1+0x3440], R29 ;  /* 0x0034401d01007387 */ /* 0x0101e80000100800 */
[----:B0-----:R-:W2:Y:S04]  /*61070*/  LDL.LU R29, [R1+0x8a8] ;  /* 0x0008a800011d7983 */ /* 0x001ea80000300800 */
        /* <DEDUP_REMOVED lines=26> */
[----:B---3--:R1:W-:Y:S04]  /*61220*/  STS.U16 [R26+UR5+0x1f300], R28 ;  /* 0x01f3001c1a007988 */ /* 0x0083e80008000405 */
[----:B0-----:R-:W3:Y:S04]  /*61230*/  LDL.LU R4, [R1+0x3a0] ;  /* 0x0003a00001047983 */ /* 0x001ee80000300800 */
[----:B-1----:R-:W3:Y:S04]  /*61240*/  LDL.LU R28, [R1+0x39c] ;  /* 0x00039c00011c7983 */ /* 0x002ee80000300800 */
[----:B--2---:R0:W-:Y:S04]  /*61250*/  STS.U16 [R26+UR5+0x20200], R29 ;  /* 0x0202001d1a007988 */ /* 0x0041e80008000405 */
[----:B0-----:R-:W2:Y:S04]  /*61260*/  LDL.LU R29, [R1+0x3440] ;  /* 0x00344000011d7983 */ /* 0x001ea80000300800 */
[----:B--2---:R0:W-:Y:S04]  /*61270*/  STS.U16 [R26+UR5+0x20300], R29 ;  /* 0x0203001d1a007988 */ /* 0x0041e80008000405 */
[----:B0-----:R-:W2:Y:S04]  /*61280*/  LDL.LU R29, [R1+0x343c] ;  /* 0x00343c00011d7983 */ /* 0x001ea80000300800 */
[----:B--2---:R-:W-:Y:S04]  /*61290*/  STS.U16 [R26+UR5+0x21200], R29 ;  /* 0x0212001d1a007988 */ /* 0x004fe80008000405 */
        /* <DEDUP_REMOVED lines=23> */
[----:B------:R-:W-:Y:S04]  /*61410*/  STS.U16 [R26+UR5+0x2d200], R0 ;  /* 0x02d200001a007988 */ /* 0x000fe80008000405 */
[----:B------:R1:W-:Y:S04]  /*61420*/  STS.U16 [R26+UR5+0x2d300], R3 ;  /* 0x02d300031a007988 */ /* 0x0003e80008000405 */
[----:B0-----:R-:W2:Y:S04]  /*61430*/  LDL.LU R2, [R1+0x368] ;  /* 0x0003680001027983 */ /* 0x001ea80000300800 */
[----:B-1----:R-:W4:Y:S04]  /*61440*/  LDL.LU R3, [R1+0x32c] ;  /* 0x00032c0001037983 */ /* 0x002f280000300800 */
[----:B----4-:R0:W-:Y:S04]  /*61450*/  STL [R1+0x3434], R3 ;  /* 0x0034340301007387 */ /* 0x0101e80000100800 */
[----:B0-----:R-:W4:Y:S04]  /*61460*/  LDL.LU R3, [R1+0x330] ;  /* 0x0003300001037983 */ /* 0x001f280000300800 */
[----:B---3--:R-:W-:Y:S04]  /*61470*/  STS.U16 [R26+UR5+0x2e200], R4 ;  /* 0x02e200041a007988 */ /* 0x008fe80008000405 */
[----:B------:R-:W-:Y:S04]  /*61480*/  STS.U16 [R26+UR5+0x2e300], R28 ;  /* 0x02e3001c1a007988 */ /* 0x000fe80008000405 */
[----:B----4-:R0:W-:Y:S04]  /*61490*/  STL [R1+0x3438], R3 ;  /* 0x0034380301007387 */ /* 0x0101e80000100800 */
        /* <DEDUP_REMOVED lines=28> */
[----:B0-----:R-:W2:Y:S04]  /*61660*/  LDL.LU R2, [R1] ;  /* 0x0000000001027983 */ /* 0x001ea80000300800 */
[----:B---3--:R0:W-:Y:S04]  /*61670*/  STS.U16 [R26+UR5+0x2f300], R3 ;  /* 0x02f300031a007988 */ /* 0x0081e80008000405 */
[----:B0-----:R-:W3:Y:S04]  /*61680*/  LDL.LU R3, [R1+0x3438] ;  /* 0x0034380001037983 */ /* 0x001ee80000300800 */
[----:B---3--:R0:W-:Y:S04]  /*61690*/  STS.U16 [R26+UR5+0x30200], R3 ;  /* 0x030200031a007988 */ /* 0x0081e80008000405 */
[----:B0-----:R-:W3:Y:S04]  /*616a0*/  LDL.LU R3, [R1+0x3434] ;  /* 0x0034340001037983 */ /* 0x001ee80000300800 */
[----:B---3--:R0:W-:Y:S04]  /*616b0*/  STS.U16 [R26+UR5+0x30300], R3 ;  /* 0x030300031a007988 */ /* 0x0081e80008000405 */
[----:B----4-:R1:W-:Y:S04]  /*616c0*/  STS.U16 [R26+UR5+0x31200], R4 ;  /* 0x031200041a007988 */ /* 0x0103e80008000405 */
[----:B------:R3:W-:Y:S04]  /*616d0*/  STS.U16 [R26+UR5+0x31300], R28 ;  /* 0x0313001c1a007988 */ /* 0x0007e80008000405 */
[----:B0-----:R-:W4:Y:S04]  /*616e0*/  LDL.LU R3, [R1+0x3430] ;  /* 0x0034300001037983 */ /* 0x001f280000300800 */
[----:B-1----:R-:W4:Y:S04]  /*616f0*/  LDL.LU R4, [R1+0x342c] ;  /* 0x00342c0001047983 */ /* 0x002f280000300800 */
[----:B---3--:R-:W3:Y:S04]  /*61700*/  LDL.LU R28, [R1+0x3428] ;  /* 0x00342800011c7983 */ /* 0x008ee80000300800 */
        /* <DEDUP_REMOVED lines=18> */
[----:B------:R0:W-:Y:S02]  /*61830*/  STS.U16 [R26+UR5+0x3b200], R0 ;  /* 0x03b200001a007988 */ /* 0x0001e40008000405 */
[----:B0-----:R-:W0:Y:S02]  /*61840*/  S2R R0, SR_TID.X ;  /* 0x0000000000007919 */ /* 0x001e240000002100 */
[----:B------:R-:W-:Y:S04]  /*61850*/  STS.U16 [R26+UR5+0x3b300], R16 ;  /* 0x03b300101a007988 */ /* 0x000fe80008000405 */
[----:B------:R-:W-:Y:S04]  /*61860*/  STS.U16 [R26+UR5+0x3c200], R18 ;  /* 0x03c200121a007988 */ /* 0x000fe80008000405 */
[----:B------:R-:W-:Y:S04]  /*61870*/  STS.U16 [R26+UR5+0x3c300], R20 ;  /* 0x03c300141a007988 */ /* 0x000fe80008000405 */
[----:B------:R-:W-:Y:S04]  /*61880*/  STS.U16 [R26+UR5+0x3d200], R22 ;  /* 0x03d200161a007988 */ /* 0x000fe80008000405 */
[----:B--2---:R-:W-:Y:S04]  /*61890*/  STS.U16 [R26+UR5+0x3d300], R24 ;  /* 0x03d300181a007988 */ /* 0x004fe80008000405 */
[----:B------:R-:W-:Y:S01]  /*618a0*/  STS.U16 [R26+UR5+0x3e200], R2 ;  /* 0x03e200021a007988 */ /* 0x000fe20008000405 */
[----:B0-----:R-:W-:-:S05]  /*618b0*/  LOP3.LUT R0, R0, 0x7f, RZ, 0xc0, !PT ;  /* 0x0000007f00007812 */ /* 0x001fca00078ec0ff */
[----:B------:R-:W-:Y:S04]  /*618c0*/  STL [R1+0x33f4], R0 ;  /* 0x0033f40001007387 */ /* 0x000fe80000100800 */
[----:B---3--:R-:W-:Y:S04]  /*618d0*/  STS.U16 [R26+UR5+0x3e300], R28 ;  /* 0x03e3001c1a007988 */ /* 0x008fe80008000405 */
[----:B----4-:R-:W-:Y:S04]  /*618e0*/  STS.U16 [R26+UR5+0x3f200], R4 ;  /* 0x03f200041a007988 */ /* 0x010fe80008000405 */
[----:B------:R0:W-:Y:S04]  /*618f0*/  STS.U16 [R26+UR5+0x3f300], R3 ;  /* 0x03f300031a007988 */ /* 0x0001e80008000405 */
[----:B0-----:R-:W2:Y:S04]  /*61900*/  LDL.LU R3, [R1+0xf58] ;  /* 0x000f580001037983 */ /* 0x001ea80000300800 */
[----:B--2---:R0:W-:Y:S04]  /*61910*/  STL [R1+0x341c], R3 ;  /* 0x00341c0301007387 */ /* 0x0041e80000100800 */
[----:B0-----:R-:W2:Y:S04]  /*61920*/  LDL.LU R3, [R1+0xf5c] ;  /* 0x000f5c0001037983 */ /* 0x001ea80000300800 */
[----:B--2---:R0:W-:Y:S04]  /*61930*/  STL [R1+0x3420], R3 ;  /* 0x0034200301007387 */ /* 0x0041e80000100800 */
[----:B0-----:R-:W2:Y:S01]  /*61940*/  LDL.LU R3, [R1+0xf88] ;  /* 0x000f880001037983 */ /* 0x001ea20000300800 */
[----:B------:R-:W-:-:S03]  /*61950*/  IMAD.SHL.U32 R2, R0, 0x2, RZ ;  /* 0x0000000200027824 */ /* 0x000fc600078e00ff */
        /* <DEDUP_REMOVED lines=23> */
[----:B------:R-:W-:-:S03]  /*61ad0*/  LOP3.LUT R2, R2, 0x20, RZ, 0x3c, !PT ;  /* 0x0000002002027812 */ /* 0x000fc600078e3cff */
[----:B------:R-:W4:Y:S04]  /*61ae0*/  LDL.LU R16, [R1+0xcfc] ;  /* 0x000cfc0001107983 */ /* 0x000f280000300800 */
[----:B------:R-:W4:Y:S04]  /*61af0*/  LDL.LU R18, [R1+0xcc8] ;  /* 0x000cc80001127983 */ /* 0x000f280000300800 */
[----:B------:R-:W4:Y:S04]  /*61b00*/  LDL.LU R20, [R1+0xcc4] ;  /* 0x000cc40001147983 */ /* 0x000f280000300800 */
[----:B------:R-:W4:Y:S04]  /*61b10*/  LDL.LU R22, [R1+0xc90] ;  /* 0x000c900001167983 */ /* 0x000f280000300800 */
[----:B------:R-:W4:Y:S04]  /*61b20*/  LDL.LU R24, [R1+0xc8c] ;  /* 0x000c8c0001187983 */ /* 0x000f280000300800 */
[----:B------:R-:W4:Y:S04]  /*61b30*/  LDL.LU R26, [R1+0xc58] ;  /* 0x000c5800011a7983 */ /* 0x000f280000300800 */
        /* <DEDUP_REMOVED lines=142> */
[----:B--2---:R-:W-:Y:S04]  /*62420*/  STS.U16 [R2+UR5+0x20500], R3 ;  /* 0x0205000302007988 */ /* 0x004fe80008000405 */
[----:B---3--:R-:W-:Y:S04]  /*62430*/  STS.U16 [R2+UR5+0x21400], R4 ;  /* 0x0214000402007988 */ /* 0x008fe80008000405 */
[----:B----4-:R-:W-:Y:S04]  /*62440*/  STS.U16 [R2+UR5+0x21500], R28 ;  /* 0x0215001c02007988 */ /* 0x010fe80008000405 */
[----:B------:R0:W-:Y:S04]  /*62450*/  STS.U16 [R2+UR5+0x22400], R0 ;  /* 0x0224000002007988 */ /* 0x0001e80008000405 */
[----:B0-----:R-:W2:Y:S04]  /*62460*/  LDL.LU R0, [R1+0x328] ;  /* 0x0003280001007983 */ /* 0x001ea80000300800 */
[----:B--2---:R0:W-:Y:S04]  /*62470*/  STL [R1+0x33f8], R0 ;  /* 0x0033f80001007387 */ /* 0x0041e80000100800 */
[----:B0-----:R-:W2:Y:S04]  /*62480*/  LDL.LU R0, [R1+0x35c] ;  /* 0x00035c0001007983 */ /* 0x001ea80000300800 */
[----:B--2---:R0:W-:Y:S04]  /*62490*/  STL [R1+0x33fc], R0 ;  /* 0x0033fc0001007387 */ /* 0x0041e80000100800 */
[----:B0-----:R-:W2:Y:S04]  /*624a0*/  LDL.LU R0, [R1+0x360] ;  /* 0x0003600001007983 */ /* 0x001ea80000300800 */
        /* <DEDUP_REMOVED lines=27> */
[----:B------:R0:W-:Y:S04]  /*62660*/  STS.U16 [R2+UR5+0x2e400], R26 ;  /* 0x02e4001a02007988 */ /* 0x0001e80008000405 */
[----:B------:R-:W4:Y:S04]  /*62670*/  LDL.LU R24, [R1+0x2ec] ;  /* 0x0002ec0001187983 */ /* 0x000f280000300800 */
[----:B0-----:R-:W4:Y:S04]  /*62680*/  LDL.LU R26, [R1+0x2b8] ;  /* 0x0002b800011a7983 */ /* 0x001f280000300800 */
        /* <DEDUP_REMOVED lines=30> */
[----:B---3--:R1:W-:Y:S04]  /*62870*/  STS.U16 [R2+UR5+0x30500], R11 ;  /* 0x0305000b02007988 */ /* 0x0083e80008000405 */
[----:B----4-:R2:W-:Y:S04]  /*62880*/  STS.U16 [R2+UR5+0x31400], R10 ;  /* 0x0314000a02007988 */ /* 0x0105e80008000405 */
[----:B------:R3:W-:Y:S04]  /*62890*/  STS.U16 [R2+UR5+0x31500], R24 ;  /* 0x0315001802007988 */ /* 0x0007e80008000405 */
[----:B------:R4:W-:Y:S04]  /*628a0*/  STS.U16 [R2+UR5+0x32400], R26 ;  /* 0x0324001a02007988 */ /* 0x0009e80008000405 */
[----:B0-----:R-:W4:Y:S04]  /*628b0*/  LDL.LU R0, [R1+0x33f4] ;  /* 0x0033f40001007983 */ /* 0x001f280000300800 */
[----:B-1----:R-:W4:Y:S04]  /*628c0*/  LDL.LU R11, [R1+0x33f0] ;  /* 0x0033f000010b7983 */ /* 0x002f280000300800 */
[----:B--2---:R-:W2:Y:S04]  /*628d0*/  LDL.LU R10, [R1+0x33ec] ;  /* 0x0033ec00010a7983 */ /* 0x004ea80000300800 */
[----:B---3--:R-:W3:Y:S04]  /*628e0*/  LDL.LU R24, [R1+0x33e8] ;  /* 0x0033e80001187983 */ /* 0x008ee80000300800 */
[----:B----4-:R-:W4:Y:S04]  /*628f0*/  LDL.LU R26, [R1+0x33e4] ;  /* 0x0033e400011a7983 */ /* 0x010f280000300800 */
        /* <DEDUP_REMOVED lines=23> */
[----:B----4-:R-:W-:Y:S04]  /*62a70*/  STS.U16 [R2+UR5+0x3e400], R26 ;  /* 0x03e4001a02007988 */ /* 0x010fe80008000405 */
[----:B---3--:R-:W-:Y:S04]  /*62a80*/  STS.U16 [R2+UR5+0x3e500], R24 ;  /* 0x03e5001802007988 */ /* 0x008fe80008000405 */
[----:B--2---:R-:W-:Y:S04]  /*62a90*/  STS.U16 [R2+UR5+0x3f400], R10 ;  /* 0x03f4000a02007988 */ /* 0x004fe80008000405 */
        /* <DEDUP_REMOVED lines=168> */
[----:B---3--:R0:W-:Y:S04]  /*63520*/  STS.U16 [R0+UR5+0x1f600], R2 ;  /* 0x01f6000200007988 */ /* 0x0081e80008000405 */
[----:B------:R-:W3:Y:S04]  /*63530*/  LDL.LU R22, [R1+0x3c4] ;  /* 0x0003c40001167983 */ /* 0x000ee80000300800 */
[----:B0-----:R-:W3:Y:S04]  /*63540*/  LDL.LU R2, [R1+0x390] ;  /* 0x0003900001027983 */ /* 0x001ee80000300800 */
        /* <DEDUP_REMOVED lines=30> */
[----:B------:R-:W4:Y:S04]  /*63730*/  LDL.LU R17, [R1+0x320] ;  /* 0x0003200001117983 */ /* 0x000f280000300800 */
[----:B----4-:R0:W-:Y:S04]  /*63740*/  STL [R1+0x33c0], R17 ;  /* 0x0033c01101007387 */ /* 0x0101e80000100800 */
[----:B0-----:R-:W4:Y:S04]  /*63750*/  LDL.LU R17, [R1+0x354] ;  /* 0x0003540001117983 */ /* 0x001f280000300800 */
[----:B------:R-:W-:Y:S04]  /*63760*/  STS.U16 [R0+UR5+0x2d600], R20 ;  /* 0x02d6001400007988 */ /* 0x000fe80008000405 */
        /* <DEDUP_REMOVED lines=37> */
[----:B----4-:R1:W-:Y:S04]  /*639c0*/  STS.U16 [R0+UR5+0x30700], R13 ;  /* 0x0307000d00007988 */ /* 0x0103e80008000405 */
[----:B------:R3:W-:Y:S04]  /*639d0*/  STS.U16 [R0+UR5+0x31600], R20 ;  /* 0x0316001400007988 */ /* 0x0007e80008000405 */
[----:B------:R4:W-:Y:S04]  /*639e0*/  STS.U16 [R0+UR5+0x31700], R22 ;  /* 0x0317001600007988 */ /* 0x0009e80008000405 */
[----:B0-----:R-:W2:Y:S04]  /*639f0*/  LDL.LU R17, [R1+0x33bc] ;  /* 0x0033bc0001117983 */ /* 0x001ea80000300800 */
[----:B-1----:R-:W2:Y:S04]  /*63a00*/  LDL.LU R13, [R1+0x33b8] ;  /* 0x0033b800010d7983 */ /* 0x002ea80000300800 */
        /* <DEDUP_REMOVED lines=25> */
[----:B------:R-:W-:Y:S04]  /*63ba0*/  STS.U16 [R0+UR5+0x3d700], R18 ;  /* 0x03d7001200007988 */ /* 0x000fe80008000405 */
[----:B----4-:R0:W-:Y:S04]  /*63bb0*/  STS.U16 [R0+UR5+0x3e600], R22 ;  /* 0x03e6001600007988 */ /* 0x0101e80008000405 */
[----:B0-----:R-:W2:Y:S04]  /*63bc0*/  LDL.LU R22, [R1+0xf18] ;  /* 0x000f180001167983 */ /* 0x001ea80000300800 */
[----:B--2---:R0:W-:Y:S04]  /*63bd0*/  STL [R1+0x33a4], R22 ;  /* 0x0033a41601007387 */ /* 0x0041e80000100800 */
[----:B0-----:R-:W2:Y:S01]  /*63be0*/  LDL.LU R22, [R1+0xf78] ;  /* 0x000f780001167983 */ /* 0x001ea20000300800 */
[----:B------:R-:W0:Y:S03]  /*63bf0*/  S2R R2, SR_TID.X ;  /* 0x0000000000027919 */ /* 0x000e260000002100 */
[----:B--2---:R1:W-:Y:S04]  /*63c00*/  STL [R1+0x33a8], R22 ;  /* 0x0033a81601007387 */ /* 0x0043e80000100800 */
[----:B-1----:R-:W2:Y:S01]  /*63c10*/  LDL.LU R22, [R1+0xf7c] ;  /* 0x000f7c0001167983 */ /* 0x002ea20000300800 */
[----:B0-----:R-:W-:-:S05]  /*63c20*/  LOP3.LUT R2, R2, 0x7f, RZ, 0xc0, !PT ;  /* 0x0000007f02027812 */ /* 0x001fca00078ec0ff */
[C---:B------:R-:W-:Y:S01]  /*63c30*/  IMAD.SHL.U32 R0, R2.reuse, 0x2, RZ ;  /* 0x0000000202007824 */ /* 0x040fe200078e00ff */
[----:B--2---:R0:W-:Y:S04]  /*63c40*/  STL [R1+0x33ac], R22 ;  /* 0x0033ac1601007387 */ /* 0x0041e80000100800 */
[----:B------:R-:W2:Y:S04]  /*63c50*/  LDL.LU R11, [R1+0xee8] ;  /* 0x000ee800010b7983 */ /* 0x000ea80000300800 */
        /* <DEDUP_REMOVED lines=13> */
[----:B0-----:R-:W-:-:S03]  /*63d30*/  IMAD.SHL.U32 R22, R2, 0x2, RZ ;  /* 0x0000000202167824 */ /* 0x001fc600078e00ff */
        /* <DEDUP_REMOVED lines=11> */
[----:B---3--:R0:W-:Y:S04]  /*63df0*/  STS.U16 [R22+UR5+0x3e700], R20 ;  /* 0x03e7001416007988 */ /* 0x0081e80008000405 */
[----:B------:R1:W-:Y:S04]  /*63e00*/  STS.U16 [R22+UR5+0x3f600], R13 ;  /* 0x03f6000d16007988 */ /* 0x0003e80008000405 */
[----:B------:R3:W-:Y:S04]  /*63e10*/  STS.U16 [R22+UR5+0x3f700], R17 ;  /* 0x03f7001116007988 */ /* 0x0007e80008000405 */
[----:B0-----:R-:W2:Y:S04]  /*63e20*/  LDL.LU R20, [R1+0xf1c] ;  /* 0x000f1c0001147983 */ /* 0x001ea80000300800 */
[----:B-1----:R-:W4:Y:S04]  /*63e30*/  LDL.LU R13, [R1+0xf48] ;  /* 0x000f4800010d7983 */ /* 0x002f280000300800 */
[----:B---3--:R-:W3:Y:S01]  /*63e40*/  LDL.LU R22, [R1+0x33ac] ;  /* 0x0033ac0001167983 */ /* 0x008ee20000300800 */
[----:B------:R-:W-:-:S03]  /*63e50*/  LOP3.LUT R0, R0, 0x40, RZ, 0x3c, !PT ;  /* 0x0000004000007812 */ /* 0x000fc600078e3cff */
[----:B------:R-:W2:Y:S04]  /*63e60*/  LDL.LU R17, [R1+0xf4c] ;  /* 0x000f4c0001117983 */ /* 0x000ea80000300800 */
[----:B---3--:R0:W-:Y:S04]  /*63e70*/  STS.U16 [R0+UR5+0x800], R22 ;  /* 0x0008001600007988 */ /* 0x0081e80008000405 */
[----:B0-----:R-:W3:Y:S04]  /*63e80*/  LDL.LU R22, [R1+0x33a8] ;  /* 0x0033a80001167983 */ /* 0x001ee80000300800 */
[----:B---3--:R0:W-:Y:S04]  /*63e90*/  STS.U16 [R0+UR5+0x900], R22 ;  /* 0x0009001600007988 */ /* 0x0081e80008000405 */
[----:B--2---:R1:W-:Y:S04]  /*63ea0*/  STS.U16 [R0+UR5+0x1800], R17 ;  /* 0x0018001100007988 */ /* 0x0043e80008000405 */
[----:B0-----:R-:W2:Y:S04]  /*63eb0*/  LDL.LU R22, [R1+0x33a4] ;  /* 0x0033a40001167983 */ /* 0x001ea80000300800 */
[----:B-1----:R-:W3:Y:S04]  /*63ec0*/  LDL.LU R17, [R1+0xc0c] ;  /* 0x000c0c0001117983 */ /* 0x002ee80000300800 */
[----:B---3--:R0:W-:Y:S04]  /*63ed0*/  STL [R1+0x3398], R17 ;  /* 0x0033981101007387 */ /* 0x0081e80000100800 */
[----:B0-----:R-:W3:Y:S04]  /*63ee0*/  LDL.LU R17, [R1+0xc10] ;  /* 0x000c100001117983 */ /* 0x001ee80000300800 */
[----:B---3--:R0:W-:Y:S04]  /*63ef0*/  STL [R1+0x339c], R17 ;  /* 0x00339c1101007387 */ /* 0x0081e80000100800 */
[----:B0-----:R-:W3:Y:S04]  /*63f00*/  LDL.LU R17, [R1+0xc44] ;  /* 0x000c440001117983 */ /* 0x001ee80000300800 */
[----:B----4-:R-:W-:Y:S04]  /*63f10*/  STS.U16 [R0+UR5+0x1900], R13 ;  /* 0x0019000d00007988 */ /* 0x010fe80008000405 */
[----:B------:R-:W-:Y:S04]  /*63f20*/  STS.U16 [R0+UR5+0x2800], R20 ;  /* 0x0028001400007988 */ /* 0x000fe80008000405 */
[----:B--2---:R-:W-:Y:S04]  /*63f30*/  STS.U16 [R0+UR5+0x2900], R22 ;  /* 0x0029001600007988 */ /* 0x004fe80008000405 */
        /* <DEDUP_REMOVED lines=200> */
[----:B------:R4:W-:Y:S04]  /*64bc0*/  STS.U16 [R0+UR5+0x32800], R17 ;  /* 0x0328001100007988 */ /* 0x0009e80008000405 */
[----:B0-----:R-:W4:Y:S04]  /*64bd0*/  LDL.LU R21, [R1+0x337c] ;  /* 0x00337c0001157983 */ /* 0x001f280000300800 */
[----:B-1----:R-:W4:Y:S04]  /*64be0*/  LDL.LU R19, [R1+0x3378] ;  /* 0x0033780001137983 */ /* 0x002f280000300800 */
[----:B--2---:R-:W2:Y:S04]  /*64bf0*/  LDL.LU R16, [R1+0x3374] ;  /* 0x0033740001107983 */ /* 0x004ea80000300800 */
[----:B---3--:R-:W3:Y:S04]  /*64c00*/  LDL.LU R18, [R1+0x3370] ;  /* 0x0033700001127983 */ /* 0x008ee80000300800 */
[----:B----4-:R-:W4:Y:S04]  /*64c10*/  LDL.LU R2, [R1+0x336c] ;  /* 0x00336c0001027983 */ /* 0x010f280000300800 */
[----:B------:R-:W2:Y:S04]  /*64c20*/  LDL.LU R17, [R1+0xedc] ;  /* 0x000edc0001117983 */ /* 0x000ea80000300800 */
        /* <DEDUP_REMOVED lines=25> */
[----:B--2---:R0:W-:Y:S04]  /*64dc0*/  STL [R1+0x3364], R17 ;  /* 0x0033641101007387 */ /* 0x0041e80000100800 */
[----:B0-----:R-:W2:Y:S01]  /*64dd0*/  LDL.LU R17, [R1+0xf74] ;  /* 0x000f740001117983 */ /* 0x001ea20000300800 */
[----:B------:R-:W0:Y:S02]  /*64de0*/  S2R R2, SR_TID.X ;  /* 0x0000000000027919 */ /* 0x000e240000002100 */
[----:B0-----:R-:W-:-:S05]  /*64df0*/  LOP3.LUT R2, R2, 0x7f, RZ, 0xc0, !PT ;  /* 0x0000007f02027812 */ /* 0x001fca00078ec0ff */
[----:B------:R-:W-:-:S05]  /*64e00*/  IMAD.SHL.U32 R2, R2, 0x2, RZ ;  /* 0x0000000202027824 */ /* 0x000fca00078e00ff */
[C---:B------:R-:W-:Y:S01]  /*64e10*/  LOP3.LUT R3, R2.reuse, 0x50, RZ, 0x3c, !PT ;  /* 0x0000005002037812 */ /* 0x040fe200078e3cff */
        /* <DEDUP_REMOVED lines=18> */
[----:B0-----:R-:W-:-:S03]  /*64f40*/  LOP3.LUT R17, R2, 0x40, RZ, 0x3c, !PT ;  /* 0x0000004002117812 */ /* 0x001fc600078e3cff */
        /* <DEDUP_REMOVED lines=8> */
[----:B------:R3:W-:Y:S04]  /*64fd0*/  STS.U16 [R17+UR5+0x3f900], R21 ;  /* 0x03f9001511007988 */ /* 0x0007e80008000405 */
[----:B0-----:R-:W2:Y:S04]  /*64fe0*/  LDL.LU R18, [R1+0xee0] ;  /* 0x000ee00001127983 */ /* 0x001ea80000300800 */
[----:B------:R-:W4:Y:S04]  /*64ff0*/  LDL.LU R2, [R1+0xf10] ;  /* 0x000f100001027983 */ /* 0x000f280000300800 */
[----:B-1----:R-:W2:Y:S04]  /*65000*/  LDL.LU R16, [R1+0xf14] ;  /* 0x000f140001107983 */ /* 0x002ea80000300800 */
[----:B---3--:R-:W3:Y:S04]  /*65010*/  LDL.LU R19, [R1+0xf40] ;  /* 0x000f400001137983 */ /* 0x008ee80000300800 */
[----:B------:R-:W4:Y:S04]  /*65020*/  LDL.LU R17, [R1+0x3368] ;  /* 0x0033680001117983 */ /* 0x000f280000300800 */
[----:B------:R-:W2:Y:S04]  /*65030*/  LDL.LU R21, [R1+0xf44] ;  /* 0x000f440001157983 */ /* 0x000ea80000300800 */
[----:B----4-:R0:W-:Y:S04]  /*65040*/  STS.U16 [R3+UR5+0xa00], R17 ;  /* 0x000a001103007988 */ /* 0x0101e80008000405 */
[----:B0-----:R-:W4:Y:S04]  /*65050*/  LDL.LU R17, [R1+0x3364] ;  /* 0x0033640001117983 */ /* 0x001f280000300800 */
[----:B----4-:R0:W-:Y:S04]  /*65060*/  STS.U16 [R3+UR5+0xb00], R17 ;  /* 0x000b001103007988 */ /* 0x0101e80008000405 */
[----:B--2---:R1:W-:Y:S04]  /*65070*/  STS.U16 [R3+UR5+0x1a00], R21 ;  /* 0x001a001503007988 */ /* 0x0043e80008000405 */
[----:B0-----:R-:W2:Y:S04]  /*65080*/  LDL.LU R17, [R1+0x3360] ;  /* 0x0033600001117983 */ /* 0x001ea80000300800 */
[----:B-1----:R-:W4:Y:S04]  /*65090*/  LDL.LU R21, [R1+0xc04] ;  /* 0x000c040001157983 */ /* 0x002f280000300800 */
[----:B----4-:R0:W-:Y:S04]  /*650a0*/  STL [R1+0x3354], R21 ;  /* 0x0033541501007387 */ /* 0x0101e80000100800 */
[----:B0-----:R-:W4:Y:S04]  /*650b0*/  LDL.LU R21, [R1+0xc08] ;  /* 0x000c080001157983 */ /* 0x001f280000300800 */
[----:B----4-:R0:W-:Y:S04]  /*650c0*/  STL [R1+0x3358], R21 ;  /* 0x0033581501007387 */ /* 0x0101e80000100800 */
[----:B0-----:R-:W4:Y:S04]  /*650d0*/  LDL.LU R21, [R1+0xc3c] ;  /* 0x000c3c0001157983 */ /* 0x001f280000300800 */
[----:B---3--:R-:W-:Y:S04]  /*650e0*/  STS.U16 [R3+UR5+0x1b00], R19 ;  /* 0x001b001303007988 */ /* 0x008fe80008000405 */
[----:B------:R-:W-:Y:S04]  /*650f0*/  STS.U16 [R3+UR5+0x2a00], R16 ;  /* 0x002a001003007988 */ /* 0x000fe80008000405 */
[----:B------:R-:W-:Y:S04]  /*65100*/  STS.U16 [R3+UR5+0x2b00], R2 ;  /* 0x002b000203007988 */ /* 0x000fe80008000405 */
        /* <DEDUP_REMOVED lines=10> */
[----:B----4-:R0:W-:Y:S04]  /*651b0*/  STL [R1+0x335c], R21 ;  /* 0x00335c1501007387 */ /* 0x0101e80000100800 */
        /* <DEDUP_REMOVED lines=220> */
[----:B------:R-:W-:Y:S04]  /*65f80*/  STS.U16 [R3+UR5+0x3fa00], R23 ;  /* 0x03fa001703007988 */ /* 0x000fe80008000405 */
[----:B------:R0:W-:Y:S04]  /*65f90*/  STS.U16 [R3+UR5+0x3fb00], R25 ;  /* 0x03fb001903007988 */ /* 0x0001e80008000405 */
[----:B0-----:R-:W2:Y:S04]  /*65fa0*/  LDL.LU R25, [R1+0xf38] ;  /* 0x000f380001197983 */ /* 0x001ea80000300800 */
[----:B--2---:R0:W-:Y:S04]  /*65fb0*/  STL [R1+0x331c], R25 ;  /* 0x00331c1901007387 */ /* 0x0041e80000100800 */
[----:B0-----:R-:W2:Y:S04]  /*65fc0*/  LDL.LU R25, [R1+0xf3c] ;  /* 0x000f3c0001197983 */ /* 0x001ea80000300800 */
[----:B--2---:R0:W-:Y:S04]  /*65fd0*/  STL [R1+0x3320], R25 ;  /* 0x0033201901007387 */ /* 0x0041e80000100800 */
[----:B0-----:R-:W2:Y:S01]  /*65fe0*/  LDL.LU R25, [R1+0xf68] ;  /* 0x000f680001197983 */ /* 0x001ea20000300800 */
[----:B------:R-:W0:Y:S02]  /*65ff0*/  S2R R2, SR_TID.X ;  /* 0x0000000000027919 */ /* 0x000e240000002100 */
[----:B0-----:R-:W-:Y:S01]  /*66000*/  LOP3.LUT R2, R2, 0x7f, RZ, 0xc0, !PT ;  /* 0x0000007f02027812 */ /* 0x001fe200078ec0ff */
[----:B--2---:R0:W-:Y:S04]  /*66010*/  STL [R1+0x3324], R25 ;  /* 0x0033241901007387 */ /* 0x0041e80000100800 */
[----:B0-----:R-:W2:Y:S01]  /*66020*/  LDL.LU R25, [R1+0xf6c] ;  /* 0x000f6c0001197983 */ /* 0x001ea20000300800 */
[----:B------:R-:W-:-:S03]  /*66030*/  IMAD.SHL.U32 R2, R2, 0x2, RZ ;  /* 0x0000000202027824 */ /* 0x000fc600078e00ff */
[----:B------:R-:W3:Y:S04]  /*66040*/  LDL.LU R23, [R1+0xf0c] ;  /* 0x000f0c0001177983 */ /* 0x000ee80000300800 */
        /* <DEDUP_REMOVED lines=260> */
[----:B0-----:R-:W4:Y:S04]  /*67090*/  LDL.LU R29, [R1+0x32f4] ;  /* 0x0032f400011d7983 */ /* 0x001f280000300800 */
[----:B------:R-:W-:Y:S04]  /*670a0*/  STS.U16 [R0+UR5+0x3bd00], R28 ;  /* 0x03bd001c00007988 */ /* 0x000fe80008000405 */
[----:B-1----:R-:W4:Y:S04]  /*670b0*/  LDL.LU R27, [R1+0x32f0] ;  /* 0x0032f000011b7983 */ /* 0x002f280000300800 */
[----:B------:R-:W-:Y:S04]  /*670c0*/  STS.U16 [R0+UR5+0x3cc00], R14 ;  /* 0x03cc000e00007988 */ /* 0x000fe80008000405 */
[----:B--2---:R-:W2:Y:S04]  /*670d0*/  LDL.LU R8, [R1+0x32ec] ;  /* 0x0032ec0001087983 */ /* 0x004ea80000300800 */
[----:B------:R-:W-:Y:S04]  /*670e0*/  STS.U16 [R0+UR5+0x3cd00], R15 ;  /* 0x03cd000f00007988 */ /* 0x000fe80008000405 */
[----:B---3--:R-:W3:Y:S04]  /*670f0*/  LDL.LU R7, [R1+0x32e8] ;  /* 0x0032e80001077983 */ /* 0x008ee80000300800 */
[----:B------:R0:W-:Y:S04]  /*67100*/  STS.U16 [R0+UR5+0x3dc00], R12 ;  /* 0x03dc000c00007988 */ /* 0x0001e80008000405 */
[----:B------:R1:W-:Y:S04]  /*67110*/  STS.U16 [R0+UR5+0x3dd00], R9 ;  /* 0x03dd000900007988 */ /* 0x0003e80008000405 */
[----:B0-----:R-:W4:Y:S04]  /*67120*/  LDL.LU R12, [R1+0xf64] ;  /* 0x000f6400010c7983 */ /* 0x001f280000300800 */
[----:B-1----:R-:W2:Y:S01]  /*67130*/  LDL.LU R9, [R1+0xf00] ;  /* 0x000f000001097983 */ /* 0x002ea20000300800 */
[----:B------:R-:W0:Y:S02]  /*67140*/  S2R R2, SR_TID.X ;  /* 0x0000000000027919 */ /* 0x000e240000002100 */
[----:B0-----:R-:W-:Y:S01]  /*67150*/  LOP3.LUT R2, R2, 0x7f, RZ, 0xc0, !PT ;  /* 0x0000007f02027812 */ /* 0x001fe200078ec0ff */
[----:B--2---:R0:W-:Y:S04]  /*67160*/  STL [R1+0x32e4], R9 ;  /* 0x0032e40901007387 */ /* 0x0041e80000100800 */
[----:B0-----:R-:W2:Y:S01]  /*67170*/  LDL.LU R9, [R1+0xf60] ;  /* 0x000f600001097983 */ /* 0x001ea20000300800 */
[----:B------:R-:W-:-:S03]  /*67180*/  IMAD.SHL.U32 R2, R2, 0x2, RZ ;  /* 0x0000000202027824 */ /* 0x000fc600078e00ff */
[----:B---3--:R-:W-:Y:S04]  /*67190*/  STS.U16 [R0+UR5+0x3ec00], R7 ;  /* 0x03ec000700007988 */ /* 0x008fe80008000405 */
[----:B------:R0:W-:Y:S04]  /*671a0*/  STS.U16 [R0+UR5+0x3ed00], R8 ;  /* 0x03ed000800007988 */ /* 0x0001e80008000405 */
[----:B----4-:R1:W-:Y:S04]  /*671b0*/  STS.U16 [R0+UR5+0x3fc00], R27 ;  /* 0x03fc001b00007988 */ /* 0x0103e80008000405 */
[----:B------:R3:W-:Y:S01]  /*671c0*/  STS.U16 [R0+UR5+0x3fd00], R29 ;  /* 0x03fd001d00007988 */ /* 0x0007e20008000405 */
[----:B------:R-:W-:-:S03]  /*671d0*/  LOP3.LUT R3, R2, 0x70, RZ, 0x3c, !PT ;  /* 0x0000007002037812 */ /* 0x000fc600078e3cff */
[----:B0-----:R-:W4:Y:S04]  /*671e0*/  LDL.LU R8, [R1+0xf04] ;  /* 0x000f040001087983 */ /* 0x001f280000300800 */
[----:B-1----:R-:W4:Y:S04]  /*671f0*/  LDL.LU R27, [R1+0xf30] ;  /* 0x000f3000011b7983 */ /* 0x002f280000300800 */
[----:B---3--:R-:W3:Y:S04]  /*67200*/  LDL.LU R29, [R1+0xf34] ;  /* 0x000f3400011d7983 */ /* 0x008ee80000300800 */
        /* <DEDUP_REMOVED lines=24> */
[----:B0-----:R-:W4:Y:S04]  /*67390*/  LDL.LU R12, [R1+0xc64] ;  /* 0x000c6400010c7983 */ /* 0x001f280000300800 */
[----:B--2---:R0:W-:Y:S04]  /*673a0*/  STS.U16 [R3+UR5+0xf00], R9 ;  /* 0x000f000903007988 */ /* 0x0041e80008000405 */
[----:B0-----:R-:W2:Y:S04]  /*673b0*/  LDL.LU R9, [R1+0x32e4] ;  /* 0x0032e40001097983 */ /* 0x001ea80000300800 */
[----:B---3--:R-:W-:Y:S04]  /*673c0*/  STS.U16 [R3+UR5+0x1e00], R29 ;  /* 0x001e001d03007988 */ /* 0x008fe80008000405 */
[----:B----4-:R-:W-:Y:S04]  /*673d0*/  STS.U16 [R3+UR5+0x1f00], R27 ;  /* 0x001f001b03007988 */ /* 0x010fe80008000405 */
[----:B------:R-:W-:Y:S04]  /*673e0*/  STS.U16 [R3+UR5+0x2e00], R8 ;  /* 0x002e000803007988 */ /* 0x000fe80008000405 */
[----:B--2---:R0:W-:Y:S04]  /*673f0*/  STS.U16 [R3+UR5+0x2f00], R9 ;  /* 0x002f000903007988 */ /* 0x0041e80008000405 */
        /* <DEDUP_REMOVED lines=19> */
[----:B0-----:R-:W2:Y:S04]  /*67530*/  LDL.LU R9, [R1+0xc30] ;  /* 0x000c300001097983 */ /* 0x001ea80000300800 */
[----:B------:R0:W-:Y:S04]  /*67540*/  STS.U16 [R3+UR5+0xcf00], R0 ;  /* 0x00cf000003007988 */ /* 0x0001e80008000405 */
[----:B0-----:R-:W3:Y:S04]  /*67550*/  LDL.LU R0, [R1+0xc2c] ;  /* 0x000c2c0001007983 */ /* 0x001ee80000300800 */
[----:B------:R-:W4:Y:S04]  /*67560*/  LDL.LU R29, [R1+0xbf4] ;  /* 0x000bf400011d7983 */ /* 0x000f280000300800 */
[----:B------:R-:W-:Y:S04]  /*67570*/  STS.U16 [R3+UR5+0xde00], R28 ;  /* 0x00de001c03007988 */ /* 0x000fe80008000405 */
[----:B------:R-:W-:Y:S04]  /*67580*/  STS.U16 [R3+UR5+0xdf00], R14 ;  /* 0x00df000e03007988 */ /* 0x000fe80008000405 */
[----:B------:R-:W-:Y:S04]  /*67590*/  STS.U16 [R3+UR5+0xee00], R15 ;  /* 0x00ee000f03007988 */ /* 0x000fe80008000405 */
[----:B------:R-:W-:Y:S04]  /*675a0*/  STS.U16 [R3+UR5+0xef00], R12 ;  /* 0x00ef000c03007988 */ /* 0x000fe80008000405 */
[----:B----4-:R0:W-:Y:S04]  /*675b0*/  STL [R1+0x32e0], R29 ;  /* 0x0032e01d01007387 */ /* 0x0101e80000100800 */
        /* <DEDUP_REMOVED lines=23> */
[----:B---3--:R1:W-:Y:S04]  /*67730*/  STS.U16 [R3+UR5+0xff00], R0 ;  /* 0x00ff000003007988 */ /* 0x0083e80008000405 */
[----:B0-----:R-:W3:Y:S04]  /*67740*/  LDL.LU R9, [R1+0x98c] ;  /* 0x00098c0001097983 */ /* 0x001ee80000300800 */
[----:B------:R-:W3:Y:S04]  /*67750*/  LDL.LU R4, [R1+0x958] ;  /* 0x0009580001047983 */ /* 0x000ee80000300800 */
[----:B------:R-:W3:Y:S04]  /*67760*/  LDL.LU R28, [R1+0x954] ;  /* 0x00095400011c7983 */ /* 0x000ee80000300800 */
[----:B------:R-:W3:Y:S04]  /*67770*/  LDL.LU R14, [R1+0x920] ;  /* 0x00092000010e7983 */ /* 0x000ee80000300800 */
[----:B------:R-:W3:Y:S04]  /*67780*/  LDL.LU R15, [R1+0x91c] ;  /* 0x00091c00010f7983 */ /* 0x000ee80000300800 */
[----:B-1----:R-:W3:Y:S04]  /*67790*/  LDL.LU R0, [R1+0x8e8] ;  /* 0x0008e80001007983 */ /* 0x002ee80000300800 */
[----:B----4-:R0:W-:Y:S04]  /*677a0*/  STS.U16 [R3+UR5+0x10e00], R29 ;  /* 0x010e001d03007988 */ /* 0x0101e80008000405 */
[----:B0-----:R-:W4:Y:S04]  /*677b0*/  LDL.LU R29, [R1+0x32e0] ;  /* 0x0032e000011d7983 */ /* 0x001f280000300800 */
[----:B----4-:R-:W-:Y:S04]  /*677c0*/  STS.U16 [R3+UR5+0x10f00], R29 ;  /* 0x010f001d03007988 */ /* 0x010fe80008000405 */
[----:B------:R-:W-:Y:S04]  /*677d0*/  STS.U16 [R3+UR5+0x11e00], R27 ;  /* 0x011e001b03007988 */ /* 0x000fe80008000405 */
        /* <DEDUP_REMOVED lines=21> */
[----:B---3--:R0:W-:Y:S04]  /*67930*/  STS.U16 [R3+UR5+0x1bf00], R9 ;  /* 0x01bf000903007988 */ /* 0x0081e80008000405 */
[----:B0-----:R-:W3:Y:S04]  /*67940*/  LDL.LU R9, [R1+0x8b0] ;  /* 0x0008b00001097983 */ /* 0x001ee80000300800 */
[----:B------:R-:W4:Y:S04]  /*67950*/  LDL.LU R29, [R1+0x878] ;  /* 0x00087800011d7983 */ /* 0x000f280000300800 */
[----:B------:R-:W-:Y:S04]  /*67960*/  STS.U16 [R3+UR5+0x1ce00], R4 ;  /* 0x01ce000403007988 */ /* 0x000fe80008000405 */
        /* <DEDUP_REMOVED lines=34> */
[----:B-1----:R-:W3:Y:S04]  /*67b90*/  LDL.LU R9, [R1+0x3a4] ;  /* 0x0003a40001097983 */ /* 0x002ee80000300800 */
[----:B----4-:R0:W-:Y:S04]  /*67ba0*/  STS.U16 [R3+UR5+0x1ff00], R29 ;  /* 0x01ff001d03007988 */ /* 0x0101e80008000405 */
[----:B0-----:R-:W4:Y:S04]  /*67bb0*/  LDL.LU R29, [R1+0x32dc] ;  /* 0x0032dc00011d7983 */ /* 0x001f280000300800 */
[----:B----4-:R-:W-:Y:S04]  /*67bc0*/  STS.U16 [R3+UR5+0x20e00], R29 ;  /* 0x020e001d03007988 */ /* 0x010fe80008000405 */
        /* <DEDUP_REMOVED lines=22> */
[----:B------:R-:W-:Y:S04]  /*67d30*/  STS.U16 [R3+UR5+0x2bf00], R4 ;  /* 0x02bf000403007988 */ /* 0x000fe80008000405 */
[----:B0-----:R-:W4:Y:S04]  /*67d40*/  LDL.LU R0, [R1+0x370] ;  /* 0x0003700001007983 */ /* 0x001f280000300800 */
[----:B------:R-:W-:Y:S04]  /*67d50*/  STS.U16 [R3+UR5+0x2ce00], R28 ;  /* 0x02ce001c03007988 */ /* 0x000fe80008000405 */
[----:B--2---:R0:W-:Y:S04]  /*67d60*/  STS.U16 [R3+UR5+0x2cf00], R15 ;  /* 0x02cf000f03007988 */ /* 0x0041e80008000405 */
[----:B-1----:R-:W2:Y:S04]  /*67d70*/  LDL.LU R14, [R1+0x36c] ;  /* 0x00036c00010e7983 */ /* 0x002ea80000300800 */
[----:B0-----:R-:W4:Y:S04]  /*67d80*/  LDL.LU R15, [R1+0x334] ;  /* 0x00033400010f7983 */ /* 0x001f280000300800 */
[----:B---3--:R-:W-:Y:S04]  /*67d90*/  STS.U16 [R3+UR5+0x2de00], R12 ;  /* 0x02de000c03007988 */ /* 0x008fe80008000405 */
[----:B------:R-:W-:Y:S04]  /*67da0*/  STS.U16 [R3+UR5+0x2df00], R9 ;  /* 0x02df000903007988 */ /* 0x000fe80008000405 */
[----:B----4-:R0:W-:Y:S04]  /*67db0*/  STL [R1+0x32d8], R15 ;  /* 0x0032d80f01007387 */ /* 0x0101e80000100800 */
[----:B0-----:R-:W3:Y:S04]  /*67dc0*/  LDL.LU R15, [R1+0x338] ;  /* 0x00033800010f7983 */ /* 0x001ee80000300800 */
        /* <DEDUP_REMOVED lines=56> */
[----:B----4-:R0:W-:Y:S04]  /*68150*/  STS.U16 [R3+UR5+0x3ae00], R0 ;  /* 0x03ae000003007988 */ /* 0x0101e80008000405 */
[----:B0-----:R-:W4:Y:S04]  /*68160*/  LDL.LU R0, [R1+0x32c8] ;  /* 0x0032c80001007983 */ /* 0x001f280000300800 */
[----:B------:R-:W-:Y:S04]  /*68170*/  STS.U16 [R3+UR5+0x3af00], R11 ;  /* 0x03af000b03007988 */ /* 0x000fe80008000405 */
[----:B------:R-:W-:Y:S04]  /*68180*/  STS.U16 [R3+UR5+0x3be00], R10 ;  /* 0x03be000a03007988 */ /* 0x000fe80008000405 */
[----:B------:R-:W-:Y:S04]  /*68190*/  STS.U16 [R3+UR5+0x3bf00], R24 ;  /* 0x03bf001803007988 */ /* 0x000fe80008000405 */
[----:B------:R-:W-:Y:S04]  /*681a0*/  STS.U16 [R3+UR5+0x3ce00], R26 ;  /* 0x03ce001a03007988 */ /* 0x000fe80008000405 */
[----:B------:R-:W-:Y:S04]  /*681b0*/  STS.U16 [R3+UR5+0x3cf00], R4 ;  /* 0x03cf000403007988 */ /* 0x000fe80008000405 */
[----:B--2---:R-:W-:Y:S04]  /*681c0*/  STS.U16 [R3+UR5+0x3de00], R28 ;  /* 0x03de001c03007988 */ /* 0x004fe80008000405 */
[----:B------:R-:W-:Y:S04]  /*681d0*/  STS.U16 [R3+UR5+0x3df00], R14 ;  /* 0x03df000e03007988 */ /* 0x000fe80008000405 */
[----:B---3--:R-:W-:Y:S04]  /*681e0*/  STS.U16 [R3+UR5+0x3ee00], R9 ;  /* 0x03ee000903007988 */ /* 0x008fe80008000405 */
[----:B------:R-:W-:Y:S04]  /*681f0*/  STS.U16 [R3+UR5+0x3ef00], R12 ;  /* 0x03ef000c03007988 */ /* 0x000fe80008000405 */
[----:B------:R-:W-:Y:S01]  /*68200*/  STS.U16 [R3+UR5+0x3fe00], R15 ;  /* 0x03fe000f03007988 */ /* 0x000fe20008000405 */
[----:B------:R-:W0:Y:S03]  /*68210*/  S2R R2, SR_TID.X ;  /* 0x0000000000027919 */ /* 0x000e260000002100 */
[----:B----4-:R1:W-:Y:S04]  /*68220*/  STS.U16 [R3+UR5+0x3ff00], R0 ;  /* 0x03ff000003007988 */ /* 0x0103e80008000405 */
[----:B-1----:R-:W2:Y:S01]  /*68230*/  LDL.LU R0, [R1+0x32c4] ;  /* 0x0032c40001007983 */ /* 0x002ea20000300800 */
[----:B0-----:R-:W-:-:S05]  /*68240*/  LOP3.LUT R2, R2, 0x7f, RZ, 0xc0, !PT ;  /* 0x0000007f02027812 */ /* 0x001fca00078ec0ff */
[----:B------:R-:W-:Y:S01]  /*68250*/  IMAD.SHL.U32 R2, R2, 0x2, RZ ;  /* 0x0000000202027824 */ /* 0x000fe200078e00ff */
[----:B------:R-:W3:Y:S01]  /*68260*/  LDL R13, [R1+0x4b4] ;  /* 0x0004b400010d7983 */ /* 0x000ee20000100800 */
[----:B------:R-:W-:Y:S06]  /*68270*/  BAR.SYNC.DEFER_BLOCKING 0x0 ;  /* 0x0000000000007b1d */ /* 0x000fec0000010000 */
[----:B------:R-:W4:Y:S04]  /*68280*/  LDL R20, [R1+0x4c4] ;  /* 0x0004c40001147983 */ /* 0x000f280000100800 */
[----:B------:R-:W4:Y:S04]  /*68290*/  LDL R29, [R1+0x4c0] ;  /* 0x0004c000011d7983 */ /* 0x000f280000100800 */
[----:B--2---:R-:W-:Y:S04]  /*682a0*/  STL [R1+0x3700], R0 ;  /* 0x0037000001007387 */ /* 0x004fe80000100800 */
[----:B---3--:R-:W0:Y:S04]  /*682b0*/  LDSM.16.M88.4 R8, [R13+UR5] ;  /* 0x000000050d08783b */ /* 0x008e280008000200 */
[----:B------:R-:W1:Y:S04]  /*682c0*/  LDSM.16.M88.4 R24, [R13+UR5+0x8000] ;  /* 0x008000050d18783b */ /* 0x000e680008000200 */
[----:B------:R-:W2:Y:S04]  /*682d0*/  LDSM.16.M88.4 R16, [R13+UR5+0x4000] ;  /* 0x004000050d10783b */ /* 0x000ea80008000200 */
[----:B----4-:R-:W-:Y:S04]  /*682e0*/  LDSM.16.MT88.4 R4, [R29+UR5+0x40000] ;  /* 0x040000051d04783b */ /* 0x010fe80008004200 */
[----:B0-----:R-:W-:Y:S04]  /*682f0*/  STL.64 [R1+0x30], R8 ;  /* 0x0000300801007387 */ /* 0x001fe80000100a00 */
[----:B------:R-:W-:Y:S04]  /*68300*/  STL.64 [R1+0x38], R10 ;  /* 0x0000380a01007387 */ /* 0x000fe80000100a00 */
[----:B------:R-:W0:Y:S04]  /*68310*/  LDSM.16.M88.4 R8, [R13+UR5+0xc000] ;  /* 0x00c000050d08783b */ /* 0x000e280008000200 */
[----:B-1----:R-:W-:Y:S04]  /*68320*/  STL.64 [R1+0x10], R24 ;  /* 0x0000101801007387 */ /* 0x002fe80000100a00 */
[----:B------:R-:W-:Y:S04]  /*68330*/  STL.64 [R1+0x18], R26 ;  /* 0x0000181a01007387 */ /* 0x000fe80000100a00 */
[----:B------:R-:W1:Y:S04]  /*68340*/  LDSM.16.M88.4 R24, [R13+UR5+0x10000] ;  /* 0x010000050d18783b */ /* 0x000e680008000200 */
[----:B--2---:R-:W-:Y:S04]  /*68350*/  STL.64 [R1+0x28], R18 ;  /* 0x0000281201007387 */ /* 0x004fe80000100a00 */
[----:B0-----:R-:W-:Y:S04]  /*68360*/  STL.64 [R1], R8 ;  /* 0x0000000801007387 */ /* 0x001fe80000100a00 */
[----:B------:R-:W-:Y:S04]  /*68370*/  STL.64 [R1+0x8], R10 ;  /* 0x0000080a01007387 */ /* 0x000fe80000100a00 */
[----:B------:R-:W0:Y:S04]  /*68380*/  LDSM.16.M88.4 R8, [R13+UR5+0x14000] ;  /* 0x014000050d08783b */ /* 0x000e280008000200 */
[----:B------:R2:W-:Y:S04]  /*68390*/  STL.64 [R1+0x5e50], R16 ;  /* 0x005e501001007387 */ /* 0x0005e80000100a00 */
[----:B--2---:R-:W2:Y:S04]  /*683a0*/  LDL.LU.64 R16, [R1+0x30] ;  /* 0x0000300001107983 */ /* 0x004ea80000300a00 */
[----:B-1----:R-:W-:Y:S04]  /*683b0*/  STL [R1+0x5e30], R25 ;  /* 0x005e301901007387 */ /* 0x002fe80000100800 */
[----:B------:R-:W-:Y:S04]  /*683c0*/  STL [R1+0x5e2c], R26 ;  /* 0x005e2c1a01007387 */ /* 0x000fe80000100800 */
[----:B------:R-:W-:Y:S04]  /*683d0*/  STL [R1+0x5e28], R27 ;  /* 0x005e281b01007387 */ /* 0x000fe80000100800 */
[----:B0-----:R-:W-:Y:S04]  /*683e0*/  STL [R1+0x5c20], R10 ;  /* 0x005c200a01007387 */ /* 0x001fe80000100800 */
[----:B------:R-:W-:Y:S04]  /*683f0*/  STL [R1+0x5c1c], R11 ;  /* 0x005c1c0b01007387 */ /* 0x000fe80000100800 */
[----:B------:R-:W-:Y:S04]  /*68400*/  STL.64 [R1+0x5e38], R8 ;  /* 0x005e380801007387 */ /* 0x000fe80000100a00 */
[----:B------:R-:W0:Y:S04]  /*68410*/  LDSM.16.M88.4 R8, [R13+UR5+0x18000] ;  /* 0x018000050d08783b */ /* 0x000e280008000200 */
[----:B0-----:R-:W-:Y:S04]  /*68420*/  STL.64 [R1+0x50], R8 ;  /* 0x0000500801007387 */ /* 0x001fe80000100a00 */
[----:B------:R-:W-:Y:S04]  /*68430*/  STL.64 [R1+0x58], R10 ;  /* 0x0000580a01007387 */ /* 0x000fe80000100a00 */
[----:B------:R-:W0:Y:S04]  /*68440*/  LDSM.16.M88.4 R8, [R13+UR5+0x1c000] ;  /* 0x01c000050d08783b */ /* 0x000e280008000200 */
[----:B0-----:R0:W-:Y:S01]  /*68450*/  STL.64 [R1+0x40], R8 ;  /* 0x0000400801007387 */ /* 0x0011e20000100a00 */
[----:B------:R-:W-:-:S02]  /*68460*/  IMAD.MOV.U32 R26, RZ, RZ, R8 ;  /* 0x000000ffff1a7224 */ /* 0x000fc400078e0008 */
[----:B------:R-:W-:Y:S01]  /*68470*/  IMAD.MOV.U32 R27, RZ, RZ, R9 ;  /* 0x000000ffff1b7224 */ /* 0x000fe200078e0009 */
[----:B------:R-:W-:Y:S04]  /*68480*/  STL.64 [R1+0x48], R10 ;  /* 0x0000480a01007387 */ /* 0x000fe80000100a00 */
[----:B0-----:R-:W3:Y:S04]  /*68490*/  LDL.LU.64 R8, [R1+0x10] ;  /* 0x0000100001087983 */ /* 0x001ee80000300a00 */
[----:B---3--:R-:W-:Y:S04]  /*684a0*/  STL.64 [R1+0x5e58], R8 ;  /* 0x005e580801007387 */ /* 0x008fe80000100a00 */
[----:B------:R-:W0:Y:S04]  /*684b0*/  LDSM.16.M88.4 R8, [R13+UR5+0x20000] ;  /* 0x020000050d08783b */ /* 0x000e280008000200 */
[----:B0-----:R-:W-:Y:S01]  /*684c0*/  STL.64 [R1+0xd0], R8 ;  /* 0x0000d00801007387 */ /* 0x001fe20000100a00 */
[----:B------:R-:W-:-:S02]  /*684d0*/  IMAD.MOV.U32 R28, RZ, RZ, R8 ;  /* 0x000000ffff1c7224 */ /* 0x000fc400078e0008 */
[----:B------:R-:W-:Y:S01]  /*684e0*/  IMAD.MOV.U32 R3, RZ, RZ, R9 ;  /* 0x000000ffff037224 */ /* 0x000fe200078e0009 */
[----:B------:R-:W-:Y:S04]  /*684f0*/  STL.64 [R1+0xd8], R10 ;  /* 0x0000d80a01007387 */ /* 0x000fe80000100a00 */
[----:B------:R-:W0:Y:S04]  /*68500*/  LDSM.16.M88.4 R8, [R13+UR5+0x24000] ;  /* 0x024000050d08783b */ /* 0x000e280008000200 */
[----:B0-----:R-:W-:Y:S04]  /*68510*/  STL.64 [R1+0xc0], R8 ;  /* 0x0000c00801007387 */ /* 0x001fe80000100a00 */
        /* <DEDUP_REMOVED lines=8> */
[----:B------:R1:W-:Y:S04]  /*685a0*/  STL.64 [R1+0xa8], R10 ;  /* 0x0000a80a01007387 */ /* 0x0003e80000100a00 */
[----:B0-----:R-:W3:Y:S04]  /*685b0*/  LDL.LU.64 R8, [R1+0x720] ;  /* 0x0007200001087983 */ /* 0x001ee80000300a00 */
[----:B-1----:R-:W3:Y:S04]  /*685c0*/  LDL.LU.64 R10, [R1+0x728] ;  /* 0x00072800010a7983 */ /* 0x002ee80000300a00 */
[----:B------:R-:W-:Y:S04]  /*685d0*/  STL.64 [R1+0x5e48], R26 ;  /* 0x005e481a01007387 */ /* 0x000fe80000100a00 */
        /* <DEDUP_REMOVED lines=8> */
[----:B------:R-:W1:Y:S04]  /*68660*/  LDSM.16.M88.4 R12, [R13+UR5+0x3c000] ;  /* 0x03c000050d0c783b */ /* 0x000e680008000200 */
[----:B0-----:R0:W-:Y:S01]  /*68670*/  STL.64 [R1+0x70], R24 ;  /* 0x0000701801007387 */ /* 0x0011e20000100a00 */
[----:B------:R-:W-:-:S02]  /*68680*/  IMAD.MOV.U32 R23, RZ, RZ, R24 ;  /* 0x000000ffff177224 */ /* 0x000fc400078e0018 */
[----:B------:R-:W-:Y:S01]  /*68690*/  IMAD.MOV.U32 R22, RZ, RZ, R25 ;  /* 0x000000ffff167224 */ /* 0x000fe200078e0019 */
[----:B------:R4:W-:Y:S04]  /*686a0*/  STL.64 [R1+0x78], R26 ;  /* 0x0000781a01007387 */ /* 0x0009e80000100a00 */
[----:B0-----:R-:W3:Y:S04]  /*686b0*/  LDL.LU.64 R24, [R1+0x780] ;  /* 0x0007800001187983 */ /* 0x001ee80000300a00 */
[----:B----4-:R-:W4:Y:S04]  /*686c0*/  LDL.LU.64 R26, [R1+0x788] ;  /* 0x00078800011a7983 */ /* 0x010f280000300a00 */
[----:B-1----:R-:W-:Y:S04]  /*686d0*/  STL.64 [R1+0x60], R12 ;  /* 0x0000600c01007387 */ /* 0x002fe80000100a00 */
[----:B------:R-:W-:Y:S04]  /*686e0*/  STL.64 [R1+0x68], R14 ;  /* 0x0000680e01007387 */ /* 0x000fe80000100a00 */
[----:B------:R-:W0:Y:S04]  /*686f0*/  LDSM.16.MT88.4 R12, [R20+UR5+0x40000] ;  /* 0x04000005140c783b */ /* 0x000e280008004200 */
[----:B------:R-:W-:Y:S01]  /*68700*/  STL [R1+0x5db0], R20 ;  /* 0x005db01401007387 */ /* 0x000fe20000100800 */
[----:B--2---:R-:W-:-:S02]  /*68710*/  IMAD.MOV.U32 R2, RZ, RZ, R16 ;  /* 0x000000ffff027224 */ /* 0x004fc400078e0010 */
[----:B------:R-:W-:Y:S01]  /*68720*/  IMAD.MOV.U32 R0, RZ, RZ, R17 ;  /* 0x000000ffff007224 */ /* 0x000fe200078e0011 */
[----:B0-----:R-:W-:Y:S04]  /*68730*/  STL.64 [R1+0x5d90], R14 ;  /* 0x005d900e01007387 */ /* 0x001fe80000100a00 */
[----:B------:R0:W-:Y:S04]  /*68740*/  STL.64 [R1+0x5d88], R12 ;  /* 0x005d880c01007387 */ /* 0x0001e80000100a00 */
[----:B0-----:R-:W2:Y:S04]  /*68750*/  LDL.LU.64 R12, [R1+0x710] ;  /* 0x00071000010c7983 */ /* 0x001ea80000300a00 */
[----:B------:R-:W2:Y:S01]  /*68760*/  LDL.LU.64 R14, [R1+0x718] ;  /* 0x00071800010e7983 */ /* 0x000ea20000300a00 */
[----:B---3--:R-:W-:-:S15]  /*68770*/  HMMA.16816.F32 R8, R4, R16, R8 ;  /* 0x000000100408723c */ /* 0x008fde0000001808 */
[----:B------:R-:W-:-:S08]  /*68780*/  NOP ;  /* 0x0000000000007918 */ /* 0x000fd00000000000 */
[----:B------:R0:W-:Y:S04]  /*68790*/  STL.64 [R1+0x220], R8 ;  /* 0x0002200801007387 */ /* 0x0001e80000100a00 */
[----:B------:R-:W-:Y:S04]  /*687a0*/  STL.64 [R1+0x228], R10 ;  /* 0x0002280a01007387 */ /* 0x000fe80000100a00 */
[----:B0-----:R-:W4:Y:S04]  /*687b0*/  LDL.LU.64 R8, [R1+0x5e58] ;  /* 0x005e580001087983 */ /* 0x001f280000300a00 */
[----:B------:R-:W2:Y:S02]  /*687c0*/  LDL.LU.64 R16, [R1+0x5e50] ;  /* 0x005e500001107983 */ /* 0x000ea40000300a00 */
[----:B--2---:R-:W-:-:S15]  /*687d0*/  HMMA.16816.F32 R12, R4, R16, R12 ;  /* 0x00000010040c723c */ /* 0x004fde000000180c */
[----:B------:R-:W-:-:S08]  /*687e0*/  NOP ;  /* 0x0000000000007918 */ /* 0x000fd00000000000 */
[----:B------:R0:W-:Y:S01]  /*687f0*/  STL.64 [R1+0x210], R12 ;  /* 0x0002100c01007387 */ /* 0x0001e20000100a00 */
[----:B----4-:R-:W-:Y:S03]  /*68800*/  HMMA.16816.F32 R24, R4, R8, R24 ;  /* 0x000000080418723c */ /* 0x010fe60000001818 */
[----:B------:R1:W-:Y:S01]  /*68810*/  STL.64 [R1+0x218], R14 ;  /* 0x0002180e01007387 */ /* 0x0003e20000100a00 */
[----:B0-----:R-:W-:Y:S02]  /*68820*/  IMAD.MOV.U32 R13, RZ, RZ, R16 ;  /* 0x000000ffff0d7224 */ /* 0x001fe400078e0010 */
[----:B------:R-:W-:Y:S02]  /*68830*/  IMAD.MOV.U32 R12, RZ, RZ, R17 ;  /* 0x000000ffff0c7224 */ /* 0x000fe400078e0011 */
[----:B------:R-:W0:Y:S01]  /*68840*/  LDSM.16.MT88.4 R16, [R29+UR5+0x40400] ;  /* 0x040400051d10783b */ /* 0x000e220008004200 */
[----:B-1----:R-:W-:-:S02]  /*68850*/  IMAD.MOV.U32 R15, RZ, RZ, R8 ;  /* 0x000000ffff0f7224 */ /* 0x002fc400078e0008 */
[----:B------:R-:W-:Y:S01]  /*68860*/  IMAD.MOV.U32 R14, RZ, RZ, R9 ;  /* 0x000000ffff0e7224 */ /* 0x000fe200078e0009 */
[----:B0-----:R-:W-:Y:S04]  /*68870*/  STL [R1+0x5c8c], R16 ;  /* 0x005c8c1001007387 */ /* 0x001fe80000100800 */
[----:B------:R0:W-:Y:S04]  /*68880*/  STL [R1+0x5c88], R17 ;  /* 0x005c881101007387 */ /* 0x0001e80000100800 */
[----:B------:R-:W-:Y:S04]  /*68890*/  STL [R1+0x5c84], R18 ;  /* 0x005c841201007387 */ /* 0x000fe80000100800 */
[----:B------:R-:W-:Y:S04]  /*688a0*/  STL [R1+0x5c80], R19 ;  /* 0x005c801301007387 */ /* 0x000fe80000100800 */
[----:B0-----:R-:W2:Y:S04]  /*688b0*/  LDL.LU.64 R16, [R1] ;  /* 0x0000000001107983 */ /* 0x001ea80000300a00 */
[----:B------:R-:W-:Y:S04]  /*688c0*/  STL [R1+0x5c18], R29 ;  /* 0x005c181d01007387 */ /* 0x000fe80000100800 */
[----:B------:R-:W-:Y:S04]  /*688d0*/  STL.64 [R1+0x200], R24 ;  /* 0x0002001801007387 */ /* 0x000fe80000100a00 */
[----:B------:R0:W-:Y:S04]  /*688e0*/  STL.64 [R1+0x208], R26 ;  /* 0x0002081a01007387 */ /* 0x0001e80000100a00 */
[----:B0-----:R-:W3:Y:S04]  /*688f0*/  LDL.LU.64 R26, [R1+0x5e48] ;  /* 0x005e4800011a7983 */ /* 0x001ee80000300a00 */
[----:B------:R-:W4:Y:S04]  /*68900*/  LDL.LU.64 R24, [R1+0x5e40] ;  /* 0x005e400001187983 */ /* 0x000f280000300a00 */
[----:B------:R-:W3:Y:S04]  /*68910*/  LDL.LU.64 R8, [R1+0x5e38] ;  /* 0x005e380001087983 */ /* 0x000ee80000300a00 */
[----:B------:R-:W-:Y:S04]  /*68920*/  STL.64 [R1+0x5dc0], R14 ;  /* 0x005dc00e01007387 */ /* 0x000fe80000100a00 */
[----:B------:R0:W-:Y:S04]  /*68930*/  STL.64 [R1+0x5db8], R12 ;  /* 0x005db80c01007387 */ /* 0x0001e80000100a00 */
[----:B0-----:R-:W3:Y:S04]  /*68940*/  LDL.LU.64 R12, [R1+0x770] ;  /* 0x00077000010c7983 */ /* 0x001ee80000300a00 */
[----:B------:R-:W3:Y:S01]  /*68950*/  LDL.LU.64 R14, [R1+0x778] ;  /* 0x00077800010e7983 */ /* 0x000ee20000300a00 */
[----:B--2---:R-:W-:-:S02]  /*68960*/  IMAD.MOV.U32 R11, RZ, RZ, R16 ;  /* 0x000000ffff0b7224 */ /* 0x004fc400078e0010 */
[----:B------:R-:W-:Y:S02]  /*68970*/  IMAD.MOV.U32 R10, RZ, RZ, R17 ;  /* 0x000000ffff0a7224 */ /* 0x000fe400078e0011 */
[----:B----4-:R-:W-:Y:S01]  /*68980*/  IMAD.MOV.U32 R20, RZ, RZ, R25 ;  /* 0x000000ffff147224 */ /* 0x010fe200078e0019 */
[----:B---3--:R-:W-:-:S15]  /*68990*/  HMMA.16816.F32 R12, R4, R16, R12 ;  /* 0x00000010040c723c */ /* 0x008fde000000180c */
[----:B------:R-:W-:-:S08]  /*689a0*/  NOP ;  /* 0x0000000000007918 */ /* 0x000fd00000000000 */
[----:B------:R0:W-:Y:S04]  /*689b0*/  STL.64 [R1+0x1f0], R12 ;  /* 0x0001f00c01007387 */ /* 0x0001e80000100a00 */
[----:B------:R-:W-:Y:S04]  /*689c0*/  STL.64 [R1+0x1f8], R14 ;  /* 0x0001f80e01007387 */ /* 0x000fe80000100a00 */
[----:B------:R-:W2:Y:S01]  /*689d0*/  LDL.LU.64 R16, [R1+0x760] ;  /* 0x0007600001107983 */ /* 0x000ea20000300a00 */
[----:B0-----:R-:W-:-:S03]  /*689e0*/  IMAD.MOV.U32 R12, RZ, RZ, R26 ;  /* 0x000000ffff0c7224 */ /* 0x001fc600078e001a */
[----:B------:R-:W2:Y:S01]  /*689f0*/  LDL.LU.64 R18, [R1+0x768] ;  /* 0x0007680001127983 */ /* 0x000ea20000300a00 */
[----:B------:R-:W-:-:S03]  /*68a00*/  IMAD.MOV.U32 R13, RZ, RZ, R27 ;  /* 0x000000ffff0d7224 */ /* 0x000fc600078e001b */
[----:B------:R-:W2:Y:S04]  /*68a10*/  LDL.LU R25, [R1+0x5e30] ;  /* 0x005e300001197983 */ /* 0x000ea80000300800 */
[----:B------:R-:W3:Y:S04]  /*68a20*/  LDL.LU R26, [R1+0x5e2c] ;  /* 0x005e2c00011a7983 */ /* 0x000ee80000300800 */
[----:B------:R-:W3:Y:S04]  /*68a30*/  LDL.LU R27, [R1+0x5e28] ;  /* 0x005e2800011b7983 */ /* 0x000ee80000300800 */
[----:B------:R0:W-:Y:S04]  /*68a40*/  STL.64 [R1+0x5e08], R12 ;  /* 0x005e080c01007387 */ /* 0x0001e80000100a00 */
[----:B0-----:R-:W4:Y:S04]  /*68a50*/  LDL R12, [R1+0x50] ;  /* 0x00005000010c7983 */ /* 0x001f280000100800 */
[----:B------:R-:W4:Y:S04]  /*68a60*/  LDL R13, [R1+0x54] ;  /* 0x00005400010d7983 */ /* 0x000f280000100800 */
[----:B----4-:R-:W-:Y:S04]  /*68a70*/  STL.64 [R1+0x5e20], R12 ;  /* 0x005e200c01007387 */ /* 0x010fe80000100a00 */
[----:B------:R0:W-:Y:S04]  /*68a80*/  STL.64 [R1+0x5dc8], R20 ;  /* 0x005dc81401007387 */ /* 0x0001e80000100a00 */
[----:B0-----:R-:W4:Y:S04]  /*68a90*/  LDL.LU.64 R20, [R1+0xb0] ;  /* 0x0000b00001147983 */ /* 0x001f280000300a00 */
[----:B------:R-:W-:Y:S01]  /*68aa0*/  STL.64 [R1+0x5dd8], R22 ;  /* 0x005dd81601007387 */ /* 0x000fe20000100a00 */
[----:B--2---:R-:W-:Y:S03]  /*68ab0*/  HMMA.16816.F32 R12, R4, R24, R16 ;  /* 0x00000018040c723c */ /* 0x004fe60000001810 */
[----:B----4-:R0:W-:Y:S04]  /*68ac0*/  STL.64 [R1+0x5dd0], R20 ;  /* 0x005dd01401007387 */ /* 0x0101e80000100a00 */
[----:B0-----:R-:W2:-:S15]  /*68ad0*/  LDL.LU.64 R20, [R1+0xc0] ;  /* 0x0000c00001147983 */ /* 0x001e9e0000300a00 */
[----:B------:R-:W-:-:S02]  /*68ae0*/  NOP ;  /* 0x0000000000007918 */ /* 0x000fc40000000000 */
[----:B------:R-:W-:Y:S02]  /*68af0*/  IMAD.MOV.U32 R16, RZ, RZ, R12 ;  /* 0x000000ffff107224 */ /* 0x000fe400078e000c */
[----:B------:R-:W-:Y:S02]  /*68b00*/  IMAD.MOV.U32 R17, RZ, RZ, R13 ;  /* 0x000000ffff117224 */ /* 0x000fe400078e000d */
[----:B------:R-:W-:Y:S02]  /*68b10*/  IMAD.MOV.U32 R18, RZ, RZ, R14 ;  /* 0x000000ffff127224 */ /* 0x000fe400078e000e */
[----:B------:R-:W-:Y:S01]  /*68b20*/  IMAD.MOV.U32 R19, RZ, RZ, R15 ;  /* 0x000000ffff137224 */ /* 0x000fe200078e000f */
[----:B--2---:R0:W-:Y:S02]  /*68b30*/  STL.64 [R1+0x5de8], R20 ;  /* 0x005de81401007387 */ /* 0x0041e40000100a00 */
[----:B0-----:R-:W-:Y:S02]  /*68b40*/  IMAD.MOV.U32 R20, RZ, RZ, R28 ;  /* 0x000000ffff147224 */ /* 0x001fe400078e001c */
[----:B------:R-:W-:-:S05]  /*68b50*/  IMAD.MOV.U32 R21, RZ, RZ, R3 ;  /* 0x000000ffff157224 */ /* 0x000fca00078e0003 */
[----:B------:R0:W-:Y:S04]  /*68b60*/  STL.64 [R1+0x5e00], R20 ;  /* 0x005e001401007387 */ /* 0x0001e80000100a00 */
[----:B------:R-:W2:Y:S04]  /*68b70*/  LDL.LU.64 R12, [R1+0x750] ;  /* 0x00075000010c7983 */ /* 0x000ea80000300a00 */
[----:B------:R-:W2:Y:S04]  /*68b80*/  LDL.LU.64 R14, [R1+0x758] ;  /* 0x00075800010e7983 */ /* 0x000ea80000300a00 */
[----:B0-----:R-:W4:Y:S04]  /*68b90*/  LDL.LU.64 R20, [R1+0x730] ;  /* 0x0007300001147983 */ /* 0x001f280000300a00 */
[----:B------:R-:W3:Y:S04]  /*68ba0*/  LDL.LU.64 R22, [R1+0x738] ;  /* 0x0007380001167983 */ /* 0x000ee80000300a00 */
[----:B---3--:R-:W-:Y:S04]  /*68bb0*/  STL.64 [R1+0x5e18], R22 ;  /* 0x005e181601007387 */ /* 0x008fe80000100a00 */
[----:B----4-:R0:W-:Y:S04]  /*68bc0*/  STL.64 [R1+0x5e10], R20 ;  /* 0x005e101401007387 */ /* 0x0101e80000100a00 */
[----:B0-----:R-:W3:Y:S04]  /*68bd0*/  LDL.LU.64 R20, [R1+0x740] ;  /* 0x0007400001147983 */ /* 0x001ee80000300a00 */
[----:B------:R-:W3:Y:S04]  /*68be0*/  LDL.LU.64 R22, [R1+0x748] ;  /* 0x0007480001167983 */ /* 0x000ee80000300a00 */
[----:B------:R-:W-:Y:S04]  /*68bf0*/  STL.64 [R1+0x5d68], R26 ;  /* 0x005d681a01007387 */ /* 0x000fe80000100a00 */
[----:B------:R0:W-:Y:S04]  /*68c00*/  STL.64 [R1+0x5d60], R24 ;  /* 0x005d601801007387 */ /* 0x0001e80000100a00 */
[----:B0-----:R-:W4:Y:S01]  /*68c10*/  LDL.LU.64 R24, [R1+0x90] ;  /* 0x0000900001187983 */ /* 0x001f220000300a00 */
[C---:B--2---:R-:W-:Y:S03]  /*68c20*/  HMMA.16816.F32 R12, R4.reuse, R8, R12 ;  /* 0x00000008040c723c */ /* 0x044fe6000000180c */
[----:B----4-:R0:W-:Y:S04]  /*68c30*/  STL.64 [R1+0x5de0], R24 ;  /* 0x005de01801007387 */ /* 0x0101e80000100a00 */
[----:B0-----:R-:W2:Y:S04]  /*68c40*/  LDL.LU.64 R24, [R1+0x6a0] ;  /* 0x0006a00001187983 */ /* 0x001ea80000300a00 */
[----:B------:R-:W4:Y:S04]  /*68c50*/  LDL.LU.64 R26, [R1+0x6a8] ;  /* 0x0006a800011a7983 */ /* 0x000f280000300a00 */
[----:B----4-:R-:W-:Y:S04]  /*68c60*/  STL.64 [R1+0x5df8], R26 ;  /* 0x005df81a01007387 */ /* 0x010fe80000100a00 */
[----:B--2---:R0:W-:Y:S04]  /*68c70*/  STL.64 [R1+0x5df0], R24 ;  /* 0x005df01801007387 */ /* 0x0041e80000100a00 */
[----:B0-----:R-:W2:Y:S04]  /*68c80*/  LDL.LU.64 R24, [R1+0x6b0] ;  /* 0x0006b00001187983 */ /* 0x001ea80000300a00 */
[----:B------:R-:W2:Y:S04]  /*68c90*/  LDL.LU.64 R26, [R1+0x6b8] ;  /* 0x0006b800011a7983 */ /* 0x000ea80000300a00 */
[----:B------:R-:W-:Y:S04]  /*68ca0*/  STL.64 [R1+0x5c98], R18 ;  /* 0x005c981201007387 */ /* 0x000fe80000100a00 */
[----:B------:R0:W-:Y:S04]  /*68cb0*/  STL.64 [R1+0x5c90], R16 ;  /* 0x005c901001007387 */ /* 0x0001e80000100a00 */
[----:B0-----:R-:W4:Y:S04]  /*68cc0*/  LDL.LU.64 R16, [R1+0x690] ;  /* 0x0006900001107983 */ /* 0x001f280000300a00 */
[----:B------:R-:W4:Y:S04]  /*68cd0*/  LDL.LU.64 R18, [R1+0x698] ;  /* 0x0006980001127983 */ /* 0x000f280000300a00 */
[----:B------:R0:W-:Y:S04]  /*68ce0*/  STL.64 [R1+0x1d0], R12 ;  /* 0x0001d00c01007387 */ /* 0x0001e80000100a00 */
[----:B------:R3:W-:Y:S04]  /*68cf0*/  STL.64 [R1+0x1d8], R14 ;  /* 0x0001d80e01007387 */ /* 0x0007e80000100a00 */
[----:B0-----:R-:W3:Y:S04]  /*68d00*/  LDL.LU.64 R12, [R1+0x5e20] ;  /* 0x005e2000010c7983 */ /* 0x001ee80000300a00 */
[----:B------:R-:W-:Y:S01]  /*68d10*/  STL.64 [R1+0x5d80], R8 ;  /* 0x005d800801007387 */ /* 0x000fe20000100a00 */
[----:B---3--:R-:W-:Y:S03]  /*68d20*/  HMMA.16816.F32 R12, R4, R12, R20 ;  /* 0x0000000c040c723c */ /* 0x008fe60000001814 */
[----:B------:R-:W3:Y:S04]  /*68d30*/  LDL.LU.64 R22, [R1+0x5e18] ;  /* 0x005e180001167983 */ /* 0x000ee80000300a00 */
[----:B------:R-:W3:-:S15]  /*68d40*/  LDL.LU.64 R20, [R1+0x5e10] ;  /* 0x005e100001147983 */ /* 0x000ede0000300a00 */
[----:B------:R-:W-:-:S01]  /*68d50*/  NOP ;  /* 0x0000000000007918 */ /* 0x000fc20000000000 */
[----:B------:R0:W-:Y:S04]  /*68d60*/  STL.64 [R1+0x1c0], R12 ;  /* 0x0001c00c01007387 */ /* 0x0001e80000100a00 */
[----:B------:R3:W-:Y:S04]  /*68d70*/  STL.64 [R1+0x1c8], R14 ;  /* 0x0001c80e01007387 */ /* 0x0007e80000100a00 */
[----:B0-----:R-:W3:Y:S02]  /*68d80*/  LDL.LU.64 R12, [R1+0x5e08] ;  /* 0x005e0800010c7983 */ /* 0x001ee40000300a00 */
[----:B---3--:R-:W-:Y:S02]  /*68d90*/  HMMA.16816.F32 R12, R4, R12, R20 ;  /* 0x0000000c040c723c */ /* 0x008fe40000001814 */
[----:B------:R-:W2:-:S15]  /*68da0*/  LDL.LU.64 R20, [R1+0x5e00] ;  /* 0x005e000001147983 */ /* 0x000e9e0000300a00 */
[----:B------:R-:W-:-:S06]  /*68db0*/  NOP ;  /* 0x0000000000007918 */ /* 0x000fcc0000000000 */
[----:B------:R0:W-:Y:S04]  /*68dc0*/  STL.64 [R1+0x1b0], R12 ;  /* 0x0001b00c01007387 */ /* 0x0001e80000100a00 */
[----:B------:R1:W-:Y:S04]  /*68dd0*/  STL.64 [R1+0x1b8], R14 ;  /* 0x0001b80e01007387 */ /* 0x0003e80000100a00 */
[----:B0-----:R-:W3:Y:S04]  /*68de0*/  LDL.LU.64 R12, [R1+0x680] ;  /* 0x00068000010c7983 */ /* 0x001ee80000300a00 */
[----:B-1----:R-:W3:Y:S01]  /*68df0*/  LDL.LU.64 R14, [R1+0x688] ;  /* 0x00068800010e7983 */ /* 0x002ee20000300a00 */
[----:B--2---:R-:W-:Y:S03]  /*68e00*/  HMMA.16816.F32 R20, R4, R20, R24 ;  /* 0x000000140414723c */ /* 0x004fe60000001818 */
[----:B------:R-:W2:Y:S04]  /*68e10*/  LDL.LU.64 R26, [R1+0x5df8] ;  /* 0x005df800011a7983 */ /* 0x000ea80000300a00 */
[----:B------:R-:W2:-:S15]  /*68e20*/  LDL.LU.64 R24, [R1+0x5df0] ;  /* 0x005df00001187983 */ /* 0x000e9e0000300a00 */
[----:B------:R-:W-:-:S01]  /*68e30*/  NOP ;  /* 0x0000000000007918 */ /* 0x000fc20000000000 */
[----:B------:R0:W-:Y:S04]  /*68e40*/  STL.64 [R1+0x1a0], R20 ;  /* 0x0001a01401007387 */ /* 0x0001e80000100a00 */
[----:B------:R-:W-:Y:S04]  /*68e50*/  STL.64 [R1+0x1a8], R22 ;  /* 0x0001a81601007387 */ /* 0x000fe80000100a00 */
[----:B0-----:R-:W2:Y:S02]  /*68e60*/  LDL.LU.64 R20, [R1+0x5de8] ;  /* 0x005de80001147983 */ /* 0x001ea40000300a00 */
[----:B--2---:R-:W-:Y:S06]  /*68e70*/  HMMA.16816.F32 R24, R4, R20, R24 ;  /* 0x000000140418723c */ /* 0x004fec0000001818 */
[----:B------:R-:W-:-:S02]  /*68e80*/  IMAD.MOV.U32 R28, RZ, RZ, R20 ;  /* 0x000000ffff1c7224 */ /* 0x000fc400078e0014 */
[----:B------:R-:W-:-:S15]  /*68e90*/  IMAD.MOV.U32 R3, RZ, RZ, R21 ;  /* 0x000000ffff037224 */ /* 0x000fde00078e0015 */
[----:B------:R0:W-:Y:S04]  /*68ea0*/  STL.64 [R1+0x190], R24 ;  /* 0x0001901801007387 */ /* 0x0001e80000100a00 */
[----:B------:R-:W-:Y:S04]  /*68eb0*/  STL.64 [R1+0x198], R26 ;  /* 0x0001981a01007387 */ /* 0x000fe80000100a00 */
[----:B0-----:R-:W2:Y:S04]  /*68ec0*/  LDL.LU.64 R24, [R1+0x5de0] ;  /* 0x005de00001187983 */ /* 0x001ea80000300a00 */
[----:B------:R-:W4:Y:S04]  /*68ed0*/  LDL.LU.64 R22, [R1+0x5dd8] ;  /* 0x005dd80001167983 */ /* 0x000f280000300a00 */
[----:B------:R-:W3:Y:S04]  /*68ee0*/  LDL.LU.64 R20, [R1+0x5dd0] ;  /* 0x005dd00001147983 */ /* 0x000ee80000300a00 */
[----:B------:R-:W-:Y:S01]  /*68ef0*/  STL.64 [R1+0x5da0], R10 ;  /* 0x005da00a01007387 */ /* 0x000fe20000100a00 */
[----:B----4-:R-:W-:-:S02]  /*68f00*/  IMAD.MOV.U32 R8, RZ, RZ, R23 ;  /* 0x000000ffff087224 */ /* 0x010fc400078e0017 */
[----:B------:R-:W-:Y:S01]  /*68f10*/  IMAD.MOV.U32 R9, RZ, RZ, R22 ;  /* 0x000000ffff097224 */ /* 0x000fe200078e0016 */
[----:B---3--:R-:W-:Y:S04]  /*68f20*/  HMMA.16816.F32 R16, R4, R20, R16 ;  /* 0x000000140410723c */ /* 0x008fe80000001810 */
[----:B------:R0:W-:Y:S04]  /*68f30*/  STL.64 [R1+0x5d98], R8 ;  /* 0x005d980801007387 */ /* 0x0001e80000100a00 */
[----:B0-----:R-:W3:-:S15]  /*68f40*/  LDL.LU.64 R8, [R1+0x80] ;  /* 0x0000800001087983 */ /* 0x001ede0000300a00 */
[----:B------:R0:W-:Y:S04]  /*68f50*/  STL.64 [R1+0x180], R16 ;  /* 0x0001801001007387 */ /* 0x0001e80000100a00 */
[----:B------:R-:W-:Y:S01]  /*68f60*/  STL.64 [R1+0x188], R18 ;  /* 0x0001881201007387 */ /* 0x000fe20000100a00 */
[----:B0-----:R-:W-:Y:S02]  /*68f70*/  IMAD.MOV.U32 R17, RZ, RZ, R20 ;  /* 0x000000ffff117224 */ /* 0x001fe400078e0014 */
[----:B------:R-:W-:Y:S02]  /*68f80*/  IMAD.MOV.U32 R16, RZ, RZ, R21 ;  /* 0x000000ffff107224 */ /* 0x000fe400078e0015 */
[----:B------:R-:W4:Y:S04]  /*68f90*/  LDL.LU.64 R20, [R1+0x5dc8] ;  /* 0x005dc80001147983 */ /* 0x000f280000300a00 */
[----:B------:R-:W-:Y:S04]  /*68fa0*/  STL [R1+0x5d24], R16 ;  /* 0x005d241001007387 */ /* 0x000fe80000100800 */
[----:B------:R0:W-:Y:S04]  /*68fb0*/  STL [R1+0x5d20], R17 ;  /* 0x005d201101007387 */ /* 0x0001e80000100800 */
[----:B0-----:R-:W2:Y:S04]  /*68fc0*/  LDL.LU.64 R16, [R1+0x670] ;  /* 0x0006700001107983 */ /* 0x001ea80000300a00 */
[----:B------:R-:W2:Y:S01]  /*68fd0*/  LDL.LU.64 R18, [R1+0x678] ;  /* 0x0006780001127983 */ /* 0x000ea20000300a00 */
[C---:B----4-:R-:W-:Y:S03]  /*68fe0*/  HMMA.16816.F32 R20, R4.reuse, R20, R12 ;  /* 0x000000140414723c */ /* 0x050fe6000000180c */
[----:B------:R-:W4:Y:S04]  /*68ff0*/  LDL.LU.64 R14, [R1+0x5dc0] ;  /* 0x005dc000010e7983 */ /* 0x000f280000300a00 */
[----:B------:R-:W3:Y:S01]  /*69000*/  LDL.LU.64 R12, [R1+0x5db8] ;  /* 0x005db800010c7983 */ /* 0x000ee20000300a00 */
[----:B--2---:R-:W-:-:S15]  /*69010*/  HMMA.16816.F32 R16, R4, R24, R16 ;  /* 0x000000180410723c */ /* 0x004fde0000001810 */
[----:B------:R0:W-:Y:S04]  /*69020*/  STL.64 [R1+0x170], R20 ;  /* 0x0001701401007387 */ /* 0x0001e80000100a00 */
[----:B------:R-:W-:Y:S04]  /*69030*/  STL.64 [R1+0x178], R22 ;  /* 0x0001781601007387 */ /* 0x000fe80000100a00 */
[----:B0-----:R-:W2:Y:S04]  /*69040*/  LDL.LU R20, [R1+0x5db0] ;  /* 0x005db00001147983 */ /* 0x001ea80000300800 */
[----:B------:R0:W-:Y:S04]  /*69050*/  STL.64 [R1+0x160], R16 ;  /* 0x0001601001007387 */ /* 0x0001e80000100a00 */
[----:B------:R-:W-:Y:S01]  /*69060*/  STL.64 [R1+0x168], R18 ;  /* 0x0001681201007387 */ /* 0x000fe20000100a00 */
[----:B0-----:R-:W-:-:S02]  /*69070*/  IMAD.MOV.U32 R16, RZ, RZ, R24 ;  /* 0x000000ffff107224 */ /* 0x001fc400078e0018 */
[----:B------:R-:W-:-:S05]  /*69080*/  IMAD.MOV.U32 R17, RZ, RZ, R25 ;  /* 0x000000ffff117224 */ /* 0x000fca00078e0019 */
[----:B------:R0:W-:Y:S04]  /*69090*/  STL.64 [R1+0x5da8], R16 ;  /* 0x005da81001007387 */ /* 0x0001e80000100a00 */
[----:B0-----:R-:W2:Y:S04]  /*690a0*/  LDL.LU.64 R16, [R1+0x6e0] ;  /* 0x0006e00001107983 */ /* 0x001ea80000300a00 */
[----:B------:R-:W2:Y:S01]  /*690b0*/  LDL.LU.64 R18, [R1+0x6e8] ;  /* 0x0006e80001127983 */ /* 0x000ea20000300a00 */
[----:B----4-:R-:W-:Y:S02]  /*690c0*/  IMAD.MOV.U32 R24, RZ, RZ, R15 ;  /* 0x000000ffff187224 */ /* 0x010fe400078e000f */
[----:B------:R-:W-:-:S05]  /*690d0*/  IMAD.MOV.U32 R25, RZ, RZ, R14 ;  /* 0x000000ffff197224 */ /* 0x000fca00078e000e */
[----:B------:R3:W-:Y:S02]  /*690e0*/  STL.64 [R1+0x5d78], R24 ;  /* 0x005d781801007387 */ /* 0x0007e40000100a00 */
[----:B---3--:R-:W-:Y:S02]  /*690f0*/  IMAD.MOV.U32 R24, RZ, RZ, R13 ;  /* 0x000000ffff187224 */ /* 0x008fe400078e000d */
[----:B------:R-:W-:Y:S02]  /*69100*/  IMAD.MOV.U32 R25, RZ, RZ, R12 ;  /* 0x000000ffff197224 */ /* 0x000fe400078e000c */
[----:B------:R-:W3:Y:S04]  /*69110*/  LDL.LU.64 R12, [R1+0x6d0] ;  /* 0x0006d000010c7983 */ /* 0x000ee80000300a00 */
[----:B------:R-:W3:Y:S04]  /*69120*/  LDL.LU.64 R14, [R1+0x6d8] ;  /* 0x0006d800010e7983 */ /* 0x000ee80000300a00 */
[----:B--2---:R-:W0:Y:S01]  /*69130*/  LDSM.16.MT88.4 R20, [R20+UR5+0x40400] ;  /* 0x040400051414783b */ /* 0x004e220008004200 */
[----:B------:R-:W-:Y:S03]  /*69140*/  HMMA.16816.F32 R16, R4, R8, R16 ;  /* 0x000000080410723c */ /* 0x000fe60000001810 */
[----:B0-----:R-:W-:Y:S04]  /*69150*/  STL.64 [R1+0x5b30], R22 ;  /* 0x005b301601007387 */ /* 0x001fe80000100a00 */
[----:B------:R0:W-:Y:S04]  /*69160*/  STL.64 [R1+0x5b28], R20 ;  /* 0x005b281401007387 */ /* 0x0001e80000100a00 */
[----:B0-----:R-:W2:Y:S04]  /*69170*/  LDL.LU R20, [R1+0x60] ;  /* 0x0000600001147983 */ /* 0x001ea80000300800 */
[----:B------:R-:W2:Y:S04]  /*69180*/  LDL.LU R21, [R1+0x64] ;  /* 0x0000640001157983 */ /* 0x000ea80000300800 */
[----:B------:R-:W4:Y:S04]  /*69190*/  LDL R22, [R1+0x68] ;  /* 0x0000680001167983 */ /* 0x000f280000100800 */
[----:B------:R-:W4:Y:S04]  /*691a0*/  LDL R23, [R1+0x6c] ;  /* 0x00006c0001177983 */ /* 0x000f280000100800 */
[----:B------:R0:W-:Y:S04]  /*691b0*/  STL.64 [R1+0x150], R16 ;  /* 0x0001501001007387 */ /* 0x0001e80000100a00 */
[----:B------:R1:W-:Y:S04]  /*691c0*/  STL.64 [R1+0x158], R18 ;  /* 0x0001581201007387 */ /* 0x0003e80000100a00 */
[----:B0-----:R-:W3:Y:S04]  /*691d0*/  LDL.LU.64 R16, [R1+0x5da8] ;  /* 0x005da80001107983 */ /* 0x001ee80000300a00 */
[----:B------:R-:W2:Y:S01]  /*691e0*/  LDL.LU.64 R10, [R1+0x5da0] ;  /* 0x005da000010a7983 */ /* 0x000ea20000300a00 */
[----:B-1----:R-:W-:-:S02]  /*691f0*/  IMAD.MOV.U32 R19, RZ, RZ, R8 ;  /* 0x000000ffff137224 */ /* 0x002fc400078e0008 */
[----:B------:R-:W-:Y:S02]  /*69200*/  IMAD.MOV.U32 R18, RZ, RZ, R9 ;  /* 0x000000ffff127224 */ /* 0x000fe400078e0009 */
[----:B------:R-:W4:Y:S04]  /*69210*/  LDL.LU.64 R8, [R1+0x5d98] ;  /* 0x005d980001087983 */ /* 0x000f280000300a00 */
[----:B------:R-:W-:Y:S04]  /*69220*/  STL.64 [R1+0x5d30], R18 ;  /* 0x005d301201007387 */ /* 0x000fe80000100a00 */
[----:B---3--:R2:W-:Y:S02]  /*69230*/  STL.64 [R1+0x5d28], R16 ;  /* 0x005d281001007387 */ /* 0x0085e40000100a00 */
[----:B--2---:R-:W-:-:S02]  /*69240*/  IMAD.MOV.U32 R16, RZ, RZ, R11 ;  /* 0x000000ffff107224 */ /* 0x004fc400078e000b */
[----:B------:R-:W-:-:S05]  /*69250*/  IMAD.MOV.U32 R17, RZ, RZ, R10 ;  /* 0x000000ffff117224 */ /* 0x000fca00078e000a */
[----:B------:R0:W-:Y:S04]  /*69260*/  STL.64 [R1+0x5d70], R16 ;  /* 0x005d701001007387 */ /* 0x0001e80000100a00 */
[----:B0-----:R-:W2:Y:S04]  /*69270*/  LDL.LU.64 R16, [R1+0x660] ;  /* 0x0006600001107983 */ /* 0x001ea80000300a00 */
[----:B------:R-:W2:Y:S01]  /*69280*/  LDL.LU.64 R18, [R1+0x668] ;  /* 0x0006680001127983 */ /* 0x000ea20000300a00 */
[----:B----4-:R-:W-:Y:S03]  /*69290*/  HMMA.16816.F32 R8, R4, R8, R12 ;  /* 0x000000080408723c */ /* 0x010fe6000000180c */
[----:B------:R-:W3:Y:S04]  /*692a0*/  LDL.LU.64 R14, [R1+0x5d90] ;  /* 0x005d9000010e7983 */ /* 0x000ee80000300a00 */
[----:B------:R-:W3:-:S15]  /*692b0*/  LDL.LU.64 R12, [R1+0x5d88] ;  /* 0x005d8800010c7983 */ /* 0x000ede0000300a00 */
[----:B------:R-:W-:-:S01]  /*692c0*/  NOP ;  /* 0x0000000000007918 */ /* 0x000fc20000000000 */
[----:B------:R0:W-:Y:S04]  /*692d0*/  STL.64 [R1+0x140], R8 ;  /* 0x0001400801007387 */ /* 0x0001e80000100a00 */
[----:B------:R1:W-:Y:S04]  /*692e0*/  STL.64 [R1+0x148], R10 ;  /* 0x0001480a01007387 */ /* 0x0003e80000100a00 */
[----:B0-----:R-:W3:Y:S04]  /*692f0*/  LDL.LU.64 R8, [R1+0x6f0] ;  /* 0x0006f00001087983 */ /* 0x001ee80000300a00 */
[----:B-1----:R-:W3:Y:S01]  /*69300*/  LDL.LU.64 R10, [R1+0x6f8] ;  /* 0x0006f800010a7983 */ /* 0x002ee20000300a00 */
[----:B--2---:R-:W-:-:S15]  /*69310*/  HMMA.16816.F32 R16, R4, R20, R16 ;  /* 0x000000140410723c */ /* 0x004fde0000001810 */
[----:B------:R-:W-:-:S08]  /*69320*/  NOP ;  /* 0x0000000000007918 */ /* 0x000fd00000000000 */
[----:B------:R0:W-:Y:S04]  /*69330*/  STL.64 [R1+0x130], R16 ;  /* 0x0001301001007387 */ /* 0x0001e80000100a00 */
[----:B------:R1:W-:Y:S04]  /*69340*/  STL.64 [R1+0x138], R18 ;  /* 0x0001381201007387 */ /* 0x0003e80000100a00 */
[----:B0-----:R-:W2:Y:S04]  /*69350*/  LDL.LU.64 R16, [R1+0x6c0] ;  /* 0x0006c00001107983 */ /* 0x001ea80000300a00 */
[----:B-1----:R-:W2:Y:S04]  /*69360*/  LDL.LU.64 R18, [R1+0x6c8] ;  /* 0x0006c80001127983 */ /* 0x002ea80000300a00 */
[----:B------:R-:W-:Y:S04]  /*69370*/  STL.64 [R1+0x5ca8], R22 ;  /* 0x005ca81601007387 */ /* 0x000fe80000100a00 */
[----:B------:R0:W-:Y:S04]  /*69380*/  STL.64 [R1+0x5ca0], R20 ;  /* 0x005ca01401007387 */ /* 0x0001e80000100a00 */
[----:B0-----:R-:W4:Y:S04]  /*69390*/  LDL.LU.64 R20, [R1+0x700] ;  /* 0x0007000001147983 */ /* 0x001f280000300a00 */
[----:B------:R-:W4:Y:S01]  /*693a0*/  LDL.LU.64 R22, [R1+0x708] ;  /* 0x0007080001167983 */ /* 0x000f220000300a00 */
[----:B------:R-:W-:-:S02]  /*693b0*/  IMAD.MOV.U32 R4, RZ, RZ, R2 ;  /* 0x000000ffff047224 */ /* 0x000fc400078e0002 */
[----:B------:R-:W-:Y:S01]  /*693c0*/  IMAD.MOV.U32 R5, RZ, RZ, R0 ;  /* 0x000000ffff057224 */ /* 0x000fe200078e0000 */
[----:B---3--:R-:W-:-:S15]  /*693d0*/  HMMA.16816.F32 R24, R12, R24, R8 ;  /* 0x000000180c18723c */ /* 0x008fde0000001808 */
[----:B------:R-:W-:-:S09]  /*693e0*/  NOP ;  /* 0x0000000000007918 */ /* 0x000fd20000000000 */
[----:B------:R-:W-:Y:S01]  /*693f0*/  IMAD.MOV.U32 R10, RZ, RZ, R25 ;  /* 0x000000ffff0a7224 */ /* 0x000fe200078e0019 */
[----:B----4-:R-:W-:-:S15]  /*69400*/  HMMA.16816.F32 R4, R12, R4, R20 ;  /* 0x000000040c04723c */ /* 0x010fde0000001814 */
[----:B------:R-:W-:-:S08]  /*69410*/  NOP ;  /* 0x0000000000007918 */ /* 0x000fd00000000000 */
[----:B------:R0:W-:Y:S01]  /*69420*/  STL [R1+0x120], R4 ;  /* 0x0001200401007387 */ /* 0x0001e20000100800 */
[----:B------:R-:W-:Y:S02]  /*69430*/  IMAD.MOV.U32 R0, RZ, RZ, R7 ;  /* 0x000000ffff007224 */ /* 0x000fe400078e0007 */
[----:B------:R-:W-:Y:S01]  /*69440*/  IMAD.MOV.U32 R2, RZ, RZ, R6 ;  /* 0x000000ffff027224 */ /* 0x000fe200078e0006 */
[----:B------:R-:W3:Y:S01]  /*69450*/  LDL.LU.64 R20, [R1+0x650] ;  /* 0x0006500001147983 */ /* 0x000ee20000300a00 */
[----:B------:R-:W-:-:S03]  /*69460*/  IMAD.MOV.U32 R29, RZ, RZ, R5 ;  /* 0x000000ffff1d7224 */ /* 0x000fc600078e0005 */
[----:B------:R-:W3:Y:S04]  /*69470*/  LDL.LU.64 R22, [R1+0x658] ;  /* 0x0006580001167983 */ /* 0x000ee80000300a00 */
[----:B0-----:R-:W4:Y:S04]  /*69480*/  LDL.LU.64 R4, [R1+0x640] ;  /* 0x0006400001047983 */ /* 0x001f280000300a00 */
[----:B------:R-:W4:Y:S04]  /*69490*/  LDL.LU.64 R6, [R1+0x648] ;  /* 0x0006480001067983 */ /* 0x000f280000300a00 */
[----:B------:R-:W-:Y:S04]  /*694a0*/  STL [R1+0x5c2c], R0 ;  /* 0x005c2c0001007387 */ /* 0x000fe80000100800 */
[----:B------:R-:W-:Y:S04]  /*694b0*/  STL [R1+0x5c28], R2 ;  /* 0x005c280201007387 */ /* 0x000fe80000100800 */
[----:B------:R-:W-:Y:S04]  /*694c0*/  STL [R1+0x5c24], R29 ;  /* 0x005c241d01007387 */ /* 0x000fe80000100800 */
[----:B------:R-:W4:Y:S04]  /*694d0*/  LDL.LU.64 R8, [R1+0x5d80] ;  /* 0x005d800001087983 */ /* 0x000f280000300a00 */
[----:B------:R0:W-:Y:S04]  /*694e0*/  STL [R1+0x110], R24 ;  /* 0x0001101801007387 */ /* 0x0001e80000100800 */
[----:B------:R2:W-:Y:S04]  /*694f0*/  STL [R1+0x11c], R27 ;  /* 0x00011c1b01007387 */ /* 0x0005e80000100800 */
[----:B0-----:R-:W2:Y:S01]  /*69500*/  LDL.LU.64 R24, [R1+0x5d78] ;  /* 0x005d780001187983 */ /* 0x001ea20000300a00 */
[----:B------:R-:W-:-:S05]  /*69510*/  IMAD.MOV.U32 R11, RZ, RZ, R26 ;  /* 0x000000ffff0b7224 */ /* 0x000fca00078e001a */
[----:B------:R-:W-:Y:S04]  /*69520*/  STL [R1+0x5c34], R11 ;  /* 0x005c340b01007387 */ /* 0x000fe80000100800 */
[----:B------:R-:W-:Y:S01]  /*69530*/  STL [R1+0x5c30], R10 ;  /* 0x005c300a01007387 */ /* 0x000fe20000100800 */
[----:B--2---:R-:W-:Y:S03]  /*69540*/  HMMA.16816.F32 R24, R12, R24, R16 ;  /* 0x000000180c18723c */ /* 0x004fe60000001810 */
[----:B------:R-:W3:-:S15]  /*69550*/  LDL.LU.64 R16, [R1+0x5d70] ;  /* 0x005d700001107983 */ /* 0x000ede0000300a00 */
[----:B------:R-:W-:-:S05]  /*69560*/  NOP ;  /* 0x0000000000007918 */ /* 0x000fca0000000000 */
[----:B------:R0:W-:Y:S01]  /*69570*/  STL [R1+0x100], R24 ;  /* 0x0001001801007387 */ /* 0x0001e20000100800 */
[----:B------:R-:W-:Y:S02]  /*69580*/  IMAD.MOV.U32 R2, RZ, RZ, R26 ;  /* 0x000000ffff027224 */ /* 0x000fe400078e001a */
[----:B------:R-:W-:Y:S02]  /*69590*/  IMAD.MOV.U32 R29, RZ, RZ, R27 ;  /* 0x000000ffff1d7224 */ /* 0x000fe400078e001b */
[----:B------:R-:W-:Y:S01]  /*695a0*/  IMAD.MOV.U32 R0, RZ, RZ, R25 ;  /* 0x000000ffff007224 */ /* 0x000fe200078e0019 */
[----:B------:R-:W2:Y:S04]  /*695b0*/  LDL.LU.64 R26, [R1+0x5d68] ;  /* 0x005d6800011a7983 */ /* 0x000ea80000300a00 */
[----:B0-----:R-:W4:Y:S04]  /*695c0*/  LDL.LU.64 R24, [R1+0x5d60] ;  /* 0x005d600001187983 */ /* 0x001f280000300a00 */
[----:B------:R0:W-:Y:S04]  /*695d0*/  STL [R1+0x5cdc], R2 ;  /* 0x005cdc0201007387 */ /* 0x0001e80000100800 */
[----:B------:R1:W-:Y:S01]  /*695e0*/  STL [R1+0x5cd8], R0 ;  /* 0x005cd80001007387 */ /* 0x0003e20000100800 */
[C---:B---3--:R-:W-:Y:S06]  /*695f0*/  HMMA.16816.F32 R16, R12.reuse, R16, R20 ;  /* 0x000000100c10723c */ /* 0x048fec0000001814 */
[----:B----4-:R-:W-:-:S15]  /*69600*/  HMMA.16816.F32 R4, R12, R24, R4 ;  /* 0x000000180c04723c */ /* 0x010fde0000001804 */
[----:B------:R-:W-:-:S02]  /*69610*/  NOP ;  /* 0x0000000000007918 */ /* 0x000fc40000000000 */
[----:B------:R-:W-:Y:S07]  /*69620*/  STL.64 [R1+0xf0], R16 ;  /* 0x0000f01001007387 */ /* 0x000fee0000100a00 */
[----:B0-----:R-:W-:Y:S02]  /*69630*/  IMAD.MOV.U32 R2, RZ, RZ, R4 ;  /* 0x000000ffff027224 */ /* 0x001fe400078e0004 */
[----:B-1----:R-:W-:Y:S02]  /*69640*/  IMAD.MOV.U32 R0, RZ, RZ, R5 ;  /* 0x000000ffff007224 */ /* 0x002fe400078e0005 */
[----:B------:R-:W-:Y:S01]  /*69650*/  IMAD.MOV.U32 R23, RZ, RZ, R6 ;  /* 0x000000ffff177224 */ /* 0x000fe200078e0006 */
[----:B------:R-:W3:Y:S01]  /*69660*/  LDL.LU.64 R4, [R1+0x630] ;  /* 0x0006300001047983 */ /* 0x000ee20000300a00 */
[----:B------:R-:W-:-:S03]  /*69670*/  IMAD.MOV.U32 R22, RZ, RZ, R7 ;  /* 0x000000ffff167224 */ /* 0x000fc600078e0007 */
[----:B------:R-:W3:Y:S04]  /*69680*/  LDL.LU.64 R6, [R1+0x638] ;  /* 0x0006380001067983 */ /* 0x000ee80000300a00 */
[----:B--2---:R0:W-:Y:S04]  /*69690*/  STL.64 [R1+0x5d40], R26 ;  /* 0x005d401a01007387 */ /* 0x0041e80000100a00 */
[----:B------:R-:W2:Y:S04]  /*696a0*/  LDL.LU.64 R24, [R1+0x610] ;  /* 0x0006100001187983 */ /* 0x000ea80000300a00 */
[----:B0-----:R-:W4:Y:S04]  /*696b0*/  LDL.LU.64 R26, [R1+0x618] ;  /* 0x00061800011a7983 */ /* 0x001f280000300a00 */
[----:B----4-:R-:W-:Y:S04]  /*696c0*/  STL.64 [R1+0x5d50], R26 ;  /* 0x005d501a01007387 */ /* 0x010fe80000100a00 */
[----:B--2---:R0:W-:Y:S04]  /*696d0*/  STL.64 [R1+0x5d48], R24 ;  /* 0x005d481801007387 */ /* 0x0041e80000100a00 */
[----:B0-----:R-:W2:Y:S04]  /*696e0*/  LDL.LU R24, [R1+0x50] ;  /* 0x0000500001187983 */ /* 0x001ea80000300800 */
[----:B------:R-:W2:Y:S04]  /*696f0*/  LDL.LU R25, [R1+0x54] ;  /* 0x0000540001197983 */ /* 0x000ea80000300800 */
[----:B------:R-:W-:Y:S04]  /*69700*/  STL.64 [R1+0x5d38], R22 ;  /* 0x005d381601007387 */ /* 0x000fe80000100a00 */
[----:B------:R-:W4:Y:S04]  /*69710*/  LDL.LU R20, [R1+0x40] ;  /* 0x0000400001147983 */ /* 0x000f280000300800 */
[----:B------:R-:W4:Y:S01]  /*69720*/  LDL.LU R21, [R1+0x44] ;  /* 0x0000440001157983 */ /* 0x000f220000300800 */
[----:B---3--:R-:W-:Y:S03]  /*69730*/  HMMA.16816.F32 R4, R12, R8, R4 ;  /* 0x000000080c04723c */ /* 0x008fe60000001804 */
[----:B----4-:R0:W-:Y:S04]  /*69740*/  STL.64 [R1+0x5d58], R20 ;  /* 0x005d581401007387 */ /* 0x0101e80000100a00 */
[----:B0-----:R-:W2:Y:S04]  /*69750*/  LDL.LU.64 R20, [R1+0x620] ;  /* 0x0006200001147983 */ /* 0x001ea80000300a00 */
[----:B------:R-:W2:Y:S01]  /*69760*/  LDL.LU.64 R22, [R1+0x628] ;  /* 0x0006280001167983 */ /* 0x000ea20000300a00 */
[----:B------:R-:W-:-:S02]  /*69770*/  IMAD.MOV.U32 R11, RZ, RZ, R18 ;  /* 0x000000ffff0b7224 */ /* 0x000fc400078e0012 */
[----:B------:R-:W-:Y:S01]  /*69780*/  IMAD.MOV.U32 R10, RZ, RZ, R19 ;  /* 0x000000ffff0a7224 */ /* 0x000fe200078e0013 */
[----:B------:R-:W3:Y:S04]  /*69790*/  LDL.LU.64 R16, [R1+0x600] ;  /* 0x0006000001107983 */ /* 0x000ee80000300a00 */
[----:B------:R-:W3:Y:S04]  /*697a0*/  LDL.LU.64 R18, [R1+0x608] ;  /* 0x0006080001127983 */ /* 0x000ee80000300a00 */
[----:B------:R-:W-:Y:S04]  /*697b0*/  STL.64 [R1+0x5c70], R10 ;  /* 0x005c700a01007387 */ /* 0x000fe80000100a00 */
[----:B------:R-:W-:Y:S04]  /*697c0*/  STL.64 [R1+0x5ab8], R6 ;  /* 0x005ab80601007387 */ /* 0x000fe80000100a00 */
[----:B------:R0:W-:Y:S04]  /*697d0*/  STL.64 [R1+0x5ab0], R4 ;  /* 0x005ab00401007387 */ /* 0x0001e80000100a00 */
[----:B0-----:R-:W4:Y:S04]  /*697e0*/  LDL.LU.64 R4, [R1+0x5f0] ;  /* 0x0005f00001047983 */ /* 0x001f280000300a00 */
[----:B------:R-:W4:Y:S01]  /*697f0*/  LDL.LU.64 R6, [R1+0x5f8] ;  /* 0x0005f80001067983 */ /* 0x000f220000300a00 */
[----:B--2---:R-:W-:Y:S03]  /*69800*/  HMMA.16816.F32 R24, R12, R24, R20 ;  /* 0x000000180c18723c */ /* 0x004fe60000001814 */
[----:B------:R-:W2:-:S15]  /*69810*/  LDL.LU.64 R20, [R1+0x5d58] ;  /* 0x005d580001147983 */ /* 0x000e9e0000300a00 */
[----:B------:R-:W-:-:S05]  /*69820*/  NOP ;  /* 0x0000000000007918 */ /* 0x000fca0000000000 */
[----:B------:R-:W-:Y:S04]  /*69830*/  STL.64 [R1+0x230], R24 ;  /* 0x0002301801007387 */ /* 0x000fe80000100a00 */
[----:B------:R0:W-:Y:S04]  /*69840*/  STL.64 [R1+0x238], R26 ;  /* 0x0002381a01007387 */ /* 0x0001e80000100a00 */
[----:B0-----:R-:W2:Y:S04]  /*69850*/  LDL.LU.64 R26, [R1+0x5d50] ;  /* 0x005d5000011a7983 */ /* 0x001ea80000300a00 */
[----:B------:R-:W2:Y:S01]  /*69860*/  LDL.LU.64 R24, [R1+0x5d48] ;  /* 0x005d480001187983 */ /* 0x000ea20000300a00 */
[----:B------:R-:W-:Y:S01]  /*69870*/  IMAD.MOV.U32 R9, RZ, RZ, R3 ;  /* 0x000000ffff097224 */ /* 0x000fe200078e0003 */
[----:B--2---:R-:W-:Y:S02]  /*69880*/  HMMA.16816.F32 R20, R12, R20, R24 ;  /* 0x000000140c14723c */ /* 0x004fe40000001818 */
[----:B------:R-:W2:-:S15]  /*69890*/  LDL.LU.64 R26, [R1+0x5d40] ;  /* 0x005d4000011a7983 */ /* 0x000e9e0000300a00 */
[----:B------:R-:W-:-:S07]  /*698a0*/  NOP ;  /* 0x0000000000007918 */ /* 0x000fce0000000000 */
[----:B------:R-:W-:Y:S02]  /*698b0*/  IMAD.MOV.U32 R25, RZ, RZ, R21 ;  /* 0x000000ffff197224 */ /* 0x000fe400078e0015 */
[----:B------:R-:W-:Y:S02]  /*698c0*/  IMAD.MOV.U32 R24, RZ, RZ, R22 ;  /* 0x000000ffff187224 */ /* 0x000fe400078e0016 */
[----:B------:R-:W-:Y:S02]  /*698d0*/  IMAD.MOV.U32 R3, RZ, RZ, R23 ;  /* 0x000000ffff037224 */ /* 0x000fe400078e0017 */
[----:B------:R-:W3:Y:S04]  /*698e0*/  LDL.LU.64 R22, [R1+0x5d38] ;  /* 0x005d380001167983 */ /* 0x000ee80000300a00 */
[----:B--2---:R-:W-:Y:S04]  /*698f0*/  STL.64 [R1+0x5c40], R26 ;  /* 0x005c401a01007387 */ /* 0x004fe80000100a00 */
[----:B------:R0:W-:Y:S04]  /*69900*/  STL.64 [R1+0x5c38], R24 ;  /* 0x005c381801007387 */ /* 0x0001e80000100a00 */
[----:B0-----:R-:W3:Y:S04]  /*69910*/  LDL.LU R24, [R1+0xd0] ;  /* 0x0000d00001187983 */ /* 0x001ee80000300800 */
[----:B------:R-:W3:Y:S01]  /*69920*/  LDL.LU R25, [R1+0xd4] ;  /* 0x0000d40001197983 */ /* 0x000ee20000300800 */
[----:B------:R-:W-:-:S07]  /*69930*/  IMAD.MOV.U32 R8, RZ, RZ, R28 ;  /* 0x000000ffff087224 */ /* 0x000fce00078e001c */
[----:B----4-:R-:W-:Y:S01]  /*69940*/  HMMA.16816.F32 R4, R12, R8, R4 ;  /* 0x000000080c04723c */ /* 0x010fe20000001804 */
[----:B------:R-:W-:-:S05]  /*69950*/  IMAD.MOV.U32 R28, RZ, RZ, R20 ;  /* 0x000000ffff1c7224 */ /* 0x000fca00078e0014 */
[----:B---3--:R-:W-:Y:S01]  /*69960*/  HMMA.16816.F32 R24, R12, R24, R16 ;  /* 0x000000180c18723c */ /* 0x008fe20000001810 */
[----:B------:R-:W2:Y:S04]  /*69970*/  LDL.LU.64 R18, [R1+0x5d30] ;  /* 0x005d300001127983 */ /* 0x000ea80000300a00 */
[----:B------:R-:W3:Y:S04]  /*69980*/  LDL.LU.64 R16, [R1+0x5d28] ;  /* 0x005d280001107983 */ /* 0x000ee80000300a00 */
[----:B------:R-:W4:-:S14]  /*69990*/  LDL.LU R20, [R1+0x70] ;  /* 0x0000700001147983 */ /* 0x000f1c0000300800 */
[----:B------:R-:W-:Y:S04]  /*699a0*/  STL.64 [R1+0x250], R24 ;  /* 0x0002501801007387 */ /* 0x000fe80000100a00 */
[----:B------:R-:W-:Y:S04]  /*699b0*/  STL.64 [R1+0x258], R26 ;  /* 0x0002581a01007387 */ /* 0x000fe80000100a00 */
[----:B------:R3:W-:Y:S04]  /*699c0*/  STL.64 [R1+0x270], R4 ;  /* 0x0002700401007387 */ /* 0x0007e80000100a00 */
[----:B------:R-:W-:Y:S04]  /*699d0*/  STL.64 [R1+0x278], R6 ;  /* 0x0002780601007387 */ /* 0x000fe80000100a00 */
[----:B------:R-:W4:Y:S01]  /*699e0*/  LDL.LU R21, [R1+0x74] ;  /* 0x0000740001157983 */ /* 0x000f220000300800 */
[----:B---3--:R-:W-:-:S02]  /*699f0*/  IMAD.MOV.U32 R4, RZ, RZ, R16 ;  /* 0x000000ffff047224 */ /* 0x008fc400078e0010 */
[----:B------:R-:W-:Y:S01]  /*69a00*/  IMAD.MOV.U32 R5, RZ, RZ, R17 ;  /* 0x000000ffff057224 */ /* 0x000fe200078e0011 */
[----:B------:R-:W3:Y:S04]  /*69a10*/  LDL.LU R16, [R1+0x5d24] ;  /* 0x005d240001107983 */ /* 0x000ee80000300800 */
[----:B------:R-:W3:Y:S04]  /*69a20*/  LDL.LU R17, [R1+0x5d20] ;  /* 0x005d200001117983 */ /* 0x000ee80000300800 */
[----:B------:R0:W-:Y:S04]  /*69a30*/  STL.64 [R1+0x5cf0], R4 ;  /* 0x005cf00401007387 */ /* 0x0001e80000100a00 */
[----:B----4-:R2:W-:Y:S04]  /*69a40*/  STL.64 [R1+0x5cc0], R20 ;  /* 0x005cc01401007387 */ /* 0x0105e80000100a00 */
[----:B------:R-:W4:Y:S04]  /*69a50*/  LDL.LU R24, [R1+0x1f0] ;  /* 0x0001f00001187983 */ /* 0x000f280000300800 */
[----:B------:R-:W4:Y:S04]  /*69a60*/  LDL.LU R25, [R1+0x1f4] ;  /* 0x0001f40001197983 */ /* 0x000f280000300800 */
[----:B------:R-:W4:Y:S04]  /*69a70*/  LDL.LU R26, [R1+0x1f8] ;  /* 0x0001f800011a7983 */ /* 0x000f280000300800 */
[----:B------:R-:W4:Y:S04]  /*69a80*/  LDL.LU R27, [R1+0x1fc] ;  /* 0x0001fc00011b7983 */ /* 0x000f280000300800 */
[----:B0-----:R-:W3:Y:S04]  /*69a90*/  LDL.LU R4, [R1+0xa0] ;  /* 0x0000a00001047983 */ /* 0x001ee80000300800 */
[----:B------:R-:W3:Y:S01]  /*69aa0*/  LDL.LU R5, [R1+0xa4] ;  /* 0x0000a40001057983 */ /* 0x000ee20000300800 */
[----:B--2---:R-:W-:-:S02]  /*69ab0*/  IMAD.MOV.U32 R20, RZ, RZ, R19 ;  /* 0x000000ffff147224 */ /* 0x004fc400078e0013 */
[----:B------:R-:W-:Y:S01]  /*69ac0*/  IMAD.MOV.U32 R21, RZ, RZ, R18 ;  /* 0x000000ffff157224 */ /* 0x000fe200078e0012 */
[----:B---3--:R-:W-:Y:S04]  /*69ad0*/  STL.64 [R1+0x5d08], R4 ;  /* 0x005d080401007387 */ /* 0x008fe80000100a00 */
[----:B------:R-:W-:Y:S04]  /*69ae0*/  STL.64 [R1+0x5ce8], R22 ;  /* 0x005ce81601007387 */ /* 0x000fe80000100a00 */
[----:B------:R-:W-:Y:S04]  /*69af0*/  STL.64 [R1+0x5ce0], R20 ;  /* 0x005ce01401007387 */ /* 0x000fe80000100a00 */
[----:B------:R-:W2:Y:S04]  /*69b00*/  LDL.LU.64 R10, [R1+0x28] ;  /* 0x00002800010a7983 */ /* 0x000ea80000300a00 */
[----:B--2---:R0:W-:Y:S04]  /*69b10*/  STL.64 [R1+0x5c78], R10 ;  /* 0x005c780a01007387 */ /* 0x0041e80000100a00 */
[----:B------:R-:W2:Y:S04]  /*69b20*/  LDL.LU R8, [R1+0x220] ;  /* 0x0002200001087983 */ /* 0x000ea80000300800 */
[----:B------:R-:W2:Y:S04]  /*69b30*/  LDL.LU R9, [R1+0x224] ;  /* 0x0002240001097983 */ /* 0x000ea80000300800 */
[----:B0-----:R-:W3:Y:S04]  /*69b40*/  LDL.LU R10, [R1+0x228] ;  /* 0x00022800010a7983 */ /* 0x001ee80000300800 */
[----:B------:R-:W3:Y:S04]  /*69b50*/  LDL.LU R11, [R1+0x22c] ;  /* 0x00022c00010b7983 */ /* 0x000ee80000300800 */
[----:B------:R-:W4:Y:S04]  /*69b60*/  LDL.LU.64 R20, [R1+0x5c0] ;  /* 0x0005c00001147983 */ /* 0x000f280000300a00 */
[----:B------:R-:W2:Y:S04]  /*69b70*/  LDL.LU.64 R22, [R1+0x5c8] ;  /* 0x0005c80001167983 */ /* 0x000ea80000300a00 */
[----:B--2---:R-:W-:Y:S04]  /*69b80*/  STL.64 [R1+0x5d00], R22 ;  /* 0x005d001601007387 */ /* 0x004fe80000100a00 */
[----:B----4-:R0:W-:Y:S04]  /*69b90*/  STL.64 [R1+0x5cf8], R20 ;  /* 0x005cf81401007387 */ /* 0x0101e80000100a00 */
[----:B0-----:R-:W2:Y:S04]  /*69ba0*/  LDL.LU.64 R20, [R1+0x5d0] ;  /* 0x0005d00001147983 */ /* 0x001ea80000300a00 */
[----:B------:R-:W4:Y:S04]  /*69bb0*/  LDL.LU.64 R22, [R1+0x5d8] ;  /* 0x0005d80001167983 */ /* 0x000f280000300a00 */
[----:B----4-:R-:W-:Y:S04]  /*69bc0*/  STL.64 [R1+0x5d18], R22 ;  /* 0x005d181601007387 */ /* 0x010fe80000100a00 */
[----:B--2---:R0:W-:Y:S04]  /*69bd0*/  STL.64 [R1+0x5d10], R20 ;  /* 0x005d101401007387 */ /* 0x0041e80000100a00 */
[----:B0-----:R-:W2:Y:S04]  /*69be0*/  LDL.LU.64 R20, [R1+0x5e0] ;  /* 0x0005e00001147983 */ /* 0x001ea80000300a00 */
[----:B------:R-:W2:Y:S04]  /*69bf0*/  LDL.LU.64 R22, [R1+0x5e8] ;  /* 0x0005e80001167983 */ /* 0x000ea80000300a00 */
[----:B---3--:R-:W-:Y:S04]  /*69c00*/  STL.64 [R1+0x5cb8], R10 ;  /* 0x005cb80a01007387 */ /* 0x008fe80000100a00 */
[----:B------:R0:W-:Y:S04]  /*69c10*/  STL.64 [R1+0x5cb0], R8 ;  /* 0x005cb00801007387 */ /* 0x0001e80000100a00 */
[----:B0-----:R-:W3:Y:S04]  /*69c20*/  LDL.LU.64 R8, [R1+0x2a0] ;  /* 0x0002a00001087983 */ /* 0x001ee80000300a00 */
[----:B------:R-:W4:Y:S01]  /*69c30*/  LDL.LU.64 R10, [R1+0x2a8] ;  /* 0x0002a800010a7983 */ /* 0x000f220000300a00 */
[----:B------:R-:W-:-:S02]  /*69c40*/  IMAD.MOV.U32 R4, RZ, RZ, R17 ;  /* 0x000000ffff047224 */ /* 0x000fc400078e0011 */
[----:B------:R-:W-:Y:S01]  /*69c50*/  IMAD.MOV.U32 R5, RZ, RZ, R16 ;  /* 0x000000ffff057224 */ /* 0x000fe200078e0010 */
[----:B----4-:R-:W-:Y:S04]  /*69c60*/  STL.64 [R1+0x5cd0], R10 ;  /* 0x005cd00a01007387 */ /* 0x010fe80000100a00 */
[----:B---3--:R0:W-:Y:S04]  /*69c70*/  STL.64 [R1+0x5cc8], R8 ;  /* 0x005cc80801007387 */ /* 0x0081e80000100a00 */
[----:B0-----:R-:W3:Y:S04]  /*69c80*/  LDL.LU.64 R8, [R1+0x5b0] ;  /* 0x0005b00001087983 */ /* 0x001ee80000300a00 */
[----:B------:R-:W3:Y:S04]  /*69c90*/  LDL.LU.64 R10, [R1+0x5b8] ;  /* 0x0005b800010a7983 */ /* 0x000ee80000300a00 */
[----:B------:R-:W4:Y:S04]  /*69ca0*/  LDL.LU.64 R16, [R1+0x290] ;  /* 0x0002900001107983 */ /* 0x000f280000300a00 */
[----:B------:R-:W4:Y:S04]  /*69cb0*/  LDL.LU.64 R18, [R1+0x298] ;  /* 0x0002980001127983 */ /* 0x000f280000300a00 */
[----:B------:R0:W-:Y:S04]  /*69cc0*/  STL.64 [R1+0x5c50], R26 ;  /* 0x005c501a01007387 */ /* 0x0001e80000100a00 */
[----:B------:R1:W-:Y:S04]  /*69cd0*/  STL.64 [R1+0x5c48], R24 ;  /* 0x005c481801007387 */ /* 0x0003e80000100a00 */
[----:B0-----:R-:W3:Y:S01]  /*69ce0*/  LDL.LU.64 R26, [R1+0x18] ;  /* 0x00001800011a7983 */ /* 0x001ee20000300a00 */
[C---:B--2---:R-:W-:Y:S03]  /*69cf0*/  HMMA.16816.F32 R4, R12.reuse, R4, R20 ;  /* 0x000000040c04723c */ /* 0x044fe60000001814 */
[----:B---3--:R0:W-:Y:S04]  /*69d00*/  STL.64 [R1+0x5c68], R26 ;  /* 0x005c681a01007387 */ /* 0x0081e80000100a00 */
[----:B-1----:R-:W2:Y:S04]  /*69d10*/  LDL.LU R24, [R1+0x210] ;  /* 0x0002100001187983 */ /* 0x002ea80000300800 */
[----:B------:R-:W2:Y:S04]  /*69d20*/  LDL.LU R25, [R1+0x214] ;  /* 0x0002140001197983 */ /* 0x000ea80000300800 */
[----:B0-----:R-:W2:Y:S04]  /*69d30*/  LDL.LU R26, [R1+0x218] ;  /* 0x00021800011a7983 */ /* 0x001ea80000300800 */
[----:B------:R-:W2:Y:S04]  /*69d40*/  LDL.LU R27, [R1+0x21c] ;  /* 0x00021c00011b7983 */ /* 0x000ea80000300800 */
[----:B------:R-:W3:Y:S04]  /*69d50*/  LDL.LU.64 R22, [R1+0x5d18] ;  /* 0x005d180001167983 */ /* 0x000ee80000300a00 */
[----:B------:R-:W3:Y:S04]  /*69d60*/  LDL.LU.64 R20, [R1+0x5d10] ;  /* 0x005d100001147983 */ /* 0x000ee80000300a00 */
[----:B------:R0:W-:Y:S04]  /*69d70*/  STL.64 [R1+0x280], R4 ;  /* 0x0002800401007387 */ /* 0x0001e80000100a00 */
[----:B------:R3:W-:Y:S04]  /*69d80*/  STL.64 [R1+0x288], R6 ;  /* 0x0002880601007387 */ /* 0x0007e80000100a00 */
[----:B0-----:R-:W3:Y:S02]  /*69d90*/  LDL.LU.64 R4, [R1+0x5d08] ;  /* 0x005d080001047983 */ /* 0x001ee40000300a00 */
[----:B---3--:R-:W-:Y:S02]  /*69da0*/  HMMA.16816.F32 R4, R12, R4, R20 ;  /* 0x000000040c04723c */ /* 0x008fe40000001814 */
[----:B------:R-:W3:Y:S04]  /*69db0*/  LDL.LU.64 R22, [R1+0x5d00] ;  /* 0x005d000001167983 */ /* 0x000ee80000300a00 */
[----:B------:R-:W3:-:S15]  /*69dc0*/  LDL.LU.64 R20, [R1+0x5cf8] ;  /* 0x005cf80001147983 */ /* 0x000ede0000300a00 */
[----:B------:R-:W-:-:S02]  /*69dd0*/  NOP ;  /* 0x0000000000007918 */ /* 0x000fc40000000000 */
[----:B------:R0:W-:Y:S04]  /*69de0*/  STL.64 [R1+0x300], R4 ;  /* 0x0003000401007387 */ /* 0x0001e80000100a00 */
[----:B------:R3:W-:Y:S04]  /*69df0*/  STL.64 [R1+0x308], R6 ;  /* 0x0003080601007387 */ /* 0x0007e80000100a00 */
[----:B0-----:R-:W3:Y:S02]  /*69e00*/  LDL.LU.64 R4, [R1+0x5cf0] ;  /* 0x005cf00001047983 */ /* 0x001ee40000300a00 */
[----:B---3--:R-:W-:Y:S02]  /*69e10*/  HMMA.16816.F32 R4, R12, R4, R20 ;  /* 0x000000040c04723c */ /* 0x008fe40000001814 */
[----:B------:R-:W3:Y:S04]  /*69e20*/  LDL.LU.64 R22, [R1+0x5ce8] ;  /* 0x005ce80001167983 */ /* 0x000ee80000300a00 */
[----:B------:R-:W4:-:S15]  /*69e30*/  LDL.LU.64 R20, [R1+0x5ce0] ;  /* 0x005ce00001147983 */ /* 0x000f1e0000300a00 */
[----:B------:R-:W-:-:S02]  /*69e40*/  NOP ;  /* 0x0000000000007918 */ /* 0x000fc40000000000 */
[----:B------:R0:W-:Y:S04]  /*69e50*/  STL.64 [R1+0x320], R4 ;  /* 0x0003200401007387 */ /* 0x0001e80000100a00 */
[----:B------:R3:W-:Y:S01]  /*69e60*/  STL.64 [R1+0x328], R6 ;  /* 0x0003280601007387 */ /* 0x0007e20000100a00 */
[----:B0-----:R-:W-:Y:S02]  /*69e70*/  IMAD.MOV.U32 R4, RZ, RZ, R2 ;  /* 0x000000ffff047224 */ /* 0x001fe400078e0002 */
[----:B------:R-:W-:Y:S01]  /*69e80*/  IMAD.MOV.U32 R5, RZ, RZ, R0 ;  /* 0x000000ffff057224 */ /* 0x000fe200078e0000 */
[----:B------:R-:W2:Y:S04]  /*69e90*/  LDL.LU R2, [R1+0x5cdc] ;  /* 0x005cdc0001027983 */ /* 0x000ea80000300800 */
[----:B------:R-:W2:Y:S01]  /*69ea0*/  LDL.LU R0, [R1+0x5cd8] ;  /* 0x005cd80001007983 */ /* 0x000ea20000300800 */
[----:B---3--:R-:W-:-:S02]  /*69eb0*/  IMAD.MOV.U32 R6, RZ, RZ, R23 ;  /* 0x000000ffff067224 */ /* 0x008fc400078e0017 */
[----:B------:R-:W-:Y:S02]  /*69ec0*/  IMAD.MOV.U32 R7, RZ, RZ, R22 ;  /* 0x000000ffff077224 */ /* 0x000fe400078e0016 */
[C---:B----4-:R-:W-:Y:S03]  /*69ed0*/  HMMA.16816.F32 R20, R12.reuse, R20, R8 ;  /* 0x000000140c14723c */ /* 0x050fe60000001808 */
[----:B------:R0:W-:Y:S04]  /*69ee0*/  STL.64 [R1+0x5ac8], R6 ;  /* 0x005ac80601007387 */ /* 0x0001e80000100a00 */
[----:B------:R-:W-:Y:S04]  /*69ef0*/  STL.64 [R1+0x5ac0], R4 ;  /* 0x005ac00401007387 */ /* 0x000fe80000100a00 */
[----:B0-----:R-:W3:Y:S04]  /*69f00*/  LDL.LU R6, [R1+0x8] ;  /* 0x0000080001067983 */ /* 0x001ee80000300800 */
[----:B------:R-:W3:Y:S04]  /*69f10*/  LDL.LU R7, [R1+0xc] ;  /* 0x00000c0001077983 */ /* 0x000ee80000300800 */
[----:B------:R-:W4:Y:S04]  /*69f20*/  LDL.LU.64 R10, [R1+0x5cd0] ;  /* 0x005cd000010a7983 */ /* 0x000f280000300a00 */
[----:B------:R-:W4:Y:S04]  /*69f30*/  LDL.LU.64 R8, [R1+0x5cc8] ;  /* 0x005cc80001087983 */ /* 0x000f280000300a00 */
[----:B------:R0:W-:Y:S04]  /*69f40*/  STL.64 [R1+0x340], R20 ;  /* 0x0003401401007387 */ /* 0x0001e80000100a00 */
[----:B------:R4:W-:Y:S04]  /*69f50*/  STL.64 [R1+0x348], R22 ;  /* 0x0003481601007387 */ /* 0x0009e80000100a00 */
[----:B0-----:R-:W4:Y:S02]  /*69f60*/  LDL.LU.64 R20, [R1+0x5cc0] ;  /* 0x005cc00001147983 */ /* 0x001f240000300a00 */
[----:B----4-:R-:W-:Y:S02]  /*69f70*/  HMMA.16816.F32 R20, R12, R20, R8 ;  /* 0x000000140c14723c */ /* 0x010fe40000001808 */
[----:B------:R-:W4:Y:S04]  /*69f80*/  LDL.LU.64 R10, [R1+0x5cb8] ;  /* 0x005cb800010a7983 */ /* 0x000f280000300a00 */
[----:B------:R-:W4:-:S15]  /*69f90*/  LDL.LU.64 R8, [R1+0x5cb0] ;  /* 0x005cb00001087983 */ /* 0x000f1e0000300a00 */
[----:B------:R-:W-:-:S02]  /*69fa0*/  NOP ;  /* 0x0000000000007918 */ /* 0x000fc40000000000 */
[----:B------:R-:W-:Y:S04]  /*69fb0*/  STL.64 [R1+0x390], R20 ;  /* 0x0003901401007387 */ /* 0x000fe80000100a00 */
[----:B------:R0:W-:Y:S04]  /*69fc0*/  STL.64 [R1+0x398], R22 ;  /* 0x0003981601007387 */ /* 0x0001e80000100a00 */
[----:B0-----:R-:W2:Y:S04]  /*69fd0*/  LDL.LU.64 R22, [R1+0x5ca8] ;  /* 0x005ca80001167983 */ /* 0x001ea80000300a00 */
[----:B------:R-:W3:Y:S02]  /*69fe0*/  LDL.LU.64 R20, [R1+0x5ca0] ;  /* 0x005ca00001147983 */ /* 0x000ee40000300a00 */
[----:B---3--:R-:W-:Y:S02]  /*69ff0*/  HMMA.16816.F32 R12, R12, R20, R16 ;  /* 0x000000140c0c723c */ /* 0x008fe40000001810 */
[----:B------:R-:W3:Y:S04]  /*6a000*/  LDL.LU.64 R18, [R1+0x5c98] ;  /* 0x005c980001127983 */ /* 0x000ee80000300a00 */
[----:B------:R-:W4:-:S15]  /*6a010*/  LDL.LU.64 R16, [R1+0x5c90] ;  /* 0x005c900001107983 */ /* 0x000f1e0000300a00 */
[----:B------:R-:W-:-:S02]  /*6a020*/  NOP ;  /* 0x0000000000007918 */ /* 0x000fc40000000000 */
[----:B------:R-:W-:Y:S04]  /*6a030*/  STL.64 [R1+0x380], R12 ;  /* 0x0003800c01007387 */ /* 0x000fe80000100a00 */
[----:B------:R3:W-:Y:S02]  /*6a040*/  STL.64 [R1+0x388], R14 ;  /* 0x0003880e01007387 */ /* 0x0007e40000100a00 */
[----:B---3--:R-:W-:Y:S02]  /*6a050*/  IMAD.MOV.U32 R14, RZ, RZ, R18 ;  /* 0x000000ffff0e7224 */ /* 0x008fe400078e0012 */
[----:B------:R-:W-:Y:S02]  /*6a060*/  IMAD.MOV.U32 R15, RZ, RZ, R19 ;  /* 0x000000ffff0f7224 */ /* 0x000fe400078e0013 */
[----:B----4-:R-:W-:-:S02]  /*6a070*/  IMAD.MOV.U32 R12, RZ, RZ, R16 ;  /* 0x000000ffff0c7224 */ /* 0x010fc400078e0010 */
[----:B------:R-:W3:Y:S01]  /*6a080*/  LDL.LU R16, [R1+0x5c8c] ;  /* 0x005c8c0001107983 */ /* 0x000ee20000300800 */
[----:B------:R-:W-:-:S03]  /*6a090*/  IMAD.MOV.U32 R13, RZ, RZ, R17 ;  /* 0x000000ffff0d7224 */ /* 0x000fc600078e0011 */
[----:B------:R-:W3:Y:S04]  /*6a0a0*/  LDL.LU R17, [R1+0x5c88] ;  /* 0x005c880001117983 */ /* 0x000ee80000300800 */
[----:B------:R-:W3:Y:S04]  /*6a0b0*/  LDL.LU R18, [R1+0x5c84] ;  /* 0x005c840001127983 */ /* 0x000ee80000300800 */
[----:B------:R-:W3:Y:S04]  /*6a0c0*/  LDL.LU R19, [R1+0x5c80] ;  /* 0x005c800001137983 */ /* 0x000ee80000300800 */
[----:B------:R-:W-:Y:S04]  /*6a0d0*/  STL.64 [R1+0x5c60], R14 ;  /* 0x005c600e01007387 */ /* 0x000fe80000100a00 */
[----:B------:R0:W-:Y:S04]  /*6a0e0*/  STL.64 [R1+0x5c58], R12 ;  /* 0x005c580c01007387 */ /* 0x0001e80000100a00 */
[----:B0-----:R-:W4:Y:S04]  /*6a0f0*/  LDL.LU R12, [R1+0x200] ;  /* 0x00020000010c7983 */ /* 0x001f280000300800 */
[----:B------:R-:W4:Y:S04]  /*6a100*/  LDL.LU R13, [R1+0x204] ;  /* 0x00020400010d7983 */ /* 0x000f280000300800 */
[----:B------:R-:W4:Y:S04]  /*6a110*/  LDL.LU R14, [R1+0x208] ;  /* 0x00020800010e7983 */ /* 0x000f280000300800 */
[----:B------:R-:W4:Y:S04]  /*6a120*/  LDL.LU R15, [R1+0x20c] ;  /* 0x00020c00010f7983 */ /* 0x000f280000300800 */
[----:B--2---:R0:W-:Y:S04]  /*6a130*/  STL.64 [R1+0x5b40], R22 ;  /* 0x005b401601007387 */ /* 0x0041e80000100a00 */
[----:B0-----:R-:W3:Y:S02]  /*6a140*/  LDL.LU.64 R22, [R1+0x38] ;  /* 0x0000380001167983 */ /* 0x001ee40000300a00 */
[----:B---3--:R-:W-:-:S15]  /*6a150*/  HMMA.16816.F32 R8, R16, R22, R8 ;  /* 0x000000161008723c */ /* 0x008fde0000001808 */
[----:B------:R-:W-:-:S08]  /*6a160*/  NOP ;  /* 0x0000000000007918 */ /* 0x000fd00000000000 */
[----:B------:R-:W-:Y:S04]  /*6a170*/  STL.64 [R1+0x370], R8 ;  /* 0x0003700801007387 */ /* 0x000fe80000100a00 */
[----:B------:R0:W-:Y:S04]  /*6a180*/  STL.64 [R1+0x378], R10 ;  /* 0x0003780a01007387 */ /* 0x0001e80000100a00 */
[----:B0-----:R-:W2:Y:S02]  /*6a190*/  LDL.LU.64 R10, [R1+0x5c78] ;  /* 0x005c7800010a7983 */ /* 0x001ea40000300a00 */
[----:B--2---:R-:W-:Y:S06]  /*6a1a0*/  HMMA.16816.F32 R24, R16, R10, R24 ;  /* 0x0000000a1018723c */ /* 0x004fec0000001818 */
[----:B------:R-:W-:-:S02]  /*6a1b0*/  IMAD.MOV.U32 R21, RZ, RZ, R10 ;  /* 0x000000ffff157224 */ /* 0x000fc400078e000a */
[----:B------:R-:W-:Y:S02]  /*6a1c0*/  IMAD.MOV.U32 R20, RZ, RZ, R11 ;  /* 0x000000ffff147224 */ /* 0x000fe400078e000b */
[----:B------:R-:W2:-:S13]  /*6a1d0*/  LDL.LU.64 R10, [R1+0x5c70] ;  /* 0x005c7000010a7983 */ /* 0x000e9a0000300a00 */
[----:B------:R0:W-:Y:S04]  /*6a1e0*/  STL.64 [R1+0x368], R26 ;  /* 0x0003681a01007387 */ /* 0x0001e80000100a00 */
[----:B0-----:R-:W4:Y:S01]  /*6a1f0*/  LDL.LU.64 R26, [R1+0x5c68] ;  /* 0x005c6800011a7983 */ /* 0x001f220000300a00 */
[----:B------:R-:W-:Y:S02]  /*6a200*/  IMAD.MOV.U32 R5, RZ, RZ, R22 ;  /* 0x000000ffff057224 */ /* 0x000fe400078e0016 */
[----:B------:R-:W-:Y:S02]  /*6a210*/  IMAD.MOV.U32 R4, RZ, RZ, R23 ;  /* 0x000000ffff047224 */ /* 0x000fe400078e0017 */
[----:B------:R-:W-:Y:S02]  /*6a220*/  IMAD.MOV.U32 R8, RZ, RZ, R24 ;  /* 0x000000ffff087224 */ /* 0x000fe400078e0018 */
[----:B------:R-:W-:Y:S01]  /*6a230*/  IMAD.MOV.U32 R9, RZ, RZ, R25 ;  /* 0x000000ffff097224 */ /* 0x000fe200078e0019 */
[----:B----4-:R-:W-:Y:S06]  /*6a240*/  HMMA.16816.F32 R12, R16, R26, R12 ;  /* 0x0000001a100c723c */ /* 0x010fec000000180c */
[----:B------:R-:W-:-:S02]  /*6a250*/  IMAD.MOV.U32 R23, RZ, RZ, R26 ;  /* 0x000000ffff177224 */ /* 0x000fc400078e001a */
[----:B------:R-:W-:-:S15]  /*6a260*/  IMAD.MOV.U32 R22, RZ, RZ, R27 ;  /* 0x000000ffff167224 */ /* 0x000fde00078e001b */
[----:B------:R-:W-:Y:S04]  /*6a270*/  STL.64 [R1+0x450], R12 ;  /* 0x0004500c01007387 */ /* 0x000fe80000100a00 */
[----:B------:R0:W-:Y:S04]  /*6a280*/  STL.64 [R1+0x458], R14 ;  /* 0x0004580e01007387 */ /* 0x0001e80000100a00 */
[----:B0-----:R-:W3:Y:S04]  /*6a290*/  LDL.LU.64 R14, [R1+0x5c60] ;  /* 0x005c6000010e7983 */ /* 0x001ee80000300a00 */
[----:B------:R-:W3:Y:S04]  /*6a2a0*/  LDL.LU.64 R12, [R1+0x5c58] ;  /* 0x005c5800010c7983 */ /* 0x000ee80000300a00 */
[----:B------:R-:W4:Y:S04]  /*6a2b0*/  LDL.LU.64 R26, [R1+0x5c50] ;  /* 0x005c5000011a7983 */ /* 0x000f280000300a00 */
[----:B------:R-:W4:Y:S02]  /*6a2c0*/  LDL.LU.64 R24, [R1+0x5c48] ;  /* 0x005c480001187983 */ /* 0x000f240000300a00 */
[----:B----4-:R-:W-:-:S15]  /*6a2d0*/  HMMA.16816.F32 R24, R16, R6, R24 ;  /* 0x000000061018723c */ /* 0x010fde0000001818 */
[----:B------:R-:W-:-:S08]  /*6a2e0*/  NOP ;  /* 0x0000000000007918 */ /* 0x000fd00000000000 */
[----:B------:R-:W-:Y:S04]  /*6a2f0*/  STL.64 [R1+0x440], R24 ;  /* 0x0004401801007387 */ /* 0x000fe80000100a00 */
[----:B------:R0:W-:Y:S04]  /*6a300*/  STL.64 [R1+0x448], R26 ;  /* 0x0004481a01007387 */ /* 0x0001e80000100a00 */
[----:B0-----:R-:W3:Y:S04]  /*6a310*/  LDL.LU.64 R26, [R1+0x5c40] ;  /* 0x005c4000011a7983 */ /* 0x001ee80000300a00 */
[----:B------:R-:W4:Y:S04]  /*6a320*/  LDL.LU.64 R24, [R1+0x5c38] ;  /* 0x005c380001187983 */ /* 0x000f280000300a00 */
[----:B------:R0:W-:Y:S02]  /*6a330*/  STL.64 [R1+0x5ae0], R6 ;  /* 0x005ae00601007387 */ /* 0x0001e40000100a00 */
[----:B0-----:R-:W-:-:S02]  /*6a340*/  IMAD.MOV.U32 R6, RZ, RZ, R23 ;  /* 0x000000ffff067224 */ /* 0x001fc400078e0017 */
[----:B------:R-:W-:-:S05]  /*6a350*/  IMAD.MOV.U32 R7, RZ, RZ, R22 ;  /* 0x000000ffff077224 */ /* 0x000fca00078e0016 */
[----:B------:R0:W-:Y:S02]  /*6a360*/  STL.64 [R1+0x5af8], R6 ;  /* 0x005af80601007387 */ /* 0x0001e40000100a00 */
[----:B0-----:R-:W-:Y:S02]  /*6a370*/  IMAD.MOV.U32 R6, RZ, RZ, R21 ;  /* 0x000000ffff067224 */ /* 0x001fe400078e0015 */
[----:B------:R-:W-:-:S05]  /*6a380*/  IMAD.MOV.U32 R7, RZ, RZ, R20 ;  /* 0x000000ffff077224 */ /* 0x000fca00078e0014 */
[----:B------:R0:W-:Y:S02]  /*6a390*/  STL.64 [R1+0x5b10], R6 ;  /* 0x005b100601007387 */ /* 0x0001e40000100a00 */
[----:B0-----:R-:W-:Y:S02]  /*6a3a0*/  IMAD.MOV.U32 R6, RZ, RZ, R5 ;  /* 0x000000ffff067224 */ /* 0x001fe400078e0005 */
[----:B------:R-:W-:Y:S01]  /*6a3b0*/  IMAD.MOV.U32 R7, RZ, RZ, R4 ;  /* 0x000000ffff077224 */ /* 0x000fe200078e0004 */
[----:B---3--:R-:W-:-:S15]  /*6a3c0*/  HMMA.16816.F32 R12, R16, R26, R12 ;  /* 0x0000001a100c723c */ /* 0x008fde000000180c */
[----:B------:R-:W-:-:S08]  /*6a3d0*/  NOP ;  /* 0x0000000000007918 */ /* 0x000fd00000000000 */
[----:B------:R-:W-:Y:S04]  /*6a3e0*/  STL.64 [R1+0x430], R12 ;  /* 0x0004300c01007387 */ /* 0x000fe80000100a00 */
[----:B------:R-:W-:Y:S04]  /*6a3f0*/  STL.64 [R1+0x438], R14 ;  /* 0x0004380e01007387 */ /* 0x000fe80000100a00 */
[----:B------:R-:W-:Y:S04]  /*6a400*/  STL.64 [R1+0x5b38], R6 ;  /* 0x005b380601007387 */ /* 0x000fe80000100a00 */
[----:B------:R2:W-:Y:S04]  /*6a410*/  STL.64 [R1+0x5ad8], R26 ;  /* 0x005ad81a01007387 */ /* 0x0005e80000100a00 */
[----:B----4-:R0:W-:Y:S01]  /*6a420*/  STL.64 [R1+0x5ad0], R24 ;  /* 0x005ad01801007387 */ /* 0x0101e20000100a00 */
[----:B--2---:R-:W-:-:S02]  /*6a430*/  IMAD.MOV.U32 R26, RZ, RZ, R11 ;  /* 0x000000ffff1a7224 */ /* 0x004fc400078e000b */
[----:B------:R-:W-:Y:S01]  /*6a440*/  IMAD.MOV.U32 R27, RZ, RZ, R10 ;  /* 0x000000ffff1b7224 */ /* 0x000fe200078e000a */
[----:B0-----:R-:W2:Y:S04]  /*6a450*/  LDL.LU R24, [R1+0xf0] ;  /* 0x0000f00001187983 */ /* 0x001ea80000300800 */
[----:B------:R-:W2:Y:S04]  /*6a460*/  LDL.LU R25, [R1+0xf4] ;  /* 0x0000f40001197983 */ /* 0x000ea80000300800 */
[----:B------:R-:W3:Y:S04]  /*6a470*/  LDL.LU R11, [R1+0x5c34] ;  /* 0x005c3400010b7983 */ /* 0x000ee80000300800 */
[----:B------:R-:W4:Y:S04]  /*6a480*/  LDL.LU R10, [R1+0x5c30] ;  /* 0x005c3000010a7983 */ /* 0x000f280000300800 */
[----:B------:R-:W2:Y:S04]  /*6a490*/  LDL.LU R4, [R1+0x130] ;  /* 0x0001300001047983 */ /* 0x000ea80000300800 */
[----:B------:R-:W2:Y:S04]  /*6a4a0*/  LDL.LU R5, [R1+0x134] ;  /* 0x0001340001057983 */ /* 0x000ea80000300800 */
[----:B------:R-:W3:Y:S04]  /*6a4b0*/  LDL.LU R6, [R1+0x138] ;  /* 0x0001380001067983 */ /* 0x000ee80000300800 */
[----:B------:R-:W3:Y:S04]  /*6a4c0*/  LDL.LU R7, [R1+0x13c] ;  /* 0x00013c0001077983 */ /* 0x000ee80000300800 */
[----:B---3--:R-:W-:Y:S04]  /*6a4d0*/  STL.64 [R1+0x5b50], R6 ;  /* 0x005b500601007387 */ /* 0x008fe80000100a00 */
[----:B--2---:R0:W-:Y:S04]  /*6a4e0*/  STL.64 [R1+0x5b48], R4 ;  /* 0x005b480401007387 */ /* 0x0041e80000100a00 */
[----:B------:R-:W2:Y:S04]  /*6a4f0*/  LDL R22, [R1+0x78] ;  /* 0x0000780001167983 */ /* 0x000ea80000100800 */
[----:B------:R-:W2:Y:S04]  /*6a500*/  LDL R23, [R1+0x7c] ;  /* 0x00007c0001177983 */ /* 0x000ea80000100800 */
[----:B--2---:R1:W-:Y:S04]  /*6a510*/  STL.64 [R1+0x5b58], R22 ;  /* 0x005b581601007387 */ /* 0x0043e80000100a00 */
[----:B0-----:R-:W2:Y:S04]  /*6a520*/  LDL.LU R4, [R1+0x140] ;  /* 0x0001400001047983 */ /* 0x001ea80000300800 */
[----:B------:R-:W2:Y:S04]  /*6a530*/  LDL.LU R5, [R1+0x144] ;  /* 0x0001440001057983 */ /* 0x000ea80000300800 */
[----:B------:R-:W3:Y:S04]  /*6a540*/  LDL.LU R6, [R1+0x148] ;  /* 0x0001480001067983 */ /* 0x000ee80000300800 */
[----:B------:R-:W3:Y:S04]  /*6a550*/  LDL.LU R7, [R1+0x14c] ;  /* 0x00014c0001077983 */ /* 0x000ee80000300800 */
[----:B---3--:R-:W-:Y:S04]  /*6a560*/  STL.64 [R1+0x5b68], R6 ;  /* 0x005b680601007387 */ /* 0x008fe80000100a00 */
[----:B--2---:R-:W-:Y:S04]  /*6a570*/  STL.64 [R1+0x5b60], R4 ;  /* 0x005b600401007387 */ /* 0x004fe80000100a00 */
[----:B-1----:R-:W2:Y:S04]  /*6a580*/  LDL R22, [R1+0x88] ;  /* 0x0000880001167983 */ /* 0x002ea80000100800 */
[----:B------:R-:W2:Y:S04]  /*6a590*/  LDL R23, [R1+0x8c] ;  /* 0x00008c0001177983 */ /* 0x000ea80000100800 */
[----:B--2---:R0:W-:Y:S04]  /*6a5a0*/  STL.64 [R1+0x5b70], R22 ;  /* 0x005b701601007387 */ /* 0x0041e80000100a00 */
[----:B0-----:R-:W2:Y:S04]  /*6a5b0*/  LDL R22, [R1+0x98] ;  /* 0x0000980001167983 */ /* 0x001ea80000100800 */
[----:B------:R-:W2:Y:S04]  /*6a5c0*/  LDL R23, [R1+0x9c] ;  /* 0x00009c0001177983 */ /* 0x000ea80000100800 */
[----:B--2---:R0:W-:Y:S04]  /*6a5d0*/  STL.64 [R1+0x5b88], R22 ;  /* 0x005b881601007387 */ /* 0x0041e80000100a00 */
[----:B------:R-:W2:Y:S04]  /*6a5e0*/  LDL.LU R4, [R1+0x150] ;  /* 0x0001500001047983 */ /* 0x000ea80000300800 */
[----:B------:R-:W2:Y:S04]  /*6a5f0*/  LDL.LU R5, [R1+0x154] ;  /* 0x0001540001057983 */ /* 0x000ea80000300800 */
[----:B------:R-:W3:Y:S04]  /*6a600*/  LDL.LU R6, [R1+0x158] ;  /* 0x0001580001067983 */ /* 0x000ee80000300800 */
[----:B------:R-:W3:Y:S04]  /*6a610*/  LDL.LU R7, [R1+0x15c] ;  /* 0x00015c0001077983 */ /* 0x000ee80000300800 */
[----:B0-----:R-:W4:Y:S04]  /*6a620*/  LDL R22, [R1+0xa8] ;  /* 0x0000a80001167983 */ /* 0x001f280000100800 */
[----:B------:R-:W4:Y:S04]  /*6a630*/  LDL R23, [R1+0xac] ;  /* 0x0000ac0001177983 */ /* 0x000f280000100800 */
[----:B----4-:R-:W-:Y:S04]  /*6a640*/  STL.64 [R1+0x5ba0], R22 ;  /* 0x005ba01601007387 */ /* 0x010fe80000100a00 */
[----:B---3--:R-:W-:Y:S04]  /*6a650*/  STL.64 [R1+0x5b80], R6 ;  /* 0x005b800601007387 */ /* 0x008fe80000100a00 */
[----:B--2---:R0:W-:Y:S04]  /*6a660*/  STL.64 [R1+0x5b78], R4 ;  /* 0x005b780401007387 */ /* 0x0041e80000100a00 */
[----:B0-----:R-:W2:Y:S04]  /*6a670*/  LDL.LU R4, [R1+0x160] ;  /* 0x0001600001047983 */ /* 0x001ea80000300800 */
[----:B------:R-:W2:Y:S04]  /*6a680*/  LDL.LU R5, [R1+0x164] ;  /* 0x0001640001057983 */ /* 0x000ea80000300800 */
[----:B------:R-:W3:Y:S04]  /*6a690*/  LDL.LU R6, [R1+0x168] ;  /* 0x0001680001067983 */ /* 0x000ee80000300800 */
[----:B------:R-:W3:Y:S04]  /*6a6a0*/  LDL.LU R7, [R1+0x16c] ;  /* 0x00016c0001077983 */ /* 0x000ee80000300800 */
[----:B------:R-:W4:Y:S04]  /*6a6b0*/  LDL R22, [R1+0xb8] ;  /* 0x0000b80001167983 */ /* 0x000f280000100800 */
        /* <DEDUP_REMOVED lines=19> */
[----:B----4-:R0:W-:Y:S04]  /*6a7f0*/  STL.64 [R1+0x5be8], R22 ;  /* 0x005be81601007387 */ /* 0x0101e80000100a00 */
[----:B0-----:R-:W4:Y:S04]  /*6a800*/  LDL.LU.64 R22, [R1+0x48] ;  /* 0x0000480001167983 */ /* 0x001f280000300a00 */
[----:B----4-:R-:W-:Y:S04]  /*6a810*/  STL.64 [R1+0x5c00], R22 ;  /* 0x005c001601007387 */ /* 0x010fe80000100a00 */
[----:B---3--:R-:W-:Y:S04]  /*6a820*/  STL.64 [R1+0x5bc8], R6 ;  /* 0x005bc80601007387 */ /* 0x008fe80000100a00 */
[----:B--2---:R0:W-:Y:S04]  /*6a830*/  STL.64 [R1+0x5bc0], R4 ;  /* 0x005bc00401007387 */ /* 0x0041e80000100a00 */
[----:B0-----:R-:W2:Y:S04]  /*6a840*/  LDL.LU R4, [R1+0x190] ;  /* 0x0001900001047983 */ /* 0x001ea80000300800 */
[----:B------:R-:W2:Y:S04]  /*6a850*/  LDL.LU R5, [R1+0x194] ;  /* 0x0001940001057983 */ /* 0x000ea80000300800 */
[----:B------:R-:W3:Y:S04]  /*6a860*/  LDL.LU R6, [R1+0x198] ;  /* 0x0001980001067983 */ /* 0x000ee80000300800 */
[----:B------:R-:W3:Y:S04]  /*6a870*/  LDL.LU R7, [R1+0x19c] ;  /* 0x00019c0001077983 */ /* 0x000ee80000300800 */
[----:B------:R-:W4:Y:S04]  /*6a880*/  LDL.LU R12, [R1+0x1c0] ;  /* 0x0001c000010c7983 */ /* 0x000f280000300800 */
[----:B------:R-:W4:Y:S04]  /*6a890*/  LDL.LU R13, [R1+0x1c4] ;  /* 0x0001c400010d7983 */ /* 0x000f280000300800 */
[----:B------:R-:W2:Y:S04]  /*6a8a0*/  LDL.LU R14, [R1+0x1c8] ;  /* 0x0001c800010e7983 */ /* 0x000ea80000300800 */
[----:B------:R-:W2:Y:S04]  /*6a8b0*/  LDL.LU R15, [R1+0x1cc] ;  /* 0x0001cc00010f7983 */ /* 0x000ea80000300800 */
[----:B--2---:R-:W-:Y:S04]  /*6a8c0*/  STL.64 [R1+0x5c10], R14 ;  /* 0x005c100e01007387 */ /* 0x004fe80000100a00 */
[----:B----4-:R0:W-:Y:S04]  /*6a8d0*/  STL.64 [R1+0x5c08], R12 ;  /* 0x005c080c01007387 */ /* 0x0101e80000100a00 */
[----:B0-----:R-:W2:Y:S04]  /*6a8e0*/  LDL.LU R12, [R1+0x1d0] ;  /* 0x0001d000010c7983 */ /* 0x001ea80000300800 */
[----:B------:R-:W2:Y:S04]  /*6a8f0*/  LDL.LU R13, [R1+0x1d4] ;  /* 0x0001d400010d7983 */ /* 0x000ea80000300800 */
[----:B------:R-:W2:Y:S04]  /*6a900*/  LDL.LU R14, [R1+0x1d8] ;  /* 0x0001d800010e7983 */ /* 0x000ea80000300800 */
[----:B------:R-:W2:Y:S04]  /*6a910*/  LDL.LU R15, [R1+0x1dc] ;  /* 0x0001dc00010f7983 */ /* 0x000ea80000300800 */
[----:B------:R-:W4:Y:S04]  /*6a920*/  LDL.LU.64 R22, [R1+0x58] ;  /* 0x0000580001167983 */ /* 0x000f280000300a00 */
[----:B---3--:R-:W-:Y:S04]  /*6a930*/  STL.64 [R1+0x5be0], R6 ;  /* 0x005be00601007387 */ /* 0x008fe80000100a00 */
[----:B------:R0:W-:Y:S04]  /*6a940*/  STL.64 [R1+0x5bd8], R4 ;  /* 0x005bd80401007387 */ /* 0x0001e80000100a00 */
[----:B0-----:R-:W3:Y:S04]  /*6a950*/  LDL.LU R4, [R1+0x1a0] ;  /* 0x0001a00001047983 */ /* 0x001ee80000300800 */
[----:B------:R-:W3:Y:S04]  /*6a960*/  LDL.LU R5, [R1+0x1a4] ;  /* 0x0001a40001057983 */ /* 0x000ee80000300800 */
[----:B------:R-:W2:Y:S04]  /*6a970*/  LDL.LU R6, [R1+0x1a8] ;  /* 0x0001a80001067983 */ /* 0x000ea80000300800 */
[----:B------:R-:W2:Y:S04]  /*6a980*/  LDL.LU R7, [R1+0x1ac] ;  /* 0x0001ac0001077983 */ /* 0x000ea80000300800 */
[----:B--2---:R-:W-:Y:S04]  /*6a990*/  STL.64 [R1+0x5bf8], R6 ;  /* 0x005bf80601007387 */ /* 0x004fe80000100a00 */
[----:B---3--:R0:W-:Y:S04]  /*6a9a0*/  STL.64 [R1+0x5bf0], R4 ;  /* 0x005bf00401007387 */ /* 0x0081e80000100a00 */
[----:B0-----:R-:W2:Y:S04]  /*6a9b0*/  LDL.LU R4, [R1+0x1b0] ;  /* 0x0001b00001047983 */ /* 0x001ea80000300800 */
[----:B------:R-:W2:Y:S04]  /*6a9c0*/  LDL.LU R5, [R1+0x1b4] ;  /* 0x0001b40001057983 */ /* 0x000ea80000300800 */
[----:B------:R-:W2:Y:S04]  /*6a9d0*/  LDL.LU R6, [R1+0x1b8] ;  /* 0x0001b80001067983 */ /* 0x000ea80000300800 */
[----:B------:R-:W2:Y:S04]  /*6a9e0*/  LDL.LU R7, [R1+0x1bc] ;  /* 0x0001bc0001077983 */ /* 0x000ea80000300800 */
[----:B------:R-:W-:Y:S04]  /*6a9f0*/  STL.64 [R1+0x5af0], R26 ;  /* 0x005af01a01007387 */ /* 0x000fe80000100a00 */
[----:B------:R0:W-:Y:S04]  /*6aa00*/  STL.64 [R1+0x5ae8], R24 ;  /* 0x005ae81801007387 */ /* 0x0001e80000100a00 */
[----:B0-----:R-:W3:Y:S01]  /*6aa10*/  LDL.LU R24, [R1+0x100] ;  /* 0x0001000001187983 */ /* 0x001ee20000300800 */
[----:B------:R-:W-:-:S02]  /*6aa20*/  IMAD.MOV.U32 R26, RZ, RZ, R2 ;  /* 0x000000ffff1a7224 */ /* 0x000fc400078e0002 */
[----:B------:R-:W-:Y:S02]  /*6aa30*/  IMAD.MOV.U32 R27, RZ, RZ, R29 ;  /* 0x000000ffff1b7224 */ /* 0x000fe400078e001d */
[----:B------:R-:W-:Y:S02]  /*6aa40*/  IMAD.MOV.U32 R25, RZ, RZ, R0 ;  /* 0x000000ffff197224 */ /* 0x000fe400078e0000 */
[----:B------:R-:W2:Y:S04]  /*6aa50*/  LDL.LU R0, [R1+0x5c2c] ;  /* 0x005c2c0001007983 */ /* 0x000ea80000300800 */
[----:B------:R-:W2:Y:S04]  /*6aa60*/  LDL.LU R2, [R1+0x5c28] ;  /* 0x005c280001027983 */ /* 0x000ea80000300800 */
[----:B------:R-:W4:Y:S04]  /*6aa70*/  LDL.LU R29, [R1+0x5c24] ;  /* 0x005c2400011d7983 */ /* 0x000f280000300800 */
[----:B------:R0:W-:Y:S02]  /*6aa80*/  STL.64 [R1+0x5b08], R26 ;  /* 0x005b081a01007387 */ /* 0x0001e40000100a00 */
[----:B0-----:R-:W-:-:S02]  /*6aa90*/  IMAD.MOV.U32 R26, RZ, RZ, R11 ;  /* 0x000000ffff1a7224 */ /* 0x001fc400078e000b */
[----:B---3--:R0:W-:Y:S04]  /*6aaa0*/  STL.64 [R1+0x5b00], R24 ;  /* 0x005b001801007387 */ /* 0x0081e80000100a00 */
[----:B0-----:R-:W3:Y:S01]  /*6aab0*/  LDL.LU R24, [R1+0x110] ;  /* 0x0001100001187983 */ /* 0x001ee20000300800 */
[----:B------:R-:W-:-:S03]  /*6aac0*/  IMAD.MOV.U32 R25, RZ, RZ, R10 ;  /* 0x000000ffff197224 */ /* 0x000fc600078e000a */
[----:B------:R-:W2:Y:S04]  /*6aad0*/  LDL.LU R10, [R1+0x5c20] ;  /* 0x005c2000010a7983 */ /* 0x000ea80000300800 */
[----:B------:R-:W2:Y:S04]  /*6aae0*/  LDL.LU R11, [R1+0x5c1c] ;  /* 0x005c1c00010b7983 */ /* 0x000ea80000300800 */
[----:B------:R-:W4:Y:S01]  /*6aaf0*/  LDL.LU R27, [R1+0x11c] ;  /* 0x00011c00011b7983 */ /* 0x000f220000300800 */
[----:B--2---:R-:W-:Y:S03]  /*6ab00*/  HMMA.16816.F32 R12, R16, R10, R12 ;  /* 0x0000000a100c723c */ /* 0x004fe6000000180c */
[----:B----4-:R-:W-:Y:S04]  /*6ab10*/  STL.64 [R1+0x5b20], R26 ;  /* 0x005b201a01007387 */ /* 0x010fe80000100a00 */
[----:B---3--:R0:W-:Y:S04]  /*6ab20*/  STL.64 [R1+0x5b18], R24 ;  /* 0x005b181801007387 */ /* 0x0081e80000100a00 */
[----:B0-----:R-:W2:Y:S01]  /*6ab30*/  LDL.LU R24, [R1+0x120] ;  /* 0x0001200001187983 */ /* 0x001ea20000300800 */
[----:B------:R-:W-:-:S03]  /*6ab40*/  IMAD.MOV.U32 R25, RZ, RZ, R29 ;  /* 0x000000ffff197224 */ /* 0x000fc600078e001d */
[----:B------:R-:W3:Y:S08]  /*6ab50*/  LDL.LU R29, [R1+0x5c18] ;  /* 0x005c1800011d7983 */ /* 0x000ef00000300800 */
[----:B------:R-:W-:Y:S04]  /*6ab60*/  STL.64 [R1+0x420], R12 ;  /* 0x0004200c01007387 */ /* 0x000fe80000100a00 */
[----:B------:R0:W-:Y:S04]  /*6ab70*/  STL.64 [R1+0x428], R14 ;  /* 0x0004280e01007387 */ /* 0x0001e80000100a00 */
[----:B0-----:R-:W4:Y:S04]  /*6ab80*/  LDL.LU.64 R14, [R1+0x5c10] ;  /* 0x005c1000010e7983 */ /* 0x001f280000300a00 */
[----:B------:R-:W4:Y:S02]  /*6ab90*/  LDL.LU.64 R12, [R1+0x5c08] ;  /* 0x005c0800010c7983 */ /* 0x000f240000300a00 */
[----:B----4-:R-:W-:-:S15]  /*6aba0*/  HMMA.16816.F32 R12, R16, R22, R12 ;  /* 0x00000016100c723c */ /* 0x010fde000000180c */
[----:B------:R-:W-:-:S08]  /*6abb0*/  NOP ;  /* 0x0000000000007918 */ /* 0x000fd00000000000 */
[----:B------:R-:W-:Y:S04]  /*6abc0*/  STL.64 [R1+0x410], R12 ;  /* 0x0004100c01007387 */ /* 0x000fe80000100a00 */
[----:B------:R0:W-:Y:S02]  /*6abd0*/  STL.64 [R1+0x418], R14 ;  /* 0x0004180e01007387 */ /* 0x0001e40000100a00 */
[----:B0-----:R-:W-:Y:S02]  /*6abe0*/  IMAD.MOV.U32 R15, RZ, RZ, R22 ;  /* 0x000000ffff0f7224 */ /* 0x001fe400078e0016 */
[----:B------:R-:W-:Y:S02]  /*6abf0*/  IMAD.MOV.U32 R14, RZ, RZ, R23 ;  /* 0x000000ffff0e7224 */ /* 0x000fe400078e0017 */
[----:B------:R-:W4:Y:S02]  /*6ac00*/  LDL.LU.64 R22, [R1+0x5c00] ;  /* 0x005c000001167983 */ /* 0x000f240000300a00 */
[----:B----4-:R-:W-:Y:S06]  /*6ac10*/  HMMA.16816.F32 R4, R16, R22, R4 ;  /* 0x000000161004723c */ /* 0x010fec0000001804 */
[----:B------:R-:W-:-:S02]  /*6ac20*/  IMAD.MOV.U32 R13, RZ, RZ, R22 ;  /* 0x000000ffff0d7224 */ /* 0x000fc400078e0016 */
[----:B------:R-:W-:-:S15]  /*6ac30*/  IMAD.MOV.U32 R12, RZ, RZ, R23 ;  /* 0x000000ffff0c7224 */ /* 0x000fde00078e0017 */
[----:B------:R-:W-:Y:S04]  /*6ac40*/  STL.64 [R1+0x400], R4 ;  /* 0x0004000401007387 */ /* 0x000fe80000100a00 */
[----:B------:R0:W-:Y:S04]  /*6ac50*/  STL.64 [R1+0x408], R6 ;  /* 0x0004080601007387 */ /* 0x0001e80000100a00 */
[----:B0-----:R-:W4:Y:S04]  /*6ac60*/  LDL.LU.64 R6, [R1+0x5bf8] ;  /* 0x005bf80001067983 */ /* 0x001f280000300a00 */
[----:B------:R-:W4:Y:S04]  /*6ac70*/  LDL.LU.64 R4, [R1+0x5bf0] ;  /* 0x005bf00001047983 */ /* 0x000f280000300a00 */
[----:B------:R-:W4:Y:S02]  /*6ac80*/  LDL.LU.64 R22, [R1+0x5be8] ;  /* 0x005be80001167983 */ /* 0x000f240000300a00 */
[----:B----4-:R-:W-:Y:S02]  /*6ac90*/  HMMA.16816.F32 R20, R16, R22, R4 ;  /* 0x000000161014723c */ /* 0x010fe40000001804 */
[----:B------:R-:W4:Y:S04]  /*6aca0*/  LDL.LU.64 R6, [R1+0x5be0] ;  /* 0x005be00001067983 */ /* 0x000f280000300a00 */
[----:B------:R-:W4:-:S15]  /*6acb0*/  LDL.LU.64 R4, [R1+0x5bd8] ;  /* 0x005bd80001047983 */ /* 0x000f1e0000300a00 */
[----:B------:R-:W-:-:S02]  /*6acc0*/  NOP ;  /* 0x0000000000007918 */ /* 0x000fc40000000000 */
[----:B------:R-:W-:Y:S04]  /*6acd0*/  STL.64 [R1+0x3f0], R20 ;  /* 0x0003f01401007387 */ /* 0x000fe80000100a00 */
        /* <DEDUP_REMOVED lines=43> */
[----:B0-----:R-:W4:Y:S01]  /*6af90*/  LDL.LU.64 R22, [R1+0x5b40] ;  /* 0x005b400001167983 */ /* 0x001f220000300a00 */
[----:B------:R-:W-:Y:S02]  /*6afa0*/  IMAD.MOV.U32 R26, RZ, RZ, R2 ;  /* 0x000000ffff1a7224 */ /* 0x000fe400078e0002 */
[----:B------:R-:W-:Y:S01]  /*6afb0*/  IMAD.MOV.U32 R27, RZ, RZ, R0 ;  /* 0x000000ffff1b7224 */ /* 0x000fe200078e0000 */
[----:B----4-:R-:W-:Y:S01]  /*6afc0*/  HMMA.16816.F32 R16, R16, R22, R4 ;  /* 0x000000161010723c */ /* 0x010fe20000001804 */
[----:B------:R-:W2:Y:S04]  /*6afd0*/  LDL.LU.64 R6, [R1+0x5b38] ;  /* 0x005b380001067983 */ /* 0x000ea80000300a00 */
[----:B------:R-:W2:Y:S04]  /*6afe0*/  LDL.LU.64 R22, [R1+0x5b30] ;  /* 0x005b300001167983 */ /* 0x000ea80000300a00 */
[----:B------:R-:W2:-:S14]  /*6aff0*/  LDL.LU.64 R20, [R1+0x5b28] ;  /* 0x005b280001147983 */ /* 0x000e9c0000300a00 */
[----:B------:R-:W-:Y:S04]  /*6b000*/  STL.64 [R1+0x3a0], R16 ;  /* 0x0003a01001007387 */ /* 0x000fe80000100a00 */
[----:B------:R0:W-:Y:S04]  /*6b010*/  STL.64 [R1+0x3a8], R18 ;  /* 0x0003a81201007387 */ /* 0x0001e80000100a00 */
[----:B0-----:R-:W4:Y:S01]  /*6b020*/  LDL R18, [R1+0x31b4] ;  /* 0x0031b40001127983 */ /* 0x001f220000100800 */
[----:B--2---:R-:W-:Y:S03]  /*6b030*/  HMMA.16816.F32 R4, R20, R6, R24 ;  /* 0x000000061404723c */ /* 0x004fe60000001818 */
[----:B------:R-:W2:Y:S04]  /*6b040*/  LDL.LU.64 R26, [R1+0x5b20] ;  /* 0x005b2000011a7983 */ /* 0x000ea80000300a00 */
[----:B------:R-:W2:-:S15]  /*6b050*/  LDL.LU.64 R24, [R1+0x5b18] ;  /* 0x005b180001187983 */ /* 0x000e9e0000300a00 */
[----:B------:R-:W-:-:S01]  /*6b060*/  NOP ;  /* 0x0000000000007918 */ /* 0x000fc20000000000 */
[----:B------:R-:W-:Y:S04]  /*6b070*/  STL.64 [R1+0x350], R4 ;  /* 0x0003500401007387 */ /* 0x000fe80000100a00 */
[----:B------:R0:W-:Y:S04]  /*6b080*/  STL.64 [R1+0x358], R6 ;  /* 0x0003580601007387 */ /* 0x0001e80000100a00 */
[----:B0-----:R-:W2:Y:S02]  /*6b090*/  LDL.LU.64 R6, [R1+0x5b10] ;  /* 0x005b100001067983 */ /* 0x001ea40000300a00 */
[----:B--2---:R-:W-:Y:S02]  /*6b0a0*/  HMMA.16816.F32 R4, R20, R6, R24 ;  /* 0x000000061404723c */ /* 0x004fe40000001818 */
[----:B------:R-:W2:Y:S04]  /*6b0b0*/  LDL.LU.64 R26, [R1+0x5b08] ;  /* 0x005b0800011a7983 */ /* 0x000ea80000300a00 */
[----:B------:R-:W2:-:S15]  /*6b0c0*/  LDL.LU.64 R24, [R1+0x5b00] ;  /* 0x005b000001187983 */ /* 0x000e9e0000300a00 */
[----:B------:R-:W-:-:S02]  /*6b0d0*/  NOP ;  /* 0x0000000000007918 */ /* 0x000fc40000000000 */
        /* <DEDUP_REMOVED lines=12> */
[----:B------:R-:W4:-:S15]  /*6b1a0*/  LDL.LU.64 R24, [R1+0x5ad0] ;  /* 0x005ad00001187983 */ /* 0x000f1e0000300a00 */
[----:B------:R-:W-:-:S02]  /*6b1b0*/  NOP ;  /* 0x0000000000007918 */ /* 0x000fc40000000000 */
[----:B------:R-:W-:Y:S04]  /*6b1c0*/  STL.64 [R1+0x2f0], R4 ;  /* 0x0002f00401007387 */ /* 0x000fe80000100a00 */
[----:B------:R0:W-:Y:S04]  /*6b1d0*/  STL.64 [R1+0x2f8], R6 ;  /* 0x0002f80601007387 */ /* 0x0001e80000100a00 */
[----:B0-----:R-:W2:Y:S04]  /*6b1e0*/  LDL.LU.64 R6, [R1+0x5ac8] ;  /* 0x005ac80001067983 */ /* 0x001ea80000300a00 */
[----:B------:R-:W2:Y:S02]  /*6b1f0*/  LDL.LU.64 R4, [R1+0x5ac0] ;  /* 0x005ac00001047983 */ /* 0x000ea40000300a00 */
[----:B--2---:R-:W-:-:S15]  /*6b200*/  HMMA.16816.F32 R4, R20, R26, R4 ;  /* 0x0000001a1404723c */ /* 0x004fde0000001804 */
[----:B------:R-:W-:-:S08]  /*6b210*/  NOP ;  /* 0x0000000000007918 */ /* 0x000fd00000000000 */
[----:B------:R0:W-:Y:S01]  /*6b220*/  STL.64 [R1+0x2e0], R4 ;  /* 0x0002e00401007387 */ /* 0x0001e20000100a00 */
[----:B------:R-:W-:Y:S02]  /*6b230*/  IMAD.MOV.U32 R2, RZ, RZ, R6 ;  /* 0x000000ffff027224 */ /* 0x000fe400078e0006 */
[----:B------:R-:W-:Y:S02]  /*6b240*/  IMAD.MOV.U32 R0, RZ, RZ, R7 ;  /* 0x000000ffff007224 */ /* 0x000fe400078e0007 */
[----:B------:R-:W2:Y:S04]  /*6b250*/  LDL.LU.64 R6, [R1+0x5ab8] ;  /* 0x005ab80001067983 */ /* 0x000ea80000300a00 */
[----:B0-----:R-:W2:Y:S01]  /*6b260*/  LDL.LU.64 R4, [R1+0x5ab0] ;  /* 0x005ab00001047983 */ /* 0x001ea20000300a00 */
[----:B------:R-:W-:-:S02]  /*6b270*/  IMAD.MOV.U32 R26, RZ, RZ, R15 ;  /* 0x000000ffff1a7224 */ /* 0x000fc400078e000f */
[----:B------:R-:W-:-:S05]  /*6b280*/  IMAD.MOV.U32 R27, RZ, RZ, R14 ;  /* 0x000000ffff1b7224 */ /* 0x000fca00078e000e */
[----:B------:R-:W-:Y:S04]  /*6b290*/  STL.64 [R1+0x5aa8], R26 ;  /* 0x005aa81a01007387 */ /* 0x000fe80000100a00 */
[----:B------:R-:W4:Y:S04]  /*6b2a0*/  LDL R19, [R1+0x4c4] ;  /* 0x0004c40001137983 */ /* 0x000f280000100800 */
[----:B------:R-:W-:Y:S04]  /*6b2b0*/  STL [R1+0x591c], R0 ;  /* 0x00591c0001007387 */ /* 0x000fe80000100800 */
[----:B------:R-:W-:Y:S04]  /*6b2c0*/  STL [R1+0x5918], R2 ;  /* 0x0059180201007387 */ /* 0x000fe80000100800 */
[----:B------:R0:W-:Y:S04]  /*6b2d0*/  STL.64 [R1+0x5aa0], R8 ;  /* 0x005aa00801007387 */ /* 0x0001e80000100a00 */
[----:B0-----:R-:W4:Y:S01]  /*6b2e0*/  LDL.LU R8, [R1+0x230] ;  /* 0x0002300001087983 */ /* 0x001f220000300800 */
[----:B--2---:R-:W-:-:S15]  /*6b2f0*/  HMMA.16816.F32 R4, R20, R10, R4 ;  /* 0x0000000a1404723c */ /* 0x004fde0000001804 */
[----:B------:R-:W-:-:S08]  /*6b300*/  NOP ;  /* 0x0000000000007918 */ /* 0x000fd00000000000 */
[----:B------:R-:W-:Y:S04]  /*6b310*/  STL.64 [R1+0x2d0], R4 ;  /* 0x0002d00401007387 */ /* 0x000fe80000100a00 */
[----:B------:R0:W-:Y:S04]  /*6b320*/  STL.64 [R1+0x2d8], R6 ;  /* 0x0002d80601007387 */ /* 0x0001e80000100a00 */
[----:B------:R-:W2:Y:S04]  /*6b330*/  LDL.LU R9, [R1+0x234] ;  /* 0x0002340001097983 */ /* 0x000ea80000300800 */
[----:B------:R-:W2:Y:S01]  /*6b340*/  LDL.LU R10, [R1+0x238] ;  /* 0x00023800010a7983 */ /* 0x000ea20000300800 */
[----:B0-----:R-:W-:-:S03]  /*6b350*/  IMAD.MOV.U32 R6, RZ, RZ, R13 ;  /* 0x000000ffff067224 */ /* 0x001fc600078e000d */
[----:B------:R-:W2:Y:S01]  /*6b360*/  LDL.LU R11, [R1+0x23c] ;  /* 0x00023c00010b7983 */ /* 0x000ea20000300800 */
[----:B------:R-:W-:-:S03]  /*6b370*/  IMAD.MOV.U32 R7, RZ, RZ, R12 ;  /* 0x000000ffff077224 */ /* 0x000fc600078e000c */
[----:B---3--:R-:W0:Y:S04]  /*6b380*/  LDSM.16.MT88.4 R12, [R29+UR5+0x40800] ;  /* 0x040800051d0c783b */ /* 0x008e280008004200 */
[----:B0-----:R4:W-:Y:S04]  /*6b390*/  STL.64 [R1+0x59e8], R14 ;  /* 0x0059e80e01007387 */ /* 0x0019e80000100a00 */
[----:B------:R0:W-:Y:S01]  /*6b3a0*/  STL.64 [R1+0x59e0], R12 ;  /* 0x0059e00c01007387 */ /* 0x0001e20000100a00 */
[----:B----4-:R-:W-:Y:S02]  /*6b3b0*/  IMAD.MOV.U32 R14, RZ, RZ, R24 ;  /* 0x000000ffff0e7224 */ /* 0x010fe400078e0018 */
[----:B0-----:R-:W-:-:S02]  /*6b3c0*/  IMAD.MOV.U32 R13, RZ, RZ, R25 ;  /* 0x000000ffff0d7224 */ /* 0x001fc400078e0019 */
[----:B------:R-:W0:Y:S04]  /*6b3d0*/  LDSM.16.M88.4 R24, [R18+UR5] ;  /* 0x000000051218783b */ /* 0x000e280008000200 */
[----:B0-----:R-:W-:Y:S04]  /*6b3e0*/  STL.64 [R1+0x130], R24 ;  /* 0x0001301801007387 */ /* 0x001fe80000100a00 */
[----:B------:R-:W-:Y:S04]  /*6b3f0*/  STL.64 [R1+0x138], R26 ;  /* 0x0001381a01007387 */ /* 0x000fe80000100a00 */
[----:B------:R-:W0:Y:S04]  /*6b400*/  LDSM.16.M88.4 R24, [R18+UR5+0x4000] ;  /* 0x004000051218783b */ /* 0x000e280008000200 */
[----:B0-----:R-:W-:Y:S04]  /*6b410*/  STL.64 [R1+0x120], R24 ;  /* 0x0001201801007387 */ /* 0x001fe80000100a00 */
[----:B------:R0:W-:Y:S04]  /*6b420*/  STL.64 [R1+0x128], R26 ;  /* 0x0001281a01007387 */ /* 0x0001e80000100a00 */
[----:B0-----:R-:W2:Y:S01]  /*6b430*/  LDL.LU.64 R26, [R1+0x5aa8] ;  /* 0x005aa800011a7983 */ /* 0x001ea20000300a00 */
[----:B------:R-:W-:-:S02]  /*6b440*/  IMAD.MOV.U32 R12, RZ, RZ, R28 ;  /* 0x000000ffff0c7224 */ /* 0x000fc400078e001c */
[----:B------:R-:W-:Y:S01]  /*6b450*/  IMAD.MOV.U32 R15, RZ, RZ, R3 ;  /* 0x000000ffff0f7224 */ /* 0x000fe200078e0003 */
[----:B--2---:R-:W-:Y:S01]  /*6b460*/  HMMA.16816.F32 R24, R20, R26, R8 ;  /* 0x0000001a1418723c */ /* 0x004fe20000001808 */
[----:B------:R-:W0:-:S15]  /*6b470*/  LDSM.16.M88.4 R8, [R18+UR5+0x8000] ;  /* 0x008000051208783b */ /* 0x000e1e0008000200 */
[----:B------:R-:W-:-:S07]  /*6b480*/  NOP ;  /* 0x0000000000007918 */ /* 0x000fce0000000000 */
[----:B------:R-:W-:Y:S04]  /*6b490*/  STL.64 [R1+0x230], R24 ;  /* 0x0002301801007387 */ /* 0x000fe80000100a00 */
[----:B------:R-:W-:Y:S04]  /*6b4a0*/  STL.64 [R1+0x238], R26 ;  /* 0x0002381a01007387 */ /* 0x000fe80000100a00 */
[----:B------:R-:W-:Y:S04]  /*6b4b0*/  LDSM.16.M88.4 R24, [R18+UR5+0xc000] ;  /* 0x00c000051218783b */ /* 0x000fe80008000200 */
[----:B0-----:R-:W-:Y:S04]  /*6b4c0*/  STL.64 [R1+0x110], R8 ;  /* 0x0001100801007387 */ /* 0x001fe80000100a00 */
[----:B------:R-:W-:Y:S04]  /*6b4d0*/  STL.64 [R1+0x118], R10 ;  /* 0x0001180a01007387 */ /* 0x000fe80000100a00 */
[----:B------:R-:W0:Y:S02]  /*6b4e0*/  LDSM.16.M88.4 R8, [R18+UR5+0x10000] ;  /* 0x010000051208783b */ /* 0x000e240008000200 */
[----:B0-----:R-:W-:-:S02]  /*6b4f0*/  IMAD.MOV.U32 R28, RZ, RZ, R10 ;  /* 0x000000ffff1c7224 */ /* 0x001fc400078e000a */
[----:B------:R-:W-:Y:S01]  /*6b500*/  STL.64 [R1+0xf0], R8 ;  /* 0x0000f00801007387 */ /* 0x000fe20000100a00 */
[----:B------:R-:W-:-:S03]  /*6b510*/  IMAD.MOV.U32 R3, RZ, RZ, R11 ;  /* 0x000000ffff037224 */ /* 0x000fc600078e000b */
[----:B------:R-:W0:Y:S04]  /*6b520*/  LDSM.16.M88.4 R8, [R18+UR5+0x14000] ;  /* 0x014000051208783b */ /* 0x000e280008000200 */
[----:B------:R0:W-:Y:S04]  /*6b530*/  STL.64 [R1+0x108], R26 ;  /* 0x0001081a01007387 */ /* 0x0001e80000100a00 */
[----:B------:R-:W-:Y:S04]  /*6b540*/  STL.64 [R1+0x59c8], R24 ;  /* 0x0059c81801007387 */ /* 0x000fe80000100a00 */
[----:B------:R1:W-:Y:S04]  /*6b550*/  STL [R1+0x5844], R3 ;  /* 0x0058440301007387 */ /* 0x0003e80000100800 */
[----:B------:R-:W-:Y:S01]  /*6b560*/  STL [R1+0x5840], R28 ;  /* 0x0058401c01007387 */ /* 0x000fe20000100800 */
[----:B0-----:R-:W-:-:S03]  /*6b570*/  IMAD.MOV.U32 R26, RZ, RZ, R8 ;  /* 0x000000ffff1a7224 */ /* 0x001fc600078e0008 */
[----:B------:R-:W-:Y:S01]  /*6b580*/  STL.64 [R1+0xe8], R10 ;  /* 0x0000e80a01007387 */ /* 0x000fe20000100a00 */
[----:B-1----:R-:W-:-:S03]  /*6b590*/  IMAD.MOV.U32 R3, RZ, RZ, R9 ;  /* 0x000000ffff037224 */ /* 0x002fc600078e0009 */
[----:B------:R-:W0:Y:S04]  /*6b5a0*/  LDSM.16.M88.4 R8, [R18+UR5+0x18000] ;  /* 0x018000051208783b */ /* 0x000e280008000200 */
[----:B0-----:R-:W-:Y:S04]  /*6b5b0*/  STL.64 [R1+0x140], R8 ;  /* 0x0001400801007387 */ /* 0x001fe80000100a00 */
        /* <DEDUP_REMOVED lines=13> */
[----:B------:R-:W0:Y:S01]  /*6b690*/  LDSM.16.M88.4 R8, [R18+UR5+0x2c000] ;  /* 0x02c000051208783b */ /* 0x000e220008000200 */
[----:B------:R-:W-:Y:S03]  /*6b6a0*/  HMMA.16816.F32 R4, R20, R6, R12 ;  /* 0x000000061404723c */ /* 0x000fe6000000180c */
[----:B------:R-:W-:Y:S04]  /*6b6b0*/  LDSM.16.M88.4 R12, [R18+UR5+0x34000] ;  /* 0x03400005120c783b */ /* 0x000fe80008000200 */
[----:B0-----:R-:W-:Y:S04]  /*6b6c0*/  STL.64 [R1+0x190], R8 ;  /* 0x0001900801007387 */ /* 0x001fe80000100a00 */
[----:B------:R-:W-:Y:S04]  /*6b6d0*/  STL.64 [R1+0x198], R10 ;  /* 0x0001980a01007387 */ /* 0x000fe80000100a00 */
[----:B------:R-:W0:Y:S04]  /*6b6e0*/  LDSM.16.M88.4 R8, [R18+UR5+0x30000] ;  /* 0x030000051208783b */ /* 0x000e280008000200 */
[----:B0-----:R0:W-:Y:S04]  /*6b6f0*/  STL.64 [R1+0x180], R8 ;  /* 0x0001800801007387 */ /* 0x0011e80000100a00 */
[----:B------:R-:W-:Y:S04]  /*6b700*/  STL.64 [R1+0x188], R10 ;  /* 0x0001880a01007387 */ /* 0x000fe80000100a00 */
[----:B0-----:R-:W2:Y:S04]  /*6b710*/  LDL.LU.64 R8, [R1+0x5aa0] ;  /* 0x005aa00001087983 */ /* 0x001ea80000300a00 */
[----:B------:R-:W-:Y:S04]  /*6b720*/  STL.64 [R1+0x2c0], R4 ;  /* 0x0002c00401007387 */ /* 0x000fe80000100a00 */
[----:B------:R-:W-:Y:S04]  /*6b730*/  STL.64 [R1+0x2c8], R6 ;  /* 0x0002c80601007387 */ /* 0x000fe80000100a00 */
[----:B------:R-:W0:Y:S04]  /*6b740*/  LDSM.16.M88.4 R4, [R18+UR5+0x38000] ;  /* 0x038000051204783b */ /* 0x000e280008000200 */
[----:B------:R-:W-:Y:S04]  /*6b750*/  STL.64 [R1+0x160], R12 ;  /* 0x0001600c01007387 */ /* 0x000fe80000100a00 */
[----:B------:R1:W-:Y:S04]  /*6b760*/  STL.64 [R1+0x168], R14 ;  /* 0x0001680e01007387 */ /* 0x0003e80000100a00 */
[----:B-1----:R-:W3:Y:S04]  /*6b770*/  LDL.LU R14, [R1+0x68] ;  /* 0x00006800010e7983 */ /* 0x002ee80000300800 */
[----:B0-----:R-:W-:Y:S04]  /*6b780*/  STL.64 [R1+0x150], R4 ;  /* 0x0001500401007387 */ /* 0x001fe80000100a00 */
[----:B------:R-:W-:Y:S04]  /*6b790*/  STL.64 [R1+0x158], R6 ;  /* 0x0001580601007387 */ /* 0x000fe80000100a00 */
[----:B------:R-:W3:Y:S04]  /*6b7a0*/  LDL.LU R15, [R1+0x6c] ;  /* 0x00006c00010f7983 */ /* 0x000ee80000300800 */
[----:B------:R-:W0:Y:S04]  /*6b7b0*/  LDSM.16.M88.4 R4, [R18+UR5+0x3c000] ;  /* 0x03c000051204783b */ /* 0x000e280008000200 */
[----:B---3--:R1:W-:Y:S04]  /*6b7c0*/  STL.64 [R1+0x5a00], R14 ;  /* 0x005a000e01007387 */ /* 0x0083e80000100a00 */
[----:B------:R-:W3:Y:S04]  /*6b7d0*/  LDL.LU R10, [R1+0x368] ;  /* 0x00036800010a7983 */ /* 0x000ee80000300800 */
[----:B------:R-:W3:Y:S04]  /*6b7e0*/  LDL.LU R11, [R1+0x36c] ;  /* 0x00036c00010b7983 */ /* 0x000ee80000300800 */
[----:B-1----:R-:W4:Y:S04]  /*6b7f0*/  LDL.LU R14, [R1+0x78] ;  /* 0x00007800010e7983 */ /* 0x002f280000300800 */
[----:B------:R-:W4:Y:S04]  /*6b800*/  LDL.LU R15, [R1+0x7c] ;  /* 0x00007c00010f7983 */ /* 0x000f280000300800 */
[----:B----4-:R-:W-:Y:S04]  /*6b810*/  STL.64 [R1+0x5a18], R14 ;  /* 0x005a180e01007387 */ /* 0x010fe80000100a00 */
[----:B---3--:R-:W-:Y:S04]  /*6b820*/  STL.64 [R1+0x59d8], R10 ;  /* 0x0059d80a01007387 */ /* 0x008fe80000100a00 */
[----:B--2---:R1:W-:Y:S04]  /*6b830*/  STL.64 [R1+0x59d0], R8 ;  /* 0x0059d00801007387 */ /* 0x0043e80000100a00 */
[----:B-1----:R-:W2:Y:S04]  /*6b840*/  LDL.LU R8, [R1+0x370] ;  /* 0x0003700001087983 */ /* 0x002ea80000300800 */
[----:B------:R-:W2:Y:S04]  /*6b850*/  LDL.LU R9, [R1+0x374] ;  /* 0x0003740001097983 */ /* 0x000ea80000300800 */
[----:B------:R-:W3:Y:S04]  /*6b860*/  LDL.LU R10, [R1+0x378] ;  /* 0x00037800010a7983 */ /* 0x000ee80000300800 */
[----:B------:R-:W3:Y:S04]  /*6b870*/  LDL.LU R11, [R1+0x37c] ;  /* 0x00037c00010b7983 */ /* 0x000ee80000300800 */
[----:B------:R-:W4:Y:S04]  /*6b880*/  LDL.LU R14, [R1+0x88] ;  /* 0x00008800010e7983 */ /* 0x000f280000300800 */
        /* <DEDUP_REMOVED lines=10> */
[----:B----4-:R1:W-:Y:S04]  /*6b930*/  STL.64 [R1+0x5a48], R14 ;  /* 0x005a480e01007387 */ /* 0x0103e80000100a00 */
[----:B------:R-:W4:Y:S04]  /*6b940*/  LDL.LU R12, [R1+0x300] ;  /* 0x00030000010c7983 */ /* 0x000f280000300800 */
[----:B------:R-:W4:Y:S04]  /*6b950*/  LDL.LU R13, [R1+0x304] ;  /* 0x00030400010d7983 */ /* 0x000f280000300800 */
[----:B-1----:R-:W2:Y:S04]  /*6b960*/  LDL.LU R14, [R1+0x308] ;  /* 0x00030800010e7983 */ /* 0x002ea80000300800 */
[----:B------:R-:W2:Y:S04]  /*6b970*/  LDL.LU R15, [R1+0x30c] ;  /* 0x00030c00010f7983 */ /* 0x000ea80000300800 */
[----:B--2---:R1:W-:Y:S04]  /*6b980*/  STL.64 [R1+0x5a58], R14 ;  /* 0x005a580e01007387 */ /* 0x0043e80000100a00 */
[----:B----4-:R-:W-:Y:S04]  /*6b990*/  STL.64 [R1+0x5a50], R12 ;  /* 0x005a500c01007387 */ /* 0x010fe80000100a00 */
[----:B-1----:R-:W2:Y:S04]  /*6b9a0*/  LDL.LU R14, [R1+0xb8] ;  /* 0x0000b800010e7983 */ /* 0x002ea80000300800 */
[----:B------:R-:W2:Y:S04]  /*6b9b0*/  LDL.LU R15, [R1+0xbc] ;  /* 0x0000bc00010f7983 */ /* 0x000ea80000300800 */
[----:B--2---:R-:W-:Y:S04]  /*6b9c0*/  STL.64 [R1+0x5a70], R14 ;  /* 0x005a700e01007387 */ /* 0x004fe80000100a00 */
[----:B---3--:R-:W-:Y:S04]  /*6b9d0*/  STL.64 [R1+0x5a10], R10 ;  /* 0x005a100a01007387 */ /* 0x008fe80000100a00 */
[----:B------:R1:W-:Y:S04]  /*6b9e0*/  STL.64 [R1+0x5a08], R8 ;  /* 0x005a080801007387 */ /* 0x0003e80000100a00 */
        /* <DEDUP_REMOVED lines=15> */
[----:B---3--:R-:W-:Y:S04]  /*6bae0*/  STL.64 [R1+0x5a40], R10 ;  /* 0x005a400a01007387 */ /* 0x008fe80000100a00 */
[----:B--2---:R1:W-:Y:S04]  /*6baf0*/  STL.64 [R1+0x5a38], R8 ;  /* 0x005a380801007387 */ /* 0x0043e80000100a00 */
[----:B-1----:R-:W2:Y:S04]  /*6bb00*/  LDL.LU R8, [R1+0x320] ;  /* 0x0003200001087983 */ /* 0x002ea80000300800 */
[----:B------:R-:W2:Y:S04]  /*6bb10*/  LDL.LU R9, [R1+0x324] ;  /* 0x0003240001097983 */ /* 0x000ea80000300800 */
[----:B------:R-:W3:Y:S04]  /*6bb20*/  LDL.LU R10, [R1+0x328] ;  /* 0x00032800010a7983 */ /* 0x000ee80000300800 */
[----:B------:R-:W3:Y:S04]  /*6bb30*/  LDL.LU R11, [R1+0x32c] ;  /* 0x00032c00010b7983 */ /* 0x000ee80000300800 */
        /* <DEDUP_REMOVED lines=11> */
[----:B------:R-:W3:Y:S01]  /*6bbf0*/  LDL.LU R11, [R1+0x27c] ;  /* 0x00027c00010b7983 */ /* 0x000ee20000300800 */
[----:B0-----:R-:W-:-:S02]  /*6bc00*/  IMAD.MOV.U32 R0, RZ, RZ, R6 ;  /* 0x000000ffff007224 */ /* 0x001fc400078e0006 */
[----:B------:R-:W-:Y:S01]  /*6bc10*/  IMAD.MOV.U32 R2, RZ, RZ, R7 ;  /* 0x000000ffff027224 */ /* 0x000fe200078e0007 */
[----:B---3--:R-:W-:Y:S04]  /*6bc20*/  STL.64 [R1+0x5a98], R10 ;  /* 0x005a980a01007387 */ /* 0x008fe80000100a00 */
[----:B--2---:R0:W-:Y:S04]  /*6bc30*/  STL.64 [R1+0x5a90], R8 ;  /* 0x005a900801007387 */ /* 0x0041e80000100a00 */
[----:B0-----:R-:W4:Y:S04]  /*6bc40*/  LDL.LU R8, [R1+0x250] ;  /* 0x0002500001087983 */ /* 0x001f280000300800 */
[----:B------:R-:W4:Y:S04]  /*6bc50*/  LDL.LU R9, [R1+0x254] ;  /* 0x0002540001097983 */ /* 0x000f280000300800 */
[----:B------:R-:W4:Y:S04]  /*6bc60*/  LDL.LU R10, [R1+0x258] ;  /* 0x00025800010a7983 */ /* 0x000f280000300800 */
[----:B------:R-:W4:Y:S04]  /*6bc70*/  LDL.LU R11, [R1+0x25c] ;  /* 0x00025c00010b7983 */ /* 0x000f280000300800 */
[----:B------:R-:W2:Y:S04]  /*6bc80*/  LDL.LU.64 R24, [R1+0x120] ;  /* 0x0001200001187983 */ /* 0x000ea80000300a00 */
[----:B------:R-:W-:Y:S04]  /*6bc90*/  STL.64 [R1+0x260], R4 ;  /* 0x0002600401007387 */ /* 0x000fe80000100a00 */
[----:B------:R-:W-:Y:S04]  /*6bca0*/  STL.64 [R1+0x268], R6 ;  /* 0x0002680601007387 */ /* 0x000fe80000100a00 */
[----:B------:R-:W0:Y:S04]  /*6bcb0*/  LDSM.16.MT88.4 R4, [R19+UR5+0x40800] ;  /* 0x040800051304783b */ /* 0x000e280008004200 */
[----:B------:R-:W-:Y:S04]  /*6bcc0*/  STL [R1+0x5924], R2 ;  /* 0x0059240201007387 */ /* 0x000fe80000100800 */
[----:B------:R-:W-:Y:S04]  /*6bcd0*/  STL [R1+0x5920], R0 ;  /* 0x0059200001007387 */ /* 0x000fe80000100800 */
[----:B------:R1:W-:Y:S04]  /*6bce0*/  STL [R1+0x5928], R19 ;  /* 0x0059281301007387 */ /* 0x0003e80000100800 */
[----:B------:R-:W3:Y:S04]  /*6bcf0*/  LDL.LU R18, [R1+0xa8] ;  /* 0x0000a80001127983 */ /* 0x000ee80000300800 */
[----:B-1----:R-:W3:Y:S04]  /*6bd00*/  LDL.LU R19, [R1+0xac] ;  /* 0x0000ac0001137983 */ /* 0x002ee80000300800 */
[----:B0-----:R-:W-:Y:S04]  /*6bd10*/  STL.64 [R1+0x58d8], R6 ;  /* 0x0058d80601007387 */ /* 0x001fe80000100a00 */
[----:B------:R0:W-:Y:S04]  /*6bd20*/  STL.64 [R1+0x58d0], R4 ;  /* 0x0058d00401007387 */ /* 0x0001e80000100a00 */
[----:B0-----:R-:W2:Y:S01]  /*6bd30*/  LDL.LU.64 R4, [R1+0x130] ;  /* 0x0001300001047983 */ /* 0x001ea20000300a00 */
[----:B----4-:R-:W-:Y:S03]  /*6bd40*/  HMMA.16816.F32 R12, R20, R14, R8 ;  /* 0x0000000e140c723c */ /* 0x010fe60000001808 */
[----:B------:R-:W4:Y:S04]  /*6bd50*/  LDL.LU.64 R10, [R1+0x5a98] ;  /* 0x005a9800010a7983 */ /* 0x000f280000300a00 */
[----:B------:R-:W4:-:S15]  /*6bd60*/  LDL.LU.64 R8, [R1+0x5a90] ;  /* 0x005a900001087983 */ /* 0x000f1e0000300a00 */
[----:B------:R-:W-:-:S01]  /*6bd70*/  NOP ;  /* 0x0000000000007918 */ /* 0x000fc20000000000 */
        /* <DEDUP_REMOVED lines=16> */
[----:B0-----:R-:W3:Y:S04]  /*6be80*/  LDL.LU.64 R14, [R1+0x5a58] ;  /* 0x005a5800010e7983 */ /* 0x001ee80000300a00 */
[----:B------:R-:W3:Y:S02]  /*6be90*/  LDL.LU.64 R12, [R1+0x5a50] ;  /* 0x005a5000010c7983 */ /* 0x000ee40000300a00 */
[----:B---3--:R-:W-:Y:S02]  /*6bea0*/  HMMA.16816.F32 R16, R20, R18, R12 ;  /* 0x000000121410723c */ /* 0x008fe4000000180c */
[----:B------:R-:W4:-:S15]  /*6beb0*/  LDL.LU.64 R14, [R1+0x5a48] ;  /* 0x005a4800010e7983 */ /* 0x000f1e0000300a00 */
[----:B------:R-:W-:-:S06]  /*6bec0*/  NOP ;  /* 0x0000000000007918 */ /* 0x000fcc0000000000 */
[----:B------:R0:W-:Y:S04]  /*6bed0*/  STL.64 [R1+0x280], R16 ;  /* 0x0002801001007387 */ /* 0x0001e80000100a00 */
[----:B------:R1:W-:Y:S04]  /*6bee0*/  STL.64 [R1+0x288], R18 ;  /* 0x0002881201007387 */ /* 0x0003e80000100a00 */
[----:B0-----:R-:W3:Y:S04]  /*6bef0*/  LDL.LU R16, [R1+0x440] ;  /* 0x0004400001107983 */ /* 0x001ee80000300800 */
[----:B------:R-:W3:Y:S04]  /*6bf00*/  LDL.LU R17, [R1+0x444] ;  /* 0x0004440001117983 */ /* 0x000ee80000300800 */
[----:B-1----:R-:W3:Y:S04]  /*6bf10*/  LDL.LU R18, [R1+0x448] ;  /* 0x0004480001127983 */ /* 0x002ee80000300800 */
[----:B------:R-:W3:Y:S01]  /*6bf20*/  LDL.LU R19, [R1+0x44c] ;  /* 0x00044c0001137983 */ /* 0x000ee20000300800 */
        /* <DEDUP_REMOVED lines=22> */
[----:B------:R-:W2:Y:S04]  /*6c090*/  LDL.LU.64 R10, [R1+0x59f8] ;  /* 0x0059f800010a7983 */ /* 0x000ea80000300a00 */
[----:B------:R-:W2:Y:S04]  /*6c0a0*/  LDL.LU.64 R8, [R1+0x59f0] ;  /* 0x0059f00001087983 */ /* 0x000ea80000300a00 */
[----:B------:R-:W2:Y:S04]  /*6c0b0*/  LDL.LU.64 R14, [R1+0x59e8] ;  /* 0x0059e800010e7983 */ /* 0x000ea80000300a00 */
[----:B------:R-:W2:Y:S09]  /*6c0c0*/  LDL.LU.64 R12, [R1+0x59e0] ;  /* 0x0059e000010c7983 */ /* 0x000eb20000300a00 */
[----:B------:R0:W-:Y:S04]  /*6c0d0*/  STL.64 [R1+0x220], R20 ;  /* 0x0002201401007387 */ /* 0x0001e80000100a00 */
[----:B------:R-:W-:Y:S01]  /*6c0e0*/  STL.64 [R1+0x228], R22 ;  /* 0x0002281601007387 */ /* 0x000fe20000100a00 */
[----:B0-----:R-:W-:-:S02]  /*6c0f0*/  IMAD.MOV.U32 R20, RZ, RZ, R26 ;  /* 0x000000ffff147224 */ /* 0x001fc400078e001a */
[----:B------:R-:W-:-:S05]  /*6c100*/  IMAD.MOV.U32 R21, RZ, RZ, R3 ;  /* 0x000000ffff157224 */ /* 0x000fca00078e0003 */
[----:B------:R0:W-:Y:S04]  /*6c110*/  STL.64 [R1+0x59c0], R20 ;  /* 0x0059c01401007387 */ /* 0x0001e80000100a00 */
[----:B0-----:R-:W4:Y:S04]  /*6c120*/  LDL.LU R20, [R1+0x450] ;  /* 0x0004500001147983 */ /* 0x001f280000300800 */
[----:B------:R-:W4:Y:S04]  /*6c130*/  LDL.LU R21, [R1+0x454] ;  /* 0x0004540001157983 */ /* 0x000f280000300800 */
[----:B------:R-:W4:Y:S04]  /*6c140*/  LDL.LU R22, [R1+0x458] ;  /* 0x0004580001167983 */ /* 0x000f280000300800 */
[----:B------:R-:W4:Y:S01]  /*6c150*/  LDL.LU R23, [R1+0x45c] ;  /* 0x00045c0001177983 */ /* 0x000f220000300800 */
[----:B--2---:R-:W-:-:S15]  /*6c160*/  HMMA.16816.F32 R8, R12, R4, R8 ;  /* 0x000000040c08723c */ /* 0x004fde0000001808 */
[----:B------:R-:W-:-:S08]  /*6c170*/  NOP ;  /* 0x0000000000007918 */ /* 0x000fd00000000000 */
[----:B------:R-:W-:Y:S04]  /*6c180*/  STL.64 [R1+0x210], R8 ;  /* 0x0002100801007387 */ /* 0x000fe80000100a00 */
[----:B------:R0:W-:Y:S04]  /*6c190*/  STL.64 [R1+0x218], R10 ;  /* 0x0002180a01007387 */ /* 0x0001e80000100a00 */
[----:B0-----:R-:W2:Y:S04]  /*6c1a0*/  LDL.LU.64 R10, [R1+0x59d8] ;  /* 0x0059d800010a7983 */ /* 0x001ea80000300a00 */
[----:B------:R-:W2:Y:S01]  /*6c1b0*/  LDL.LU.64 R8, [R1+0x59d0] ;  /* 0x0059d00001087983 */ /* 0x000ea20000300a00 */
[----:B------:R-:W-:-:S02]  /*6c1c0*/  IMAD.MOV.U32 R2, RZ, RZ, R4 ;  /* 0x000000ffff027224 */ /* 0x000fc400078e0004 */
[----:B------:R-:W-:Y:S02]  /*6c1d0*/  IMAD.MOV.U32 R0, RZ, RZ, R5 ;  /* 0x000000ffff007224 */ /* 0x000fe400078e0005 */
[----:B------:R-:W-:Y:S02]  /*6c1e0*/  IMAD.MOV.U32 R5, RZ, RZ, R24 ;  /* 0x000000ffff057224 */ /* 0x000fe400078e0018 */
[----:B------:R-:W-:Y:S01]  /*6c1f0*/  IMAD.MOV.U32 R4, RZ, RZ, R25 ;  /* 0x000000ffff047224 */ /* 0x000fe200078e0019 */
[----:B--2---:R-:W-:Y:S01]  /*6c200*/  HMMA.16816.F32 R8, R12, R24, R8 ;  /* 0x000000180c08723c */ /* 0x004fe20000001808 */
[----:B------:R-:W3:-:S15]  /*6c210*/  LDL.LU.64 R24, [R1+0x59c8] ;  /* 0x0059c80001187983 */ /* 0x000ede0000300a00 */
[----:B------:R-:W-:-:S07]  /*6c220*/  NOP ;  /* 0x0000000000007918 */ /* 0x000fce0000000000 */
[----:B------:R-:W-:Y:S01]  /*6c230*/  STL.64 [R1+0x208], R10 ;  /* 0x0002080a01007387 */ /* 0x000fe20000100a00 */
[----:B------:R-:W-:Y:S02]  /*6c240*/  IMAD.MOV.U32 R3, RZ, RZ, R8 ;  /* 0x000000ffff037224 */ /* 0x000fe400078e0008 */
[----:B------:R-:W-:Y:S02]  /*6c250*/  IMAD.MOV.U32 R28, RZ, RZ, R9 ;  /* 0x000000ffff1c7224 */ /* 0x000fe400078e0009 */
[----:B------:R-:W0:Y:S04]  /*6c260*/  LDSM.16.MT88.4 R8, [R29+UR5+0x40c00] ;  /* 0x040c00051d08783b */ /* 0x000e280008004200 */
[----:B------:R-:W-:Y:S04]  /*6c270*/  STL [R1+0x584c], R28 ;  /* 0x00584c1c01007387 */ /* 0x000fe80000100800 */
[----:B------:R-:W-:Y:S04]  /*6c280*/  STL [R1+0x5848], R3 ;  /* 0x0058480301007387 */ /* 0x000fe80000100800 */
[----:B0-----:R-:W-:Y:S04]  /*6c290*/  STL [R1+0x574c], R8 ;  /* 0x00574c0801007387 */ /* 0x001fe80000100800 */
[----:B------:R0:W-:Y:S04]  /*6c2a0*/  STL [R1+0x5748], R9 ;  /* 0x0057480901007387 */ /* 0x0001e80000100800 */
[----:B------:R-:W-:Y:S04]  /*6c2b0*/  STL [R1+0x5744], R10 ;  /* 0x0057440a01007387 */ /* 0x000fe80000100800 */
[----:B------:R-:W-:Y:S04]  /*6c2c0*/  STL [R1+0x5740], R11 ;  /* 0x0057400b01007387 */ /* 0x000fe80000100800 */
[----:B0-----:R-:W4:Y:S04]  /*6c2d0*/  LDL.LU.64 R8, [R1+0x110] ;  /* 0x0001100001087983 */ /* 0x001f280000300a00 */
[----:B------:R0:W-:Y:S01]  /*6c2e0*/  STL [R1+0x55a8], R29 ;  /* 0x0055a81d01007387 */ /* 0x0001e20000100800 */
[----:B----4-:R-:W-:Y:S06]  /*6c2f0*/  HMMA.16816.F32 R20, R12, R8, R20 ;  /* 0x000000080c14723c */ /* 0x010fec0000001814 */
[----:B------:R-:W-:-:S02]  /*6c300*/  IMAD.MOV.U32 R7, RZ, RZ, R8 ;  /* 0x000000ffff077224 */ /* 0x000fc400078e0008 */
[----:B------:R-:W-:-:S15]  /*6c310*/  IMAD.MOV.U32 R6, RZ, RZ, R9 ;  /* 0x000000ffff067224 */ /* 0x000fde00078e0009 */
[----:B------:R-:W-:Y:S01]  /*6c320*/  STL.64 [R1+0x1f0], R20 ;  /* 0x0001f01401007387 */ /* 0x000fe20000100a00 */
[----:B0-----:R-:W-:-:S03]  /*6c330*/  IMAD.MOV.U32 R29, RZ, RZ, R23 ;  /* 0x000000ffff1d7224 */ /* 0x001fc600078e0017 */
[----:B------:R-:W-:Y:S04]  /*6c340*/  STL [R1+0x1f8], R22 ;  /* 0x0001f81601007387 */ /* 0x000fe80000100800 */
[----:B------:R-:W-:Y:S04]  /*6c350*/  STL.64 [R1+0x5938], R6 ;  /* 0x0059380601007387 */ /* 0x000fe80000100a00 */
[----:B------:R0:W-:Y:S04]  /*6c360*/  STL.64 [R1+0x5930], R4 ;  /* 0x0059300401007387 */ /* 0x0001e80000100a00 */
[----:B------:R-:W-:Y:S04]  /*6c370*/  STL [R1+0x5850], R29 ;  /* 0x0058501d01007387 */ /* 0x000fe80000100800 */
[----:B0-----:R-:W2:Y:S04]  /*6c380*/  LDL.LU R4, [R1+0x3c0] ;  /* 0x0003c00001047983 */ /* 0x001ea80000300800 */
[----:B------:R-:W2:Y:S04]  /*6c390*/  LDL.LU R5, [R1+0x3c4] ;  /* 0x0003c40001057983 */ /* 0x000ea80000300800 */
[----:B------:R-:W4:Y:S04]  /*6c3a0*/  LDL.LU R6, [R1+0x3c8] ;  /* 0x0003c80001067983 */ /* 0x000f280000300800 */
[----:B------:R-:W4:Y:S04]  /*6c3b0*/  LDL.LU R7, [R1+0x3cc] ;  /* 0x0003cc0001077983 */ /* 0x000f280000300800 */
[----:B----4-:R-:W-:Y:S04]  /*6c3c0*/  STL.64 [R1+0x5948], R6 ;  /* 0x0059480601007387 */ /* 0x010fe80000100a00 */
[----:B--2---:R0:W-:Y:S04]  /*6c3d0*/  STL.64 [R1+0x5940], R4 ;  /* 0x0059400401007387 */ /* 0x0041e80000100a00 */
[----:B0-----:R-:W2:Y:S04]  /*6c3e0*/  LDL.LU.64 R4, [R1+0x1a0] ;  /* 0x0001a00001047983 */ /* 0x001ea80000300a00 */
[----:B--2---:R0:W-:Y:S04]  /*6c3f0*/  STL.64 [R1+0x5958], R4 ;  /* 0x0059580401007387 */ /* 0x0041e80000100a00 */
[----:B0-----:R-:W2:Y:S01]  /*6c400*/  LDL.64 R4, [R1+0x1b0] ;  /* 0x0001b00001047983 */ /* 0x001ea20000100a00 */
[----:B---3--:R-:W-:Y:S03]  /*6c410*/  HMMA.16816.F32 R16, R12, R24, R16 ;  /* 0x000000180c10723c */ /* 0x008fe60000001810 */
[----:B--2---:R0:W-:Y:S04]  /*6c420*/  STL.64 [R1+0x5970], R4 ;  /* 0x0059700401007387 */ /* 0x0041e80000100a00 */
[----:B0-----:R-:W2:-:S15]  /*6c430*/  LDL.LU.64 R4, [R1+0x1d0] ;  /* 0x0001d00001047983 */ /* 0x001e9e0000300a00 */
[----:B------:R-:W-:-:S02]  /*6c440*/  NOP ;  /* 0x0000000000007918 */ /* 0x000fc40000000000 */
[----:B------:R-:W-:Y:S02]  /*6c450*/  IMAD.MOV.U32 R8, RZ, RZ, R16 ;  /* 0x000000ffff087224 */ /* 0x000fe400078e0010 */
[----:B------:R-:W-:Y:S01]  /*6c460*/  IMAD.MOV.U32 R9, RZ, RZ, R17 ;  /* 0x000000ffff097224 */ /* 0x000fe200078e0011 */
[----:B--2---:R-:W-:Y:S04]  /*6c470*/  STL.64 [R1+0x5988], R4 ;  /* 0x0059880401007387 */ /* 0x004fe80000100a00 */
[----:B------:R-:W2:Y:S01]  /*6c480*/  LDL.64 R16, [R1+0x190] ;  /* 0x0001900001107983 */ /* 0x000ea20000100a00 */
[----:B------:R-:W-:Y:S02]  /*6c490*/  IMAD.MOV.U32 R10, RZ, RZ, R18 ;  /* 0x000000ffff0a7224 */ /* 0x000fe400078e0012 */
[----:B------:R-:W-:Y:S01]  /*6c4a0*/  IMAD.MOV.U32 R11, RZ, RZ, R19 ;  /* 0x000000ffff0b7224 */ /* 0x000fe200078e0013 */
[----:B--2---:R0:W-:Y:S04]  /*6c4b0*/  STL.64 [R1+0x5950], R16 ;  /* 0x0059501001007387 */ /* 0x0041e80000100a00 */
[----:B0-----:R-:W2:Y:S04]  /*6c4c0*/  LDL.LU R16, [R1+0x3d0] ;  /* 0x0003d00001107983 */ /* 0x001ea80000300800 */
[----:B------:R-:W2:Y:S04]  /*6c4d0*/  LDL.LU R17, [R1+0x3d4] ;  /* 0x0003d40001117983 */ /* 0x000ea80000300800 */
[----:B------:R-:W3:Y:S04]  /*6c4e0*/  LDL.LU R18, [R1+0x3d8] ;  /* 0x0003d80001127983 */ /* 0x000ee80000300800 */
[----:B------:R-:W3:Y:S04]  /*6c4f0*/  LDL.LU R19, [R1+0x3dc] ;  /* 0x0003dc0001137983 */ /* 0x000ee80000300800 */
[----:B------:R-:W4:Y:S04]  /*6c500*/  LDL.LU.64 R20, [R1+0xf0] ;  /* 0x0000f00001147983 */ /* 0x000f280000300a00 */
[----:B------:R-:W2:Y:S04]  /*6c510*/  LDL.64 R4, [R1+0x170] ;  /* 0x0001700001047983 */ /* 0x000ea80000100a00 */
[----:B--2---:R0:W-:Y:S04]  /*6c520*/  STL.64 [R1+0x59a0], R4 ;  /* 0x0059a00401007387 */ /* 0x0041e80000100a00 */
[----:B0-----:R-:W2:Y:S04]  /*6c530*/  LDL.LU.64 R4, [R1+0x140] ;  /* 0x0001400001047983 */ /* 0x001ea80000300a00 */
[----:B--2---:R0:W-:Y:S04]  /*6c540*/  STL.64 [R1+0x59b8], R4 ;  /* 0x0059b80401007387 */ /* 0x0041e80000100a00 */
[----:B0-----:R-:W2:Y:S04]  /*6c550*/  LDL.LU R4, [R1+0x420] ;  /* 0x0004200001047983 */ /* 0x001ea80000300800 */
[----:B------:R-:W2:Y:S04]  /*6c560*/  LDL.LU R5, [R1+0x424] ;  /* 0x0004240001057983 */ /* 0x000ea80000300800 */
[----:B------:R-:W2:Y:S04]  /*6c570*/  LDL.LU R6, [R1+0x428] ;  /* 0x0004280001067983 */ /* 0x000ea80000300800 */
[----:B------:R-:W2:Y:S04]  /*6c580*/  LDL.LU R7, [R1+0x42c] ;  /* 0x00042c0001077983 */ /* 0x000ea80000300800 */
[----:B---3--:R-:W-:Y:S04]  /*6c590*/  STL.64 [R1+0x5968], R18 ;  /* 0x0059681201007387 */ /* 0x008fe80000100a00 */
[----:B------:R0:W-:Y:S04]  /*6c5a0*/  STL.64 [R1+0x5960], R16 ;  /* 0x0059601001007387 */ /* 0x0001e80000100a00 */
[----:B0-----:R-:W3:Y:S04]  /*6c5b0*/  LDL.LU R16, [R1+0x3e0] ;  /* 0x0003e00001107983 */ /* 0x001ee80000300800 */
[----:B------:R-:W3:Y:S04]  /*6c5c0*/  LDL.LU R17, [R1+0x3e4] ;  /* 0x0003e40001117983 */ /* 0x000ee80000300800 */
[----:B------:R-:W4:Y:S04]  /*6c5d0*/  LDL.LU R18, [R1+0x3e8] ;  /* 0x0003e80001127983 */ /* 0x000f280000300800 */
[----:B------:R-:W4:Y:S04]  /*6c5e0*/  LDL.LU R19, [R1+0x3ec] ;  /* 0x0003ec0001137983 */ /* 0x000f280000300800 */
[----:B----4-:R-:W-:Y:S04]  /*6c5f0*/  STL.64 [R1+0x5980], R18 ;  /* 0x0059801201007387 */ /* 0x010fe80000100a00 */
[----:B---3--:R0:W-:Y:S04]  /*6c600*/  STL.64 [R1+0x5978], R16 ;  /* 0x0059781001007387 */ /* 0x0081e80000100a00 */
        /* <DEDUP_REMOVED lines=14> */
[----:B------:R-:W3:Y:S04]  /*6c6f0*/  LDL.LU R18, [R1+0x418] ;  /* 0x0004180001127983 */ /* 0x000ee80000300800 */
[----:B------:R-:W3:Y:S04]  /*6c700*/  LDL.LU R19, [R1+0x41c] ;  /* 0x00041c0001137983 */ /* 0x000ee80000300800 */
[----:B------:R0:W-:Y:S04]  /*6c710*/  STL.64 [R1+0x5888], R24 ;  /* 0x0058881801007387 */ /* 0x0001e80000100a00 */
[----:B0-----:R-:W4:Y:S04]  /*6c720*/  LDL.LU R24, [R1+0x430] ;  /* 0x0004300001187983 */ /* 0x001f280000300800 */
[----:B------:R-:W4:Y:S04]  /*6c730*/  LDL.LU R25, [R1+0x434] ;  /* 0x0004340001197983 */ /* 0x000f280000300800 */
[----:B------:R-:W4:Y:S04]  /*6c740*/  LDL.LU R26, [R1+0x438] ;  /* 0x00043800011a7983 */ /* 0x000f280000300800 */
[----:B------:R-:W4:Y:S04]  /*6c750*/  LDL.LU R27, [R1+0x43c] ;  /* 0x00043c00011b7983 */ /* 0x000f280000300800 */
[----:B------:R-:W-:Y:S04]  /*6c760*/  STL.64 [R1+0x5758], R10 ;  /* 0x0057580a01007387 */ /* 0x000fe80000100a00 */
[----:B------:R0:W-:Y:S04]  /*6c770*/  STL.64 [R1+0x5750], R8 ;  /* 0x0057500801007387 */ /* 0x0001e80000100a00 */
[----:B0-----:R-:W3:Y:S01]  /*6c780*/  LDL.LU.64 R8, [R1+0x180] ;  /* 0x0001800001087983 */ /* 0x001ee20000300a00 */
[----:B----4-:R-:W-:-:S15]  /*6c790*/  HMMA.16816.F32 R24, R12, R20, R24 ;  /* 0x000000140c18723c */ /* 0x010fde0000001818 */
[----:B------:R-:W-:-:S08]  /*6c7a0*/  NOP ;  /* 0x0000000000007918 */ /* 0x000fd00000000000 */
[----:B------:R-:W-:Y:S04]  /*6c7b0*/  STL.64 [R1+0x1c0], R24 ;  /* 0x0001c01801007387 */ /* 0x000fe80000100a00 */
[----:B------:R0:W-:Y:S02]  /*6c7c0*/  STL.64 [R1+0x1c8], R26 ;  /* 0x0001c81a01007387 */ /* 0x0001e40000100a00 */
[----:B0-----:R-:W-:Y:S02]  /*6c7d0*/  IMAD.MOV.U32 R27, RZ, RZ, R20 ;  /* 0x000000ffff1b7224 */ /* 0x001fe400078e0014 */
[----:B------:R-:W-:Y:S02]  /*6c7e0*/  IMAD.MOV.U32 R26, RZ, RZ, R21 ;  /* 0x000000ffff1a7224 */ /* 0x000fe400078e0015 */
[----:B------:R-:W2:Y:S02]  /*6c7f0*/  LDL.LU.64 R20, [R1+0x59c0] ;  /* 0x0059c00001147983 */ /* 0x000ea40000300a00 */
[----:B--2---:R-:W-:-:S15]  /*6c800*/  HMMA.16816.F32 R4, R12, R20, R4 ;  /* 0x000000140c04723c */ /* 0x004fde0000001804 */
[----:B------:R-:W-:-:S08]  /*6c810*/  NOP ;  /* 0x0000000000007918 */ /* 0x000fd00000000000 */
[----:B------:R0:W-:Y:S04]  /*6c820*/  STL.64 [R1+0xd0], R4 ;  /* 0x0000d00401007387 */ /* 0x0001e80000100a00 */
[----:B------:R-:W-:Y:S04]  /*6c830*/  STL.64 [R1+0xd8], R6 ;  /* 0x0000d80601007387 */ /* 0x000fe80000100a00 */
[----:B0-----:R-:W3:Y:S04]  /*6c840*/  LDL.LU.64 R4, [R1+0x59b8] ;  /* 0x0059b80001047983 */ /* 0x001ee80000300a00 */
[----:B------:R0:W-:Y:S04]  /*6c850*/  STL.64 [R1+0x5880], R20 ;  /* 0x0058801401007387 */ /* 0x0001e80000100a00 */
[----:B0-----:R-:W2:Y:S04]  /*6c860*/  LDL.LU R20, [R1+0x3b0] ;  /* 0x0003b00001147983 */ /* 0x001ea80000300800 */
[----:B------:R-:W2:Y:S04]  /*6c870*/  LDL.LU R21, [R1+0x3b4] ;  /* 0x0003b40001157983 */ /* 0x000ea80000300800 */
[----:B------:R-:W2:Y:S04]  /*6c880*/  LDL.LU R22, [R1+0x3b8] ;  /* 0x0003b80001167983 */ /* 0x000ea80000300800 */
[----:B------:R-:W2:Y:S01]  /*6c890*/  LDL.LU R23, [R1+0x3bc] ;  /* 0x0003bc0001177983 */ /* 0x000ea20000300800 */
[----:B---3--:R-:W-:Y:S06]  /*6c8a0*/  HMMA.16816.F32 R16, R12, R4, R16 ;  /* 0x000000040c10723c */ /* 0x008fec0000001810 */
[----:B------:R-:W-:-:S02]  /*6c8b0*/  IMAD.MOV.U32 R28, RZ, RZ, R4 ;  /* 0x000000ffff1c7224 */ /* 0x000fc400078e0004 */
[----:B------:R-:W-:-:S15]  /*6c8c0*/  IMAD.MOV.U32 R3, RZ, RZ, R5 ;  /* 0x000000ffff037224 */ /* 0x000fde00078e0005 */
[----:B------:R-:W-:Y:S04]  /*6c8d0*/  STL.64 [R1+0xc0], R16 ;  /* 0x0000c01001007387 */ /* 0x000fe80000100a00 */
[----:B------:R0:W-:Y:S04]  /*6c8e0*/  STL.64 [R1+0xc8], R18 ;  /* 0x0000c81201007387 */ /* 0x0001e80000100a00 */
[----:B0-----:R-:W3:Y:S04]  /*6c8f0*/  LDL.LU.64 R18, [R1+0x59b0] ;  /* 0x0059b00001127983 */ /* 0x001ee80000300a00 */
[----:B------:R-:W3:Y:S04]  /*6c900*/  LDL.LU.64 R16, [R1+0x59a8] ;  /* 0x0059a80001107983 */ /* 0x000ee80000300a00 */
[----:B------:R-:W3:Y:S04]  /*6c910*/  LDL.LU.64 R4, [R1+0x59a0] ;  /* 0x0059a00001047983 */ /* 0x000ee80000300a00 */
[----:B------:R-:W-:Y:S04]  /*6c920*/  STL [R1+0x5858], R3 ;  /* 0x0058580301007387 */ /* 0x000fe80000100800 */
[----:B------:R-:W-:Y:S01]  /*6c930*/  STL [R1+0x5854], R28 ;  /* 0x0058541c01007387 */ /* 0x000fe20000100800 */
[----:B---3--:R-:W-:Y:S06]  /*6c940*/  HMMA.16816.F32 R16, R12, R4, R16 ;  /* 0x000000040c10723c */ /* 0x008fec0000001810 */
[----:B------:R-:W-:-:S15]  /*6c950*/  IMAD.MOV.U32 R29, RZ, RZ, R5 ;  /* 0x000000ffff1d7224 */ /* 0x000fde00078e0005 */
[----:B------:R-:W-:-:S02]  /*6c960*/  NOP ;  /* 0x0000000000007918 */ /* 0x000fc40000000000 */
[----:B------:R-:W-:Y:S04]  /*6c970*/  STL.64 [R1+0xb0], R16 ;  /* 0x0000b01001007387 */ /* 0x000fe80000100a00 */
[----:B------:R0:W-:Y:S04]  /*6c980*/  STL.64 [R1+0xb8], R18 ;  /* 0x0000b81201007387 */ /* 0x0001e80000100a00 */
[----:B0-----:R-:W3:Y:S04]  /*6c990*/  LDL.LU.64 R18, [R1+0x5998] ;  /* 0x0059980001127983 */ /* 0x001ee80000300a00 */
[----:B------:R-:W3:Y:S04]  /*6c9a0*/  LDL.LU.64 R16, [R1+0x5990] ;  /* 0x0059900001107983 */ /* 0x000ee80000300a00 */
[----:B------:R-:W3:Y:S04]  /*6c9b0*/  LDL.LU.64 R4, [R1+0x5988] ;  /* 0x0059880001047983 */ /* 0x000ee80000300a00 */
[----:B------:R-:W-:Y:S01]  /*6c9c0*/  STL [R1+0x585c], R29 ;  /* 0x00585c1d01007387 */ /* 0x000fe20000100800 */
        /* <DEDUP_REMOVED lines=22> */
[----:B------:R0:W-:Y:S04]  /*6cb30*/  STL.64 [R1+0x80], R16 ;  /* 0x0000801001007387 */ /* 0x0001e80000100a00 */
[----:B------:R-:W-:Y:S04]  /*6cb40*/  STL.64 [R1+0x88], R18 ;  /* 0x0000881201007387 */ /* 0x000fe80000100a00 */
[----:B0-----:R-:W3:Y:S04]  /*6cb50*/  LDL.LU.64 R16, [R1+0x5950] ;  /* 0x0059500001107983 */ /* 0x001ee80000300a00 */
[----:B------:R-:W3:Y:S04]  /*6cb60*/  LDL.LU.64 R6, [R1+0x5948] ;  /* 0x0059480001067983 */ /* 0x000ee80000300a00 */
[----:B------:R-:W3:Y:S01]  /*6cb70*/  LDL.LU.64 R4, [R1+0x5940] ;  /* 0x0059400001047983 */ /* 0x000ee20000300a00 */
[----:B--2---:R-:W-:Y:S03]  /*6cb80*/  HMMA.16816.F32 R20, R12, R8, R20 ;  /* 0x000000080c14723c */ /* 0x004fe60000001814 */
[----:B------:R0:W-:Y:S04]  /*6cb90*/  STL [R1+0x5870], R3 ;  /* 0x0058700301007387 */ /* 0x0001e80000100800 */
[----:B------:R1:W-:Y:S01]  /*6cba0*/  STL [R1+0x586c], R28 ;  /* 0x00586c1c01007387 */ /* 0x0003e20000100800 */
[----:B0-----:R-:W-:-:S02]  /*6cbb0*/  IMAD.MOV.U32 R3, RZ, RZ, R8 ;  /* 0x000000ffff037224 */ /* 0x001fc400078e0008 */
[----:B-1----:R-:W-:Y:S01]  /*6cbc0*/  IMAD.MOV.U32 R28, RZ, RZ, R9 ;  /* 0x000000ffff1c7224 */ /* 0x002fe200078e0009 */
[----:B---3--:R-:W-:Y:S06]  /*6cbd0*/  HMMA.16816.F32 R4, R12, R16, R4 ;  /* 0x000000100c04723c */ /* 0x008fec0000001804 */
[----:B------:R-:W-:-:S15]  /*6cbe0*/  IMAD.MOV.U32 R29, RZ, RZ, R17 ;  /* 0x000000ffff1d7224 */ /* 0x000fde00078e0011 */
[----:B------:R-:W-:-:S02]  /*6cbf0*/  NOP ;  /* 0x0000000000007918 */ /* 0x000fc40000000000 */
[----:B------:R-:W-:Y:S04]  /*6cc00*/  STL.64 [R1+0x70], R4 ;  /* 0x0000700401007387 */ /* 0x000fe80000100a00 */
[----:B------:R0:W-:Y:S04]  /*6cc10*/  STL.64 [R1+0x78], R6 ;  /* 0x0000780601007387 */ /* 0x0001e80000100a00 */
[----:B0-----:R-:W2:Y:S04]  /*6cc20*/  LDL.LU.64 R6, [R1+0x5938] ;  /* 0x0059380001067983 */ /* 0x001ea80000300a00 */
[----:B------:R-:W3:Y:S04]  /*6cc30*/  LDL.LU.64 R4, [R1+0x5930] ;  /* 0x0059300001047983 */ /* 0x000ee80000300a00 */
[----:B------:R-:W4:Y:S04]  /*6cc40*/  LDL.LU R19, [R1+0x5928] ;  /* 0x0059280001137983 */ /* 0x000f280000300800 */
[----:B------:R-:W-:Y:S04]  /*6cc50*/  STL [R1+0x5874], R29 ;  /* 0x0058741d01007387 */ /* 0x000fe80000100800 */
[----:B------:R0:W-:Y:S04]  /*6cc60*/  STL.64 [R1+0x60], R20 ;  /* 0x0000601401007387 */ /* 0x0001e80000100a00 */
[----:B------:R1:W-:Y:S04]  /*6cc70*/  STL.64 [R1+0x68], R22 ;  /* 0x0000681601007387 */ /* 0x0003e80000100a00 */
[----:B------:R-:W-:Y:S04]  /*6cc80*/  STL [R1+0x587c], R28 ;  /* 0x00587c1c01007387 */ /* 0x000fe80000100800 */
[----:B------:R-:W-:Y:S04]  /*6cc90*/  STL [R1+0x5878], R3 ;  /* 0x0058780301007387 */ /* 0x000fe80000100800 */
[----:B0-----:R-:W3:Y:S04]  /*6cca0*/  LDL.LU R20, [R1+0x2f0] ;  /* 0x0002f00001147983 */ /* 0x001ee80000300800 */
[----:B------:R-:W3:Y:S04]  /*6ccb0*/  LDL.LU R21, [R1+0x2f4] ;  /* 0x0002f40001157983 */ /* 0x000ee80000300800 */
[----:B-1----:R-:W3:Y:S04]  /*6ccc0*/  LDL.LU R22, [R1+0x2f8] ;  /* 0x0002f80001167983 */ /* 0x002ee80000300800 */
[----:B------:R-:W3:Y:S01]  /*6ccd0*/  LDL.LU R23, [R1+0x2fc] ;  /* 0x0002fc0001177983 */ /* 0x000ee20000300800 */
[----:B--2---:R-:W-:-:S02]  /*6cce0*/  IMAD.MOV.U32 R24, RZ, RZ, R7 ;  /* 0x000000ffff187224 */ /* 0x004fc400078e0007 */
[----:B------:R-:W-:Y:S01]  /*6ccf0*/  IMAD.MOV.U32 R25, RZ, RZ, R6 ;  /* 0x000000ffff197224 */ /* 0x000fe200078e0006 */
[----:B----4-:R-:W0:Y:S04]  /*6cd00*/  LDSM.16.MT88.4 R16, [R19+UR5+0x40c00] ;  /* 0x040c00051310783b */ /* 0x010e280008004200 */
[----:B---3--:R-:W-:Y:S04]  /*6cd10*/  STL.64 [R1+0x5898], R22 ;  /* 0x0058981601007387 */ /* 0x008fe80000100a00 */
[----:B------:R-:W-:Y:S04]  /*6cd20*/  STL.64 [R1+0x5890], R20 ;  /* 0x0058901401007387 */ /* 0x000fe80000100a00 */
[----:B------:R1:W-:Y:S02]  /*6cd30*/  STL.64 [R1+0x58a0], R24 ;  /* 0x0058a01801007387 */ /* 0x0003e40000100a00 */
[----:B-1----:R-:W-:-:S02]  /*6cd40*/  IMAD.MOV.U32 R25, RZ, RZ, R4 ;  /* 0x000000ffff197224 */ /* 0x002fc400078e0004 */
[----:B------:R-:W-:Y:S01]  /*6cd50*/  IMAD.MOV.U32 R24, RZ, RZ, R5 ;  /* 0x000000ffff187224 */ /* 0x000fe200078e0005 */
[----:B------:R-:W2:Y:S04]  /*6cd60*/  LDL.LU R4, [R1+0x3a0] ;  /* 0x0003a00001047983 */ /* 0x000ea80000300800 */
[----:B------:R-:W2:Y:S04]  /*6cd70*/  LDL.LU R5, [R1+0x3a4] ;  /* 0x0003a40001057983 */ /* 0x000ea80000300800 */
[----:B------:R-:W3:Y:S04]  /*6cd80*/  LDL.LU R6, [R1+0x3a8] ;  /* 0x0003a80001067983 */ /* 0x000ee80000300800 */
[----:B------:R-:W3:Y:S04]  /*6cd90*/  LDL.LU R7, [R1+0x3ac] ;  /* 0x0003ac0001077983 */ /* 0x000ee80000300800 */
[----:B---3--:R-:W-:Y:S04]  /*6cda0*/  STL.64 [R1+0x58e8], R6 ;  /* 0x0058e80601007387 */ /* 0x008fe80000100a00 */
[----:B--2---:R1:W-:Y:S04]  /*6cdb0*/  STL.64 [R1+0x58e0], R4 ;  /* 0x0058e00401007387 */ /* 0x0043e80000100a00 */
[----:B-1----:R-:W2:Y:S04]  /*6cdc0*/  LDL.LU.64 R4, [R1+0x150] ;  /* 0x0001500001047983 */ /* 0x002ea80000300a00 */
[----:B--2---:R-:W-:Y:S04]  /*6cdd0*/  STL.64 [R1+0x5900], R4 ;  /* 0x0059000401007387 */ /* 0x004fe80000100a00 */
[----:B------:R1:W-:Y:S04]  /*6cde0*/  STL.64 [R1+0x58b8], R24 ;  /* 0x0058b81801007387 */ /* 0x0003e80000100a00 */
[----:B------:R-:W2:Y:S04]  /*6cdf0*/  LDL.LU R20, [R1+0x310] ;  /* 0x0003100001147983 */ /* 0x000ea80000300800 */
[----:B------:R-:W2:Y:S04]  /*6ce00*/  LDL.LU R21, [R1+0x314] ;  /* 0x0003140001157983 */ /* 0x000ea80000300800 */
[----:B------:R-:W3:Y:S01]  /*6ce10*/  LDL.LU R22, [R1+0x318] ;  /* 0x0003180001167983 */ /* 0x000ee20000300800 */
[----:B-1----:R-:W-:-:S02]  /*6ce20*/  IMAD.MOV.U32 R24, RZ, RZ, R2 ;  /* 0x000000ffff187224 */ /* 0x002fc400078e0002 */
[----:B------:R-:W-:Y:S01]  /*6ce30*/  IMAD.MOV.U32 R25, RZ, RZ, R0 ;  /* 0x000000ffff197224 */ /* 0x000fe200078e0000 */
[----:B------:R-:W3:Y:S04]  /*6ce40*/  LDL.LU R23, [R1+0x31c] ;  /* 0x00031c0001177983 */ /* 0x000ee80000300800 */
[----:B------:R-:W4:Y:S04]  /*6ce50*/  LDL.64 R4, [R1+0x160] ;  /* 0x0001600001047983 */ /* 0x000f280000100a00 */
[----:B------:R-:W4:Y:S04]  /*6ce60*/  LDL.LU R2, [R1+0x5924] ;  /* 0x0059240001027983 */ /* 0x000f280000300800 */
[----:B------:R-:W4:Y:S04]  /*6ce70*/  LDL.LU R0, [R1+0x5920] ;  /* 0x0059200001007983 */ /* 0x000f280000300800 */
[----:B------:R-:W-:Y:S04]  /*6ce80*/  STL.64 [R1+0x58f8], R26 ;  /* 0x0058f81a01007387 */ /* 0x000fe80000100a00 */
[----:B------:R1:W-:Y:S04]  /*6ce90*/  STL.64 [R1+0x58f0], R24 ;  /* 0x0058f01801007387 */ /* 0x0003e80000100a00 */
        /* <DEDUP_REMOVED lines=8> */
[----:B------:R-:W2:Y:S04]  /*6cf20*/  LDL.LU R26, [R1+0x478] ;  /* 0x00047800011a7983 */ /* 0x000ea80000300800 */
[----:B------:R-:W2:Y:S04]  /*6cf30*/  LDL.LU R27, [R1+0x47c] ;  /* 0x00047c00011b7983 */ /* 0x000ea80000300800 */
[----:B------:R-:W-:Y:S04]  /*6cf40*/  STL.64 [R1+0x58b0], R22 ;  /* 0x0058b01601007387 */ /* 0x000fe80000100a00 */
[----:B------:R1:W-:Y:S04]  /*6cf50*/  STL.64 [R1+0x58a8], R20 ;  /* 0x0058a81401007387 */ /* 0x0003e80000100a00 */
[----:B-1----:R-:W3:Y:S04]  /*6cf60*/  LDL.LU R20, [R1+0x330] ;  /* 0x0003300001147983 */ /* 0x002ee80000300800 */
[----:B------:R-:W3:Y:S04]  /*6cf70*/  LDL.LU R21, [R1+0x334] ;  /* 0x0003340001157983 */ /* 0x000ee80000300800 */
[----:B------:R-:W3:Y:S04]  /*6cf80*/  LDL.LU R22, [R1+0x338] ;  /* 0x0003380001167983 */ /* 0x000ee80000300800 */
[----:B------:R-:W3:Y:S01]  /*6cf90*/  LDL.LU R23, [R1+0x33c] ;  /* 0x00033c0001177983 */ /* 0x000ee20000300800 */
[----:B----4-:R-:W-:Y:S01]  /*6cfa0*/  IMAD.MOV.U32 R29, RZ, RZ, R5 ;  /* 0x000000ffff1d7224 */ /* 0x010fe200078e0005 */
[----:B--2---:R-:W-:Y:S02]  /*6cfb0*/  HMMA.16816.F32 R24, R12, R4, R24 ;  /* 0x000000040c18723c */ /* 0x004fe40000001818 */
[----:B---3--:R-:W-:Y:S04]  /*6cfc0*/  STL.64 [R1+0x58c8], R22 ;  /* 0x0058c81601007387 */ /* 0x008fe80000100a00 */
[----:B------:R1:W-:Y:S04]  /*6cfd0*/  STL.64 [R1+0x58c0], R20 ;  /* 0x0058c01401007387 */ /* 0x0003e80000100a00 */
[----:B-1----:R-:W2:Y:S04]  /*6cfe0*/  LDL.LU R20, [R1+0x350] ;  /* 0x0003500001147983 */ /* 0x002ea80000300800 */
[----:B------:R-:W2:Y:S04]  /*6cff0*/  LDL.LU R21, [R1+0x354] ;  /* 0x0003540001157983 */ /* 0x000ea80000300800 */
[----:B------:R-:W2:Y:S04]  /*6d000*/  LDL.LU R22, [R1+0x358] ;  /* 0x0003580001167983 */ /* 0x000ea80000300800 */
[----:B------:R-:W2:Y:S04]  /*6d010*/  LDL.LU R23, [R1+0x35c] ;  /* 0x00035c0001177983 */ /* 0x000ea80000300800 */
[----:B------:R-:W3:Y:S04]  /*6d020*/  LDL.LU R8, [R1+0x2d0] ;  /* 0x0002d00001087983 */ /* 0x000ee80000300800 */
[----:B------:R-:W3:Y:S04]  /*6d030*/  LDL.LU R9, [R1+0x2d4] ;  /* 0x0002d40001097983 */ /* 0x000ee80000300800 */
[----:B------:R-:W3:Y:S04]  /*6d040*/  LDL.LU R10, [R1+0x2d8] ;  /* 0x0002d800010a7983 */ /* 0x000ee80000300800 */
[----:B------:R-:W3:Y:S04]  /*6d050*/  LDL.LU R11, [R1+0x2dc] ;  /* 0x0002dc00010b7983 */ /* 0x000ee80000300800 */
[----:B0-----:R0:W-:Y:S04]  /*6d060*/  STL.64 [R1+0x5610], R18 ;  /* 0x0056101201007387 */ /* 0x0011e80000100a00 */
[----:B------:R1:W-:Y:S01]  /*6d070*/  STL.64 [R1+0x5608], R16 ;  /* 0x0056081001007387 */ /* 0x0003e20000100a00 */
[----:B0-----:R-:W-:-:S02]  /*6d080*/  IMAD.MOV.U32 R18, RZ, RZ, R0 ;  /* 0x000000ffff127224 */ /* 0x001fc400078e0000 */
[----:B------:R-:W-:Y:S01]  /*6d090*/  IMAD.MOV.U32 R19, RZ, RZ, R2 ;  /* 0x000000ffff137224 */ /* 0x000fe200078e0002 */
[----:B-1----:R-:W4:Y:S04]  /*6d0a0*/  LDL.LU R16, [R1+0x260] ;  /* 0x0002600001107983 */ /* 0x002f280000300800 */
[----:B------:R-:W4:Y:S04]  /*6d0b0*/  LDL.LU R17, [R1+0x264] ;  /* 0x0002640001117983 */ /* 0x000f280000300800 */
[----:B------:R-:W3:Y:S04]  /*6d0c0*/  LDL.LU R0, [R1+0x591c] ;  /* 0x00591c0001007983 */ /* 0x000ee80000300800 */
[----:B------:R-:W3:Y:S04]  /*6d0d0*/  LDL.LU R2, [R1+0x5918] ;  /* 0x0059180001027983 */ /* 0x000ee80000300800 */
[----:B------:R-:W-:Y:S04]  /*6d0e0*/  STL.64 [R1+0x50], R24 ;  /* 0x0000501801007387 */ /* 0x000fe80000100a00 */
[----:B------:R0:W-:Y:S04]  /*6d0f0*/  STL.64 [R1+0x58], R26 ;  /* 0x0000581a01007387 */ /* 0x0001e80000100a00 */
[----:B0-----:R-:W2:Y:S04]  /*6d100*/  LDL.LU.64 R26, [R1+0x5910] ;  /* 0x00591000011a7983 */ /* 0x001ea80000300a00 */
[----:B------:R-:W2:Y:S04]  /*6d110*/  LDL.LU.64 R24, [R1+0x5908] ;  /* 0x0059080001187983 */ /* 0x000ea80000300a00 */
[----:B------:R-:W2:Y:S02]  /*6d120*/  LDL.LU.64 R4, [R1+0x5900] ;  /* 0x0059000001047983 */ /* 0x000ea40000300a00 */
[----:B--2---:R-:W-:Y:S06]  /*6d130*/  HMMA.16816.F32 R24, R12, R4, R24 ;  /* 0x000000040c18723c */ /* 0x004fec0000001818 */
[----:B------:R-:W-:-:S02]  /*6d140*/  IMAD.MOV.U32 R28, RZ, RZ, R4 ;  /* 0x000000ffff1c7224 */ /* 0x000fc400078e0004 */
[----:B------:R-:W-:-:S15]  /*6d150*/  IMAD.MOV.U32 R3, RZ, RZ, R5 ;  /* 0x000000ffff037224 */ /* 0x000fde00078e0005 */
[----:B------:R-:W-:Y:S04]  /*6d160*/  STL.64 [R1+0x40], R24 ;  /* 0x0000401801007387 */ /* 0x000fe80000100a00 */
[----:B------:R0:W-:Y:S04]  /*6d170*/  STL.64 [R1+0x48], R26 ;  /* 0x0000481a01007387 */ /* 0x0001e80000100a00 */
[----:B0-----:R-:W2:Y:S04]  /*6d180*/  LDL.LU.64 R26, [R1+0x58f8] ;  /* 0x0058f800011a7983 */ /* 0x001ea80000300a00 */
[----:B------:R-:W3:Y:S04]  /*6d190*/  LDL.LU.64 R24, [R1+0x58f0] ;  /* 0x0058f00001187983 */ /* 0x000ee80000300a00 */
[----:B------:R-:W4:Y:S04]  /*6d1a0*/  LDL.LU.64 R6, [R1+0x58e8] ;  /* 0x0058e80001067983 */ /* 0x000f280000300a00 */
[----:B------:R-:W4:Y:S02]  /*6d1b0*/  LDL.LU.64 R4, [R1+0x58e0] ;  /* 0x0058e00001047983 */ /* 0x000f240000300a00 */
[----:B----4-:R-:W-:Y:S02]  /*6d1c0*/  HMMA.16816.F32 R12, R12, R16, R4 ;  /* 0x000000100c0c723c */ /* 0x010fe40000001804 */
[----:B------:R-:W3:Y:S04]  /*6d1d0*/  LDL.LU.64 R6, [R1+0x58d8] ;  /* 0x0058d80001067983 */ /* 0x000ee80000300a00 */
[----:B------:R-:W3:-:S15]  /*6d1e0*/  LDL.LU.64 R4, [R1+0x58d0] ;  /* 0x0058d00001047983 */ /* 0x000ede0000300a00 */
[----:B------:R-:W-:-:S02]  /*6d1f0*/  NOP ;  /* 0x0000000000007918 */ /* 0x000fc40000000000 */
[----:B------:R2:W-:Y:S02]  /*6d200*/  STL.64 [R1+0x30], R12 ;  /* 0x0000300c01007387 */ /* 0x0005e40000100a00 */
[----:B--2---:R-:W-:Y:S02]  /*6d210*/  IMAD.MOV.U32 R12, RZ, RZ, R27 ;  /* 0x000000ffff0c7224 */ /* 0x004fe400078e001b */
[----:B------:R-:W-:Y:S01]  /*6d220*/  IMAD.MOV.U32 R13, RZ, RZ, R26 ;  /* 0x000000ffff0d7224 */ /* 0x000fe200078e001a */
[----:B------:R-:W-:Y:S04]  /*6d230*/  STL.64 [R1+0x38], R14 ;  /* 0x0000380e01007387 */ /* 0x000fe80000100a00 */
[----:B------:R-:W-:Y:S04]  /*6d240*/  STL.64 [R1+0x5768], R18 ;  /* 0x0057681201007387 */ /* 0x000fe80000100a00 */
[----:B------:R0:W-:Y:S04]  /*6d250*/  STL.64 [R1+0x5760], R16 ;  /* 0x0057601001007387 */ /* 0x0001e80000100a00 */
[----:B0-----:R-:W2:Y:S04]  /*6d260*/  LDL.LU R16, [R1+0x2e0] ;  /* 0x0002e00001107983 */ /* 0x001ea80000300800 */
[----:B------:R-:W2:Y:S01]  /*6d270*/  LDL.LU R17, [R1+0x2e4] ;  /* 0x0002e40001117983 */ /* 0x000ea20000300800 */
[----:B---3--:R-:W-:Y:S03]  /*6d280*/  HMMA.16816.F32 R24, R4, R24, R20 ;  /* 0x000000180418723c */ /* 0x008fe60000001814 */
[----:B------:R-:W3:Y:S04]  /*6d290*/  LDL.LU.64 R22, [R1+0x58c8] ;  /* 0x0058c80001167983 */ /* 0x000ee80000300a00 */
[----:B------:R-:W3:-:S15]  /*6d2a0*/  LDL.LU.64 R20, [R1+0x58c0] ;  /* 0x0058c00001147983 */ /* 0x000ede0000300a00 */
[----:B------:R-:W-:-:S01]  /*6d2b0*/  NOP ;  /* 0x0000000000007918 */ /* 0x000fc20000000000 */
[----:B------:R0:W-:Y:S04]  /*6d2c0*/  STL.64 [R1+0x20], R24 ;  /* 0x0000201801007387 */ /* 0x0001e80000100a00 */
[----:B0-----:R-:W3:Y:S01]  /*6d2d0*/  LDL.LU.64 R24, [R1+0x58b8] ;  /* 0x0058b80001187983 */ /* 0x001ee20000300a00 */
[----:B------:R-:W-:Y:S02]  /*6d2e0*/  IMAD.MOV.U32 R18, RZ, RZ, R2 ;  /* 0x000000ffff127224 */ /* 0x000fe400078e0002 */
[----:B------:R-:W-:Y:S02]  /*6d2f0*/  IMAD.MOV.U32 R19, RZ, RZ, R0 ;  /* 0x000000ffff137224 */ /* 0x000fe400078e0000 */
[----:B------:R-:W-:Y:S02]  /*6d300*/  IMAD.MOV.U32 R2, RZ, RZ, R26 ;  /* 0x000000ffff027224 */ /* 0x000fe400078e001a */
[----:B------:R-:W-:-:S05]  /*6d310*/  IMAD.MOV.U32 R0, RZ, RZ, R27 ;  /* 0x000000ffff007224 */ /* 0x000fca00078e001b */
[----:B------:R-:W-:Y:S04]  /*6d320*/  STL [R1+0x570c], R0 ;  /* 0x00570c0001007387 */ /* 0x000fe80000100800 */
[----:B------:R-:W-:Y:S01]  /*6d330*/  STL [R1+0x5708], R2 ;  /* 0x0057080201007387 */ /* 0x000fe20000100800 */
        /* <DEDUP_REMOVED lines=8> */
[----:B------:R-:W3:Y:S04]  /*6d3c0*/  LDL.LU.64 R22, [R1+0x5898] ;  /* 0x0058980001167983 */ /* 0x000ee80000300a00 */
[----:B------:R-:W3:-:S15]  /*6d3d0*/  LDL.LU.64 R20, [R1+0x5890] ;  /* 0x0058900001147983 */ /* 0x000ede0000300a00 */
[----:B------:R-:W-:-:S02]  /*6d3e0*/  NOP ;  /* 0x0000000000007918 */ /* 0x000fc40000000000 */
[----:B------:R0:W-:Y:S04]  /*6d3f0*/  STL.64 [R1], R24 ;  /* 0x0000001801007387 */ /* 0x0001e80000100a00 */
[----:B0-----:R-:W3:Y:S01]  /*6d400*/  LDL.LU.64 R24, [R1+0x5888] ;  /* 0x0058880001187983 */ /* 0x001ee20000300a00 */
[----:B------:R-:W-:Y:S02]  /*6d410*/  IMAD.MOV.U32 R0, RZ, RZ, R26 ;  /* 0x000000ffff007224 */ /* 0x000fe400078e001a */
[----:B------:R-:W-:Y:S02]  /*6d420*/  IMAD.MOV.U32 R2, RZ, RZ, R27 ;  /* 0x000000ffff027224 */ /* 0x000fe400078e001b */
[----:B---3--:R-:W-:Y:S01]  /*6d430*/  HMMA.16816.F32 R24, R4, R24, R20 ;  /* 0x000000180418723c */ /* 0x008fe20000001814 */
[----:B------:R-:W3:-:S15]  /*6d440*/  LDL.LU.64 R20, [R1+0x5880] ;  /* 0x0058800001147983 */ /* 0x000ede0000300a00 */
[----:B------:R-:W-:-:S07]  /*6d450*/  NOP ;  /* 0x0000000000007918 */ /* 0x000fce0000000000 */
[----:B------:R0:W-:Y:S04]  /*6d460*/  STL.64 [R1+0x55c8], R26 ;  /* 0x0055c81a01007387 */ /* 0x0001e80000100a00 */
[----:B------:R-:W-:Y:S04]  /*6d470*/  STL.64 [R1+0x55c0], R24 ;  /* 0x0055c01801007387 */ /* 0x000fe80000100a00 */
[----:B0-----:R-:W4:Y:S04]  /*6d480*/  LDL.LU R26, [R1+0x118] ;  /* 0x00011800011a7983 */ /* 0x001f280000300800 */
[----:B------:R-:W4:Y:S01]  /*6d490*/  LDL.LU R27, [R1+0x11c] ;  /* 0x00011c00011b7983 */ /* 0x000f220000300800 */
[----:B--2---:R-:W-:Y:S03]  /*6d4a0*/  HMMA.16816.F32 R12, R4, R12, R16 ;  /* 0x0000000c040c723c */ /* 0x004fe60000001810 */
[----:B----4-:R-:W-:-:S15]  /*6d4b0*/  STL.64 [R1+0x5718], R26 ;  /* 0x0057181a01007387 */ /* 0x010fde0000100a00 */
[----:B------:R-:W-:-:S05]  /*6d4c0*/  NOP ;  /* 0x0000000000007918 */ /* 0x000fca0000000000 */
[----:B------:R0:W-:Y:S04]  /*6d4d0*/  STL.64 [R1+0x55b8], R14 ;  /* 0x0055b80e01007387 */ /* 0x0001e80000100a00 */
[----:B------:R-:W-:Y:S04]  /*6d4e0*/  STL.64 [R1+0x55b0], R12 ;  /* 0x0055b00c01007387 */ /* 0x000fe80000100a00 */
[----:B0-----:R-:W2:Y:S04]  /*6d4f0*/  LDL.LU R14, [R1+0x108] ;  /* 0x00010800010e7983 */ /* 0x001ea80000300800 */
[----:B------:R-:W2:Y:S01]  /*6d500*/  LDL.LU R15, [R1+0x10c] ;  /* 0x00010c00010f7983 */ /* 0x000ea20000300800 */
[----:B---3--:R-:W-:Y:S03]  /*6d510*/  HMMA.16816.F32 R20, R4, R20, R8 ;  /* 0x000000140414723c */ /* 0x008fe60000001808 */
[----:B--2---:R-:W-:Y:S04]  /*6d520*/  STL.64 [R1+0x5710], R14 ;  /* 0x0057100e01007387 */ /* 0x004fe80000100a00 */
[----:B------:R-:W2:Y:S04]  /*6d530*/  LDL.LU R8, [R1+0x220] ;  /* 0x0002200001087983 */ /* 0x000ea80000300800 */
[----:B------:R-:W2:Y:S04]  /*6d540*/  LDL.LU R9, [R1+0x224] ;  /* 0x0002240001097983 */ /* 0x000ea80000300800 */
[----:B------:R-:W3:Y:S04]  /*6d550*/  LDL.LU R10, [R1+0x228] ;  /* 0x00022800010a7983 */ /* 0x000ee80000300800 */
[----:B------:R-:W3:Y:S01]  /*6d560*/  LDL.LU R11, [R1+0x22c] ;  /* 0x00022c00010b7983 */ /* 0x000ee20000300800 */
[----:B------:R-:W-:-:S02]  /*6d570*/  IMAD.MOV.U32 R16, RZ, RZ, R28 ;  /* 0x000000ffff107224 */ /* 0x000fc400078e001c */
[----:B------:R-:W-:Y:S01]  /*6d580*/  IMAD.MOV.U32 R17, RZ, RZ, R3 ;  /* 0x000000ffff117224 */ /* 0x000fe200078e0003 */
[----:B---3--:R-:W-:Y:S04]  /*6d590*/  STL.64 [R1+0x5778], R10 ;  /* 0x0057780a01007387 */ /* 0x008fe80000100a00 */
[----:B--2---:R0:W-:Y:S04]  /*6d5a0*/  STL.64 [R1+0x5770], R8 ;  /* 0x0057700801007387 */ /* 0x0041e80000100a00 */
[----:B------:R-:W2:Y:S04]  /*6d5b0*/  LDL.LU R28, [R1+0x587c] ;  /* 0x00587c00011c7983 */ /* 0x000ea80000300800 */
[----:B------:R-:W3:Y:S04]  /*6d5c0*/  LDL.LU R3, [R1+0x5878] ;  /* 0x0058780001037983 */ /* 0x000ee80000300800 */
[----:B------:R1:W-:Y:S04]  /*6d5d0*/  STL.64 [R1+0x5780], R16 ;  /* 0x0057801001007387 */ /* 0x0003e80000100a00 */
[----:B0-----:R-:W4:Y:S04]  /*6d5e0*/  LDL.LU R8, [R1+0x240] ;  /* 0x0002400001087983 */ /* 0x001f280000300800 */
[----:B------:R-:W4:Y:S04]  /*6d5f0*/  LDL.LU R9, [R1+0x244] ;  /* 0x0002440001097983 */ /* 0x000f280000300800 */
[----:B------:R-:W2:Y:S04]  /*6d600*/  LDL.LU R10, [R1+0x248] ;  /* 0x00024800010a7983 */ /* 0x000ea80000300800 */
[----:B------:R-:W2:Y:S01]  /*6d610*/  LDL.LU R11, [R1+0x24c] ;  /* 0x00024c00010b7983 */ /* 0x000ea20000300800 */
[----:B-1----:R-:W-:-:S03]  /*6d620*/  IMAD.MOV.U32 R17, RZ, RZ, R29 ;  /* 0x000000ffff117224 */ /* 0x002fc600078e001d */
[----:B--2---:R-:W-:Y:S04]  /*6d630*/  STL.64 [R1+0x5790], R10 ;  /* 0x0057900a01007387 */ /* 0x004fe80000100a00 */
[----:B----4-:R-:W-:Y:S04]  /*6d640*/  STL.64 [R1+0x5788], R8 ;  /* 0x0057880801007387 */ /* 0x010fe80000100a00 */
[----:B------:R-:W2:Y:S04]  /*6d650*/  LDL.LU R16, [R1+0x160] ;  /* 0x0001600001107983 */ /* 0x000ea80000300800 */
[----:B------:R-:W4:Y:S04]  /*6d660*/  LDL.LU R29, [R1+0x5874] ;  /* 0x00587400011d7983 */ /* 0x000f280000300800 */
[----:B--2---:R3:W-:Y:S02]  /*6d670*/  STL.64 [R1+0x5798], R16 ;  /* 0x0057981001007387 */ /* 0x0047e40000100a00 */
[----:B---3--:R-:W-:-:S02]  /*6d680*/  IMAD.MOV.U32 R16, RZ, RZ, R3 ;  /* 0x000000ffff107224 */ /* 0x008fc400078e0003 */
[----:B------:R-:W-:Y:S01]  /*6d690*/  IMAD.MOV.U32 R17, RZ, RZ, R28 ;  /* 0x000000ffff117224 */ /* 0x000fe200078e001c */
[----:B------:R-:W2:Y:S04]  /*6d6a0*/  LDL.LU R3, [R1+0x5870] ;  /* 0x0058700001037983 */ /* 0x000ea80000300800 */
[----:B------:R-:W3:Y:S04]  /*6d6b0*/  LDL.LU R28, [R1+0x586c] ;  /* 0x00586c00011c7983 */ /* 0x000ee80000300800 */
[----:B------:R0:W-:Y:S04]  /*6d6c0*/  STL.64 [R1+0x57b0], R16 ;  /* 0x0057b01001007387 */ /* 0x0001e80000100a00 */
[----:B------:R-:W2:Y:S04]  /*6d6d0*/  LDL.LU R8, [R1+0x250] ;  /* 0x0002500001087983 */ /* 0x000ea80000300800 */
[----:B------:R-:W2:Y:S04]  /*6d6e0*/  LDL.LU R9, [R1+0x254] ;  /* 0x0002540001097983 */ /* 0x000ea80000300800 */
[----:B------:R-:W3:Y:S04]  /*6d6f0*/  LDL.LU R10, [R1+0x258] ;  /* 0x00025800010a7983 */ /* 0x000ee80000300800 */
[----:B------:R-:W3:Y:S04]  /*6d700*/  LDL.LU R11, [R1+0x25c] ;  /* 0x00025c00010b7983 */ /* 0x000ee80000300800 */
[----:B0-----:R-:W2:Y:S01]  /*6d710*/  LDL.LU R16, [R1+0x190] ;  /* 0x0001900001107983 */ /* 0x001ea20000300800 */
[----:B----4-:R-:W-:-:S03]  /*6d720*/  IMAD.MOV.U32 R17, RZ, RZ, R29 ;  /* 0x000000ffff117224 */ /* 0x010fc600078e001d */
[----:B------:R-:W4:Y:S04]  /*6d730*/  LDL.LU R29, [R1+0x5868] ;  /* 0x00586800011d7983 */ /* 0x000f280000300800 */
[----:B--2---:R-:W-:Y:S04]  /*6d740*/  STL.64 [R1+0x57c8], R16 ;  /* 0x0057c81001007387 */ /* 0x004fe80000100a00 */
[----:B---3--:R-:W-:Y:S04]  /*6d750*/  STL.64 [R1+0x57a8], R10 ;  /* 0x0057a80a01007387 */ /* 0x008fe80000100a00 */
[----:B------:R0:W-:Y:S04]  /*6d760*/  STL.64 [R1+0x57a0], R8 ;  /* 0x0057a00801007387 */ /* 0x0001e80000100a00 */
[----:B0-----:R-:W2:Y:S04]  /*6d770*/  LDL.LU R8, [R1+0x270] ;  /* 0x0002700001087983 */ /* 0x001ea80000300800 */
[----:B------:R-:W2:Y:S04]  /*6d780*/  LDL.LU R9, [R1+0x274] ;  /* 0x0002740001097983 */ /* 0x000ea80000300800 */
[----:B------:R-:W3:Y:S04]  /*6d790*/  LDL.LU R10, [R1+0x278] ;  /* 0x00027800010a7983 */ /* 0x000ee80000300800 */
[----:B------:R-:W3:Y:S01]  /*6d7a0*/  LDL.LU R11, [R1+0x27c] ;  /* 0x00027c00010b7983 */ /* 0x000ee20000300800 */
[----:B------:R-:W-:-:S02]  /*6d7b0*/  IMAD.MOV.U32 R16, RZ, RZ, R28 ;  /* 0x000000ffff107224 */ /* 0x000fc400078e001c */
[----:B------:R-:W-:Y:S01]  /*6d7c0*/  IMAD.MOV.U32 R17, RZ, RZ, R3 ;  /* 0x000000ffff117224 */ /* 0x000fe200078e0003 */
[----:B------:R-:W4:Y:S04]  /*6d7d0*/  LDL.LU R28, [R1+0x5864] ;  /* 0x00586400011c7983 */ /* 0x000f280000300800 */
[----:B------:R-:W4:Y:S04]  /*6d7e0*/  LDL.LU R3, [R1+0x5860] ;  /* 0x0058600001037983 */ /* 0x000f280000300800 */
[----:B------:R-:W-:Y:S04]  /*6d7f0*/  STL.64 [R1+0x57e0], R16 ;  /* 0x0057e01001007387 */ /* 0x000fe80000100a00 */
[----:B---3--:R-:W-:Y:S04]  /*6d800*/  STL.64 [R1+0x57c0], R10 ;  /* 0x0057c00a01007387 */ /* 0x008fe80000100a00 */
[----:B--2---:R0:W-:Y:S04]  /*6d810*/  STL.64 [R1+0x57b8], R8 ;  /* 0x0057b80801007387 */ /* 0x0041e80000100a00 */
[----:B0-----:R-:W2:Y:S04]  /*6d820*/  LDL.LU R8, [R1+0x280] ;  /* 0x0002800001087983 */ /* 0x001ea80000300800 */
[----:B------:R-:W2:Y:S04]  /*6d830*/  LDL.LU R9, [R1+0x284] ;  /* 0x0002840001097983 */ /* 0x000ea80000300800 */
[----:B------:R-:W3:Y:S04]  /*6d840*/  LDL.LU R10, [R1+0x288] ;  /* 0x00028800010a7983 */ /* 0x000ee80000300800 */
[----:B------:R-:W3:Y:S04]  /*6d850*/  LDL.LU R11, [R1+0x28c] ;  /* 0x00028c00010b7983 */ /* 0x000ee80000300800 */
[----:B------:R-:W2:Y:S01]  /*6d860*/  LDL.LU R16, [R1+0x1b0] ;  /* 0x0001b00001107983 */ /* 0x000ea20000300800 */
[----:B----4-:R-:W-:-:S03]  /*6d870*/  IMAD.MOV.U32 R17, RZ, RZ, R29 ;  /* 0x000000ffff117224 */ /* 0x010fc600078e001d */
[----:B------:R-:W4:Y:S04]  /*6d880*/  LDL.LU R29, [R1+0x585c] ;  /* 0x00585c00011d7983 */ /* 0x000f280000300800 */
[----:B--2---:R0:W-:Y:S04]  /*6d890*/  STL.64 [R1+0x57f8], R16 ;  /* 0x0057f81001007387 */ /* 0x0041e80000100a00 */
[----:B---3--:R-:W-:Y:S04]  /*6d8a0*/  STL.64 [R1+0x57d8], R10 ;  /* 0x0057d80a01007387 */ /* 0x008fe80000100a00 */
[----:B------:R1:W-:Y:S01]  /*6d8b0*/  STL.64 [R1+0x57d0], R8 ;  /* 0x0057d00801007387 */ /* 0x0003e20000100a00 */
[----:B0-----:R-:W-:-:S02]  /*6d8c0*/  IMAD.MOV.U32 R16, RZ, RZ, R3 ;  /* 0x000000ffff107224 */ /* 0x001fc400078e0003 */
[----:B------:R-:W-:Y:S01]  /*6d8d0*/  IMAD.MOV.U32 R17, RZ, RZ, R28 ;  /* 0x000000ffff117224 */ /* 0x000fe200078e001c */
[----:B-1----:R-:W2:Y:S04]  /*6d8e0*/  LDL.LU R8, [R1+0x290] ;  /* 0x0002900001087983 */ /* 0x002ea80000300800 */
[----:B------:R-:W2:Y:S04]  /*6d8f0*/  LDL.LU R9, [R1+0x294] ;  /* 0x0002940001097983 */ /* 0x000ea80000300800 */
[----:B------:R-:W3:Y:S04]  /*6d900*/  LDL.LU R10, [R1+0x298] ;  /* 0x00029800010a7983 */ /* 0x000ee80000300800 */
[----:B------:R-:W3:Y:S04]  /*6d910*/  LDL.LU R11, [R1+0x29c] ;  /* 0x00029c00010b7983 */ /* 0x000ee80000300800 */
[----:B------:R-:W2:Y:S04]  /*6d920*/  LDL.LU R3, [R1+0x5858] ;  /* 0x0058580001037983 */ /* 0x000ea80000300800 */
[----:B------:R-:W2:Y:S04]  /*6d930*/  LDL.LU R28, [R1+0x5854] ;  /* 0x00585400011c7983 */ /* 0x000ea80000300800 */
[----:B------:R0:W-:Y:S04]  /*6d940*/  STL.64 [R1+0x5810], R16 ;  /* 0x0058101001007387 */ /* 0x0001e80000100a00 */
[----:B0-----:R-:W3:Y:S01]  /*6d950*/  LDL.LU R16, [R1+0x170] ;  /* 0x0001700001107983 */ /* 0x001ee20000300800 */
[----:B----4-:R-:W-:-:S03]  /*6d960*/  IMAD.MOV.U32 R17, RZ, RZ, R29 ;  /* 0x000000ffff117224 */ /* 0x010fc600078e001d */
[----:B------:R-:W4:Y:S04]  /*6d970*/  LDL.LU R29, [R1+0x5850] ;  /* 0x00585000011d7983 */ /* 0x000f280000300800 */
[----:B---3--:R-:W-:Y:S04]  /*6d980*/  STL.64 [R1+0x5828], R16 ;  /* 0x0058281001007387 */ /* 0x008fe80000100a00 */
[----:B------:R-:W-:Y:S04]  /*6d990*/  STL.64 [R1+0x57f0], R10 ;  /* 0x0057f00a01007387 */ /* 0x000fe80000100a00 */
[----:B--2---:R0:W-:Y:S04]  /*6d9a0*/  STL.64 [R1+0x57e8], R8 ;  /* 0x0057e80801007387 */ /* 0x0041e80000100a00 */
        /* <DEDUP_REMOVED lines=8> */
[----:B---3--:R-:W-:Y:S04]  /*6da30*/  STL.64 [R1+0x5808], R10 ;  /* 0x0058080a01007387 */ /* 0x008fe80000100a00 */
[----:B--2---:R0:W-:Y:S04]  /*6da40*/  STL.64 [R1+0x5800], R8 ;  /* 0x0058000801007387 */ /* 0x0041e80000100a00 */
[----:B0-----:R-:W2:Y:S04]  /*6da50*/  LDL.LU R8, [R1+0x2b0] ;  /* 0x0002b00001087983 */ /* 0x001ea80000300800 */
[----:B------:R-:W2:Y:S04]  /*6da60*/  LDL.LU R9, [R1+0x2b4] ;  /* 0x0002b40001097983 */ /* 0x000ea80000300800 */
[----:B------:R-:W3:Y:S04]  /*6da70*/  LDL.LU R10, [R1+0x2b8] ;  /* 0x0002b800010a7983 */ /* 0x000ee80000300800 */
[----:B------:R-:W3:Y:S04]  /*6da80*/  LDL.LU R11, [R1+0x2bc] ;  /* 0x0002bc00010b7983 */ /* 0x000ee80000300800 */
        /* <DEDUP_REMOVED lines=10> */
[----:B------:R-:W2:Y:S04]  /*6db30*/  LDL.LU R10, [R1+0x238] ;  /* 0x00023800010a7983 */ /* 0x000ea80000300800 */
[----:B------:R-:W2:Y:S04]  /*6db40*/  LDL.LU R11, [R1+0x23c] ;  /* 0x00023c00010b7983 */ /* 0x000ea80000300800 */
[----:B------:R-:W3:Y:S04]  /*6db50*/  LDL.LU R12, [R1+0x1f0] ;  /* 0x0001f000010c7983 */ /* 0x000ee80000300800 */
[----:B------:R-:W3:Y:S04]  /*6db60*/  LDL.LU R13, [R1+0x1f4] ;  /* 0x0001f400010d7983 */ /* 0x000ee80000300800 */
[----:B------:R-:W2:Y:S01]  /*6db70*/  LDL.LU R14, [R1+0x1f8] ;  /* 0x0001f800010e7983 */ /* 0x000ea20000300800 */
[----:B----4-:R-:W-:-:S05]  /*6db80*/  IMAD.MOV.U32 R15, RZ, RZ, R29 ;  /* 0x000000ffff0f7224 */ /* 0x010fca00078e001d */
[----:B--2---:R-:W-:Y:S04]  /*6db90*/  STL.64 [R1+0x5728], R14 ;  /* 0x0057280e01007387 */ /* 0x004fe80000100a00 */
[----:B---3--:R0:W-:Y:S02]  /*6dba0*/  STL.64 [R1+0x5720], R12 ;  /* 0x0057200c01007387 */ /* 0x0081e40000100a00 */
[----:B0-----:R-:W-:Y:S02]  /*6dbb0*/  IMAD.MOV.U32 R12, RZ, RZ, R3 ;  /* 0x000000ffff0c7224 */ /* 0x001fe400078e0003 */
[----:B------:R-:W2:Y:S01]  /*6dbc0*/  LDL.LU R3, [R1+0x5844] ;  /* 0x0058440001037983 */ /* 0x000ea20000300800 */
[----:B------:R-:W-:-:S03]  /*6dbd0*/  IMAD.MOV.U32 R13, RZ, RZ, R28 ;  /* 0x000000ffff0d7224 */ /* 0x000fc600078e001c */
[----:B------:R-:W3:Y:S04]  /*6dbe0*/  LDL.LU R28, [R1+0x5840] ;  /* 0x00584000011c7983 */ /* 0x000ee80000300800 */
[----:B------:R-:W4:Y:S04]  /*6dbf0*/  LDL.LU R14, [R1+0x208] ;  /* 0x00020800010e7983 */ /* 0x000f280000300800 */
[----:B------:R-:W4:Y:S01]  /*6dc00*/  LDL.LU R15, [R1+0x20c] ;  /* 0x00020c00010f7983 */ /* 0x000f220000300800 */
[----:B------:R-:W-:-:S15]  /*6dc10*/  HMMA.16816.F32 R16, R4, R16, R8 ;  /* 0x000000100410723c */ /* 0x000fde0000001808 */
[----:B------:R-:W-:-:S09]  /*6dc20*/  NOP ;  /* 0x0000000000007918 */ /* 0x000fd20000000000 */
[----:B------:R-:W-:Y:S01]  /*6dc30*/  IMAD.MOV.U32 R29, RZ, RZ, R16 ;  /* 0x000000ffff1d7224 */ /* 0x000fe200078e0010 */
[----:B----4-:R0:W-:Y:S04]  /*6dc40*/  STL.64 [R1+0x5738], R14 ;  /* 0x0057380e01007387 */ /* 0x0101e80000100a00 */
[----:B------:R-:W-:Y:S04]  /*6dc50*/  STL.64 [R1+0x5730], R12 ;  /* 0x0057300c01007387 */ /* 0x000fe80000100a00 */
[----:B0-----:R-:W4:Y:S04]  /*6dc60*/  LDL.LU.64 R14, [R1+0x138] ;  /* 0x00013800010e7983 */ /* 0x001f280000300a00 */
[----:B------:R-:W4:Y:S04]  /*6dc70*/  LDL.LU.64 R26, [R1+0x128] ;  /* 0x00012800011a7983 */ /* 0x000f280000300a00 */
[----:B------:R3:W-:Y:S04]  /*6dc80*/  STL.64 [R1+0x55a0], R22 ;  /* 0x0055a01601007387 */ /* 0x0007e80000100a00 */
[----:B------:R0:W-:Y:S04]  /*6dc90*/  STL.64 [R1+0x5598], R20 ;  /* 0x0055981401007387 */ /* 0x0001e80000100a00 */
[----:B------:R-:W2:Y:S01]  /*6dca0*/  LDL.LU.64 R10, [R1+0x5838] ;  /* 0x00583800010a7983 */ /* 0x000ea20000300a00 */
[----:B---3--:R-:W-:-:S03]  /*6dcb0*/  IMAD.MOV.U32 R22, RZ, RZ, R28 ;  /* 0x000000ffff167224 */ /* 0x008fc600078e001c */
[----:B------:R-:W2:Y:S01]  /*6dcc0*/  LDL.LU.64 R8, [R1+0x5830] ;  /* 0x0058300001087983 */ /* 0x000ea20000300a00 */
[----:B------:R-:W-:-:S03]  /*6dcd0*/  IMAD.MOV.U32 R28, RZ, RZ, R17 ;  /* 0x000000ffff1c7224 */ /* 0x000fc600078e0011 */
[----:B------:R-:W2:Y:S01]  /*6dce0*/  LDL.LU.64 R16, [R1+0x5828] ;  /* 0x0058280001107983 */ /* 0x000ea20000300a00 */
[----:B0-----:R-:W-:Y:S02]  /*6dcf0*/  IMAD.MOV.U32 R21, RZ, RZ, R18 ;  /* 0x000000ffff157224 */ /* 0x001fe400078e0012 */
[----:B------:R-:W-:Y:S02]  /*6dd00*/  IMAD.MOV.U32 R20, RZ, RZ, R19 ;  /* 0x000000ffff147224 */ /* 0x000fe400078e0013 */
[----:B--2---:R-:W-:Y:S01]  /*6dd10*/  HMMA.16816.F32 R16, R4, R16, R8 ;  /* 0x000000100410723c */ /* 0x004fe20000001808 */
[----:B------:R-:W2:Y:S04]  /*6dd20*/  LDL.LU.64 R10, [R1+0x5820] ;  /* 0x00582000010a7983 */ /* 0x000ea80000300a00 */
[----:B------:R-:W2:-:S15]  /*6dd30*/  LDL.LU.64 R8, [R1+0x5818] ;  /* 0x0058180001087983 */ /* 0x000e9e0000300a00 */
[----:B------:R-:W-:-:S03]  /*6dd40*/  NOP ;  /* 0x0000000000007918 */ /* 0x000fc60000000000 */
[----:B------:R0:W-:Y:S04]  /*6dd50*/  STL.64 [R1+0x2c0], R16 ;  /* 0x0002c01001007387 */ /* 0x0001e80000100a00 */
[----:B------:R2:W-:Y:S04]  /*6dd60*/  STL [R1+0x2c8], R18 ;  /* 0x0002c81201007387 */ /* 0x0005e80000100800 */
[----:B0-----:R-:W2:Y:S01]  /*6dd70*/  LDL.LU.64 R16, [R1+0x5810] ;  /* 0x0058100001107983 */ /* 0x001ea20000300a00 */
[----:B------:R-:W-:Y:S02]  /*6dd80*/  IMAD.MOV.U32 R23, RZ, RZ, R3 ;  /* 0x000000ffff177224 */ /* 0x000fe400078e0003 */
[----:B------:R-:W-:-:S02]  /*6dd90*/  IMAD.MOV.U32 R3, RZ, RZ, R19 ;  /* 0x000000ffff037224 */ /* 0x000fc400078e0013 */
[----:B--2---:R-:W-:Y:S01]  /*6dda0*/  HMMA.16816.F32 R16, R4, R16, R8 ;  /* 0x000000100410723c */ /* 0x004fe20000001808 */
[----:B------:R-:W2:Y:S04]  /*6ddb0*/  LDL.LU.64 R10, [R1+0x5808] ;  /* 0x00580800010a7983 */ /* 0x000ea80000300a00 */
[----:B------:R-:W2:-:S15]  /*6ddc0*/  LDL.LU.64 R8, [R1+0x5800] ;  /* 0x0058000001087983 */ /* 0x000e9e0000300a00 */
[----:B------:R-:W-:-:S03]  /*6ddd0*/  NOP ;  /* 0x0000000000007918 */ /* 0x000fc60000000000 */
[----:B------:R0:W-:Y:S04]  /*6dde0*/  STL.64 [R1+0x3c0], R16 ;  /* 0x0003c01001007387 */ /* 0x0001e80000100a00 */
[----:B------:R2:W-:Y:S04]  /*6ddf0*/  STL.64 [R1+0x3c8], R18 ;  /* 0x0003c81201007387 */ /* 0x0005e80000100a00 */
[----:B0-----:R-:W2:Y:S02]  /*6de00*/  LDL.LU.64 R16, [R1+0x57f8] ;  /* 0x0057f80001107983 */ /* 0x001ea40000300a00 */
[----:B--2---:R-:W-:Y:S02]  /*6de10*/  HMMA.16816.F32 R16, R4, R16, R8 ;  /* 0x000000100410723c */ /* 0x004fe40000001808 */
[----:B------:R-:W2:Y:S04]  /*6de20*/  LDL.LU.64 R10, [R1+0x57f0] ;  /* 0x0057f000010a7983 */ /* 0x000ea80000300a00 */
[----:B------:R-:W2:-:S15]  /*6de30*/  LDL.LU.64 R8, [R1+0x57e8] ;  /* 0x0057e80001087983 */ /* 0x000e9e0000300a00 */
[----:B------:R-:W-:-:S02]  /*6de40*/  NOP ;  /* 0x0000000000007918 */ /* 0x000fc40000000000 */
        /* <DEDUP_REMOVED lines=37> */
[----:B0-----:R-:W3:Y:S04]  /*6e0a0*/  LDL.LU.64 R18, [R1+0x5768] ;  /* 0x0057680001127983 */ /* 0x001ee80000300a00 */
[----:B------:R-:W2:Y:S02]  /*6e0b0*/  LDL.LU.64 R16, [R1+0x5760] ;  /* 0x0057600001107983 */ /* 0x000ea40000300a00 */
[----:B--2---:R-:W-:Y:S02]  /*6e0c0*/  HMMA.16816.F32 R4, R4, R16, R8 ;  /* 0x000000100404723c */ /* 0x004fe40000001808 */
[----:B------:R-:W2:Y:S04]  /*6e0d0*/  LDL.LU.64 R10, [R1+0x5758] ;  /* 0x00575800010a7983 */ /* 0x000ea80000300a00 */
[----:B------:R-:W4:Y:S04]  /*6e0e0*/  LDL.LU.64 R8, [R1+0x5750] ;  /* 0x0057500001087983 */ /* 0x000f280000300a00 */
[----:B---3--:R2:W-:-:S13]  /*6e0f0*/  STL.64 [R1+0x5620], R18 ;  /* 0x0056201201007387 */ /* 0x0085da0000100a00 */
[----:B------:R-:W-:Y:S04]  /*6e100*/  STL.64 [R1+0x310], R4 ;  /* 0x0003100401007387 */ /* 0x000fe80000100a00 */
[----:B------:R0:W-:Y:S01]  /*6e110*/  STL.64 [R1+0x318], R6 ;  /* 0x0003180601007387 */ /* 0x0001e20000100a00 */
[----:B--2---:R-:W-:Y:S02]  /*6e120*/  IMAD.MOV.U32 R18, RZ, RZ, R10 ;  /* 0x000000ffff127224 */ /* 0x004fe400078e000a */
[----:B----4-:R-:W-:Y:S02]  /*6e130*/  IMAD.MOV.U32 R16, RZ, RZ, R8 ;  /* 0x000000ffff107224 */ /* 0x010fe400078e0008 */
[----:B------:R-:W2:Y:S01]  /*6e140*/  LDL.LU R8, [R1+0x574c] ;  /* 0x00574c0001087983 */ /* 0x000ea20000300800 */
[----:B------:R-:W-:-:S02]  /*6e150*/  IMAD.MOV.U32 R17, RZ, RZ, R9 ;  /* 0x000000ffff117224 */ /* 0x000fc400078e0009 */
[----:B------:R-:W-:Y:S01]  /*6e160*/  IMAD.MOV.U32 R19, RZ, RZ, R11 ;  /* 0x000000ffff137224 */ /* 0x000fe200078e000b */
[----:B------:R-:W2:Y:S04]  /*6e170*/  LDL.LU R9, [R1+0x5748] ;  /* 0x0057480001097983 */ /* 0x000ea80000300800 */
[----:B------:R-:W2:Y:S04]  /*6e180*/  LDL.LU R10, [R1+0x5744] ;  /* 0x00574400010a7983 */ /* 0x000ea80000300800 */
[----:B------:R-:W2:Y:S04]  /*6e190*/  LDL.LU R11, [R1+0x5740] ;  /* 0x00574000010b7983 */ /* 0x000ea80000300800 */
[----:B0-----:R-:W3:Y:S04]  /*6e1a0*/  LDL.LU R6, [R1+0xe8] ;  /* 0x0000e80001067983 */ /* 0x001ee80000300800 */
[----:B------:R-:W3:Y:S04]  /*6e1b0*/  LDL.LU R7, [R1+0xec] ;  /* 0x0000ec0001077983 */ /* 0x000ee80000300800 */
[----:B---3--:R0:W-:Y:S04]  /*6e1c0*/  STL.64 [R1+0x5700], R6 ;  /* 0x0057000601007387 */ /* 0x0081e80000100a00 */
[----:B------:R-:W2:Y:S04]  /*6e1d0*/  LDL.LU R4, [R1+0x210] ;  /* 0x0002100001047983 */ /* 0x000ea80000300800 */
[----:B------:R-:W2:Y:S04]  /*6e1e0*/  LDL.LU R5, [R1+0x214] ;  /* 0x0002140001057983 */ /* 0x000ea80000300800 */
[----:B0-----:R-:W2:Y:S04]  /*6e1f0*/  LDL.LU R6, [R1+0x218] ;  /* 0x0002180001067983 */ /* 0x001ea80000300800 */
[----:B------:R-:W2:Y:S02]  /*6e200*/  LDL.LU R7, [R1+0x21c] ;  /* 0x00021c0001077983 */ /* 0x000ea40000300800 */
[----:B--2---:R-:W-:-:S15]  /*6e210*/  HMMA.16816.F32 R4, R8, R14, R4 ;  /* 0x0000000e0804723c */ /* 0x004fde0000001804 */
[----:B------:R-:W-:-:S08]  /*6e220*/  NOP ;  /* 0x0000000000007918 */ /* 0x000fd00000000000 */
[----:B------:R0:W-:Y:S04]  /*6e230*/  STL.64 [R1+0x300], R4 ;  /* 0x0003000401007387 */ /* 0x0001e80000100a00 */
[----:B------:R1:W-:Y:S01]  /*6e240*/  STL.64 [R1+0x308], R6 ;  /* 0x0003080601007387 */ /* 0x0003e20000100a00 */
[----:B0-----:R-:W-:Y:S02]  /*6e250*/  IMAD.MOV.U32 R5, RZ, RZ, R14 ;  /* 0x000000ffff057224 */ /* 0x001fe400078e000e */
[----:B------:R-:W-:Y:S02]  /*6e260*/  IMAD.MOV.U32 R4, RZ, RZ, R15 ;  /* 0x000000ffff047224 */ /* 0x000fe400078e000f */
[----:B------:R-:W2:Y:S04]  /*6e270*/  LDL.LU.64 R14, [R1+0x5738] ;  /* 0x00573800010e7983 */ /* 0x000ea80000300a00 */
[----:B------:R-:W2:Y:S01]  /*6e280*/  LDL.LU.64 R12, [R1+0x5730] ;  /* 0x00573000010c7983 */ /* 0x000ea20000300a00 */
[----:B-1----:R-:W-:-:S02]  /*6e290*/  IMAD.MOV.U32 R7, RZ, RZ, R26 ;  /* 0x000000ffff077224 */ /* 0x002fc400078e001a */
[----:B------:R-:W-:Y:S01]  /*6e2a0*/  IMAD.MOV.U32 R6, RZ, RZ, R27 ;  /* 0x000000ffff067224 */ /* 0x000fe200078e001b */
[----:B--2---:R-:W-:-:S15]  /*6e2b0*/  HMMA.16816.F32 R12, R8, R26, R12 ;  /* 0x0000001a080c723c */ /* 0x004fde000000180c */
[----:B------:R-:W-:-:S08]  /*6e2c0*/  NOP ;  /* 0x0000000000007918 */ /* 0x000fd00000000000 */
[----:B------:R-:W-:Y:S04]  /*6e2d0*/  STL.64 [R1+0x2f0], R12 ;  /* 0x0002f00c01007387 */ /* 0x000fe80000100a00 */
[----:B------:R0:W-:Y:S04]  /*6e2e0*/  STL.64 [R1+0x2f8], R14 ;  /* 0x0002f80e01007387 */ /* 0x0001e80000100a00 */
[----:B0-----:R-:W2:Y:S04]  /*6e2f0*/  LDL.LU.64 R14, [R1+0x5728] ;  /* 0x00572800010e7983 */ /* 0x001ea80000300a00 */
[----:B------:R-:W2:Y:S04]  /*6e300*/  LDL.LU.64 R12, [R1+0x5720] ;  /* 0x00572000010c7983 */ /* 0x000ea80000300a00 */
[----:B------:R-:W2:Y:S02]  /*6e310*/  LDL.LU.64 R26, [R1+0x5718] ;  /* 0x00571800011a7983 */ /* 0x000ea40000300a00 */
[----:B--2---:R-:W-:-:S15]  /*6e320*/  HMMA.16816.F32 R12, R8, R26, R12 ;  /* 0x0000001a080c723c */ /* 0x004fde000000180c */
[----:B------:R-:W-:-:S08]  /*6e330*/  NOP ;  /* 0x0000000000007918 */ /* 0x000fd00000000000 */
[----:B------:R-:W-:Y:S04]  /*6e340*/  STL.64 [R1+0x390], R12 ;  /* 0x0003900c01007387 */ /* 0x000fe80000100a00 */
[----:B------:R0:W-:Y:S04]  /*6e350*/  STL.64 [R1+0x398], R14 ;  /* 0x0003980e01007387 */ /* 0x0001e80000100a00 */
[----:B0-----:R-:W2:Y:S04]  /*6e360*/  LDL.LU.64 R14, [R1+0x5710] ;  /* 0x00571000010e7983 */ /* 0x001ea80000300a00 */
[----:B------:R0:W-:Y:S02]  /*6e370*/  STL.64 [R1+0x55d8], R26 ;  /* 0x0055d81a01007387 */ /* 0x0001e40000100a00 */
[----:B0-----:R-:W-:-:S02]  /*6e380*/  IMAD.MOV.U32 R26, RZ, RZ, R7 ;  /* 0x000000ffff1a7224 */ /* 0x001fc400078e0007 */
[----:B------:R-:W-:-:S05]  /*6e390*/  IMAD.MOV.U32 R27, RZ, RZ, R6 ;  /* 0x000000ffff1b7224 */ /* 0x000fca00078e0006 */
[----:B------:R0:W-:Y:S02]  /*6e3a0*/  STL.64 [R1+0x55f0], R26 ;  /* 0x0055f01a01007387 */ /* 0x0001e40000100a00 */
[----:B0-----:R-:W-:Y:S02]  /*6e3b0*/  IMAD.MOV.U32 R26, RZ, RZ, R5 ;  /* 0x000000ffff1a7224 */ /* 0x001fe400078e0005 */
[----:B------:R-:W-:-:S05]  /*6e3c0*/  IMAD.MOV.U32 R27, RZ, RZ, R4 ;  /* 0x000000ffff1b7224 */ /* 0x000fca00078e0004 */
[----:B------:R0:W-:Y:S04]  /*6e3d0*/  STL.64 [R1+0x5618], R26 ;  /* 0x0056181a01007387 */ /* 0x0001e80000100a00 */
[----:B------:R-:W3:Y:S01]  /*6e3e0*/  LDL.LU R24, [R1+0x30] ;  /* 0x0000300001187983 */ /* 0x000ee20000300800 */
[----:B--2---:R-:W-:-:S15]  /*6e3f0*/  HMMA.16816.F32 R4, R8, R14, R16 ;  /* 0x0000000e0804723c */ /* 0x004fde0000001810 */
[----:B------:R-:W-:-:S08]  /*6e400*/  NOP ;  /* 0x0000000000007918 */ /* 0x000fd00000000000 */
[----:B------:R-:W-:Y:S04]  /*6e410*/  STL.64 [R1+0x380], R4 ;  /* 0x0003800401007387 */ /* 0x000fe80000100a00 */
[----:B------:R-:W-:Y:S04]  /*6e420*/  STL.64 [R1+0x388], R6 ;  /* 0x0003880601007387 */ /* 0x000fe80000100a00 */
[----:B------:R-:W3:Y:S04]  /*6e430*/  LDL.LU R25, [R1+0x34] ;  /* 0x0000340001197983 */ /* 0x000ee80000300800 */
[----:B0-----:R-:W2:Y:S04]  /*6e440*/  LDL.LU R26, [R1+0x38] ;  /* 0x00003800011a7983 */ /* 0x001ea80000300800 */
[----:B------:R-:W2:Y:S04]  /*6e450*/  LDL.LU R27, [R1+0x3c] ;  /* 0x00003c00011b7983 */ /* 0x000ea80000300800 */
[----:B--2---:R-:W-:Y:S04]  /*6e460*/  STL.64 [R1+0x5630], R26 ;  /* 0x0056301a01007387 */ /* 0x004fe80000100a00 */
[----:B---3--:R0:W-:Y:S04]  /*6e470*/  STL.64 [R1+0x5628], R24 ;  /* 0x0056281801007387 */ /* 0x0081e80000100a00 */
        /* <DEDUP_REMOVED lines=57> */
[----:B------:R-:W4:Y:S04]  /*6e810*/  LDL.LU.64 R18, [R1+0x148] ;  /* 0x0001480001127983 */ /* 0x000f280000300a00 */
        /* <DEDUP_REMOVED lines=27> */
[----:B------:R0:W-:Y:S04]  /*6e9d0*/  STL.64 [R1+0x55d0], R14 ;  /* 0x0055d00e01007387 */ /* 0x0001e80000100a00 */
[----:B------:R-:W3:Y:S04]  /*6e9e0*/  LDL.LU R12, [R1] ;  /* 0x00000000010c7983 */ /* 0x000ee80000300800 */
[----:B------:R-:W3:Y:S01]  /*6e9f0*/  LDL.LU R13, [R1+0x4] ;  /* 0x00000400010d7983 */ /* 0x000ee20000300800 */
[----:B0-----:R-:W-:-:S02]  /*6ea00*/  IMAD.MOV.U32 R14, RZ, RZ, R0 ;  /* 0x000000ffff0e7224 */ /* 0x001fc400078e0000 */
[----:B------:R-:W-:Y:S01]  /*6ea10*/  IMAD.MOV.U32 R15, RZ, RZ, R2 ;  /* 0x000000ffff0f7224 */ /* 0x000fe200078e0002 */
[----:B------:R-:W2:Y:S04]  /*6ea20*/  LDL.LU R0, [R1+0x570c] ;  /* 0x00570c0001007983 */ /* 0x000ea80000300800 */
[----:B------:R-:W2:Y:S04]  /*6ea30*/  LDL.LU R2, [R1+0x5708] ;  /* 0x0057080001027983 */ /* 0x000ea80000300800 */
[----:B------:R-:W-:Y:S04]  /*6ea40*/  STL.64 [R1+0x55e8], R14 ;  /* 0x0055e80e01007387 */ /* 0x000fe80000100a00 */
[----:B---3--:R0:W-:Y:S04]  /*6ea50*/  STL.64 [R1+0x55e0], R12 ;  /* 0x0055e00c01007387 */ /* 0x0081e80000100a00 */
[----:B0-----:R-:W3:Y:S04]  /*6ea60*/  LDL.LU R12, [R1+0x10] ;  /* 0x00001000010c7983 */ /* 0x001ee80000300800 */
[----:B------:R-:W3:Y:S04]  /*6ea70*/  LDL.LU R13, [R1+0x14] ;  /* 0x00001400010d7983 */ /* 0x000ee80000300800 */
[----:B------:R-:W2:Y:S04]  /*6ea80*/  LDL.LU R14, [R1+0x18] ;  /* 0x00001800010e7983 */ /* 0x000ea80000300800 */
[----:B------:R-:W2:Y:S01]  /*6ea90*/  LDL.LU R15, [R1+0x1c] ;  /* 0x00001c00010f7983 */ /* 0x000ea20000300800 */
[C---:B----4-:R-:W-:Y:S03]  /*6eaa0*/  HMMA.16816.F32 R4, R8.reuse, R22, R4 ;  /* 0x000000160804723c */ /* 0x050fe60000001804 */
[----:B--2---:R-:W-:Y:S04]  /*6eab0*/  STL.64 [R1+0x5600], R14 ;  /* 0x0056000e01007387 */ /* 0x004fe80000100a00 */
[----:B---3--:R0:W-:Y:S04]  /*6eac0*/  STL.64 [R1+0x55f8], R12 ;  /* 0x0055f80c01007387 */ /* 0x0081e80000100a00 */
[----:B0-----:R-:W2:Y:S04]  /*6ead0*/  LDL.LU R12, [R1+0x20] ;  /* 0x00002000010c7983 */ /* 0x001ea80000300800 */
[----:B------:R-:W2:Y:S08]  /*6eae0*/  LDL.LU R13, [R1+0x24] ;  /* 0x00002400010d7983 */ /* 0x000eb00000300800 */
[----:B------:R-:W-:Y:S04]  /*6eaf0*/  STL.64 [R1+0x370], R4 ;  /* 0x0003700401007387 */ /* 0x000fe80000100a00 */
[----:B------:R0:W-:Y:S04]  /*6eb00*/  STL.64 [R1+0x378], R6 ;  /* 0x0003780601007387 */ /* 0x0001e80000100a00 */
[----:B0-----:R-:W3:Y:S02]  /*6eb10*/  LDL.LU.64 R6, [R1+0x5700] ;  /* 0x0057000001067983 */ /* 0x001ee40000300a00 */
[----:B---3--:R-:W-:-:S15]  /*6eb20*/  HMMA.16816.F32 R16, R8, R6, R16 ;  /* 0x000000060810723c */ /* 0x008fde0000001810 */
[----:B------:R-:W-:-:S08]  /*6eb30*/  NOP ;  /* 0x0000000000007918 */ /* 0x000fd00000000000 */
[----:B------:R-:W-:Y:S04]  /*6eb40*/  STL.64 [R1+0x360], R16 ;  /* 0x0003601001007387 */ /* 0x000fe80000100a00 */
[----:B------:R0:W-:Y:S04]  /*6eb50*/  STL.64 [R1+0x368], R18 ;  /* 0x0003681201007387 */ /* 0x0001e80000100a00 */
[----:B0-----:R-:W3:Y:S02]  /*6eb60*/  LDL.LU.64 R18, [R1+0x56f8] ;  /* 0x0056f80001127983 */ /* 0x001ee40000300a00 */
[----:B---3--:R-:W-:Y:S06]  /*6eb70*/  HMMA.16816.F32 R24, R8, R18, R24 ;  /* 0x000000120818723c */ /* 0x008fec0000001818 */
[----:B------:R-:W-:-:S02]  /*6eb80*/  IMAD.MOV.U32 R5, RZ, RZ, R18 ;  /* 0x000000ffff057224 */ /* 0x000fc400078e0012 */
[----:B------:R-:W-:-:S15]  /*6eb90*/  IMAD.MOV.U32 R4, RZ, RZ, R19 ;  /* 0x000000ffff047224 */ /* 0x000fde00078e0013 */
[----:B------:R-:W-:Y:S04]  /*6eba0*/  STL.64 [R1+0x350], R24 ;  /* 0x0003501801007387 */ /* 0x000fe80000100a00 */
[----:B------:R0:W-:Y:S04]  /*6ebb0*/  STL.64 [R1+0x358], R26 ;  /* 0x0003581a01007387 */ /* 0x0001e80000100a00 */
[----:B0-----:R-:W3:Y:S04]  /*6ebc0*/  LDL.LU.64 R26, [R1+0x56f0] ;  /* 0x0056f000011a7983 */ /* 0x001ee80000300a00 */
[----:B------:R-:W3:Y:S04]  /*6ebd0*/  LDL.LU.64 R24, [R1+0x56e8] ;  /* 0x0056e80001187983 */ /* 0x000ee80000300a00 */
[----:B------:R-:W3:Y:S01]  /*6ebe0*/  LDL.LU.64 R18, [R1+0x56e0] ;  /* 0x0056e00001127983 */ /* 0x000ee20000300a00 */
[----:B------:R-:W-:-:S02]  /*6ebf0*/  IMAD.MOV.U32 R14, RZ, RZ, R2 ;  /* 0x000000ffff0e7224 */ /* 0x000fc400078e0002 */
[----:B------:R-:W-:Y:S01]  /*6ec00*/  IMAD.MOV.U32 R15, RZ, RZ, R0 ;  /* 0x000000ffff0f7224 */ /* 0x000fe200078e0000 */
[----:B---3--:R-:W-:Y:S06]  /*6ec10*/  HMMA.16816.F32 R24, R8, R18, R24 ;  /* 0x000000120818723c */ /* 0x008fec0000001818 */
[----:B------:R-:W-:Y:S02]  /*6ec20*/  IMAD.MOV.U32 R2, RZ, RZ, R18 ;  /* 0x000000ffff027224 */ /* 0x000fe400078e0012 */
[----:B------:R-:W-:-:S15]  /*6ec30*/  IMAD.MOV.U32 R0, RZ, RZ, R19 ;  /* 0x000000ffff007224 */ /* 0x000fde00078e0013 */
[----:B------:R-:W-:Y:S04]  /*6ec40*/  STL.64 [R1+0x340], R24 ;  /* 0x0003401801007387 */ /* 0x000fe80000100a00 */
[----:B------:R0:W-:Y:S04]  /*6ec50*/  STL.64 [R1+0x348], R26 ;  /* 0x0003481a01007387 */ /* 0x0001e80000100a00 */
[----:B0-----:R-:W3:Y:S04]  /*6ec60*/  LDL.LU.64 R26, [R1+0x56d8] ;  /* 0x0056d800011a7983 */ /* 0x001ee80000300a00 */
[----:B------:R-:W3:Y:S04]  /*6ec70*/  LDL.LU.64 R24, [R1+0x56d0] ;  /* 0x0056d00001187983 */ /* 0x000ee80000300a00 */
[----:B------:R-:W3:Y:S02]  /*6ec80*/  LDL.LU.64 R18, [R1+0x56c8] ;  /* 0x0056c80001127983 */ /* 0x000ee40000300a00 */
[----:B---3--:R-:W-:Y:S02]  /*6ec90*/  HMMA.16816.F32 R16, R8, R18, R24 ;  /* 0x000000120810723c */ /* 0x008fe40000001818 */
[----:B------:R-:W3:Y:S04]  /*6eca0*/  LDL.LU.64 R26, [R1+0x56c0] ;  /* 0x0056c000011a7983 */ /* 0x000ee80000300a00 */
[----:B------:R-:W3:-:S15]  /*6ecb0*/  LDL.LU.64 R24, [R1+0x56b8] ;  /* 0x0056b80001187983 */ /* 0x000ede0000300a00 */
[----:B------:R-:W-:-:S02]  /*6ecc0*/  NOP ;  /* 0x0000000000007918 */ /* 0x000fc40000000000 */
[----:B------:R-:W-:Y:S04]  /*6ecd0*/  STL.64 [R1+0x330], R16 ;  /* 0x0003301001007387 */ /* 0x000fe80000100a00 */
[----:B------:R0:W-:Y:S04]  /*6ece0*/  STL.64 [R1+0x338], R18 ;  /* 0x0003381201007387 */ /* 0x0001e80000100a00 */
[----:B0-----:R-:W3:Y:S02]  /*6ecf0*/  LDL.LU.64 R18, [R1+0x56b0] ;  /* 0x0056b00001127983 */ /* 0x001ee40000300a00 */
        /* <DEDUP_REMOVED lines=43> */
[----:B------:R-:W2:Y:S04]  /*6efb0*/  LDL.LU.64 R26, [R1+0x5618] ;  /* 0x00561800011a7983 */ /* 0x000ea80000300a00 */
[----:B------:R-:W2:Y:S04]  /*6efc0*/  LDL.LU.64 R18, [R1+0x5610] ;  /* 0x0056100001127983 */ /* 0x000ea80000300a00 */
[----:B------:R-:W2:-:S13]  /*6efd0*/  LDL.LU.64 R16, [R1+0x5608] ;  /* 0x0056080001107983 */ /* 0x000e9a0000300a00 */
[----:B------:R-:W-:Y:S04]  /*6efe0*/  STL.64 [R1+0xa0], R8 ;  /* 0x0000a00801007387 */ /* 0x000fe80000100a00 */
[----:B------:R-:W-:Y:S01]  /*6eff0*/  STL.64 [R1+0xa8], R10 ;  /* 0x0000a80a01007387 */ /* 0x000fe20000100a00 */
        /* <DEDUP_REMOVED lines=15> */
[----:B------:R-:W2:-:S15]  /*6f0f0*/  LDL.LU.64 R14, [R1+0x55d0] ;  /* 0x0055d000010e7983 */ /* 0x000e9e0000300a00 */
[----:B------:R-:W-:-:S06]  /*6f100*/  NOP ;  /* 0x0000000000007918 */ /* 0x000fcc0000000000 */
[----:B------:R-:W-:Y:S04]  /*6f110*/  STL.64 [R1+0x70], R24 ;  /* 0x0000701801007387 */ /* 0x000fe80000100a00 */
[----:B------:R0:W-:Y:S04]  /*6f120*/  STL.64 [R1+0x78], R26 ;  /* 0x0000781a01007387 */ /* 0x0001e80000100a00 */
[----:B0-----:R-:W2:Y:S04]  /*6f130*/  LDL.LU.64 R26, [R1+0x55c8] ;  /* 0x0055c800011a7983 */ /* 0x001ea80000300a00 */
[----:B------:R-:W2:Y:S02]  /*6f140*/  LDL.LU.64 R24, [R1+0x55c0] ;  /* 0x0055c00001187983 */ /* 0x000ea40000300a00 */
[----:B--2---:R-:W-:Y:S02]  /*6f150*/  HMMA.16816.F32 R24, R16, R14, R24 ;  /* 0x0000000e1018723c */ /* 0x004fe40000001818 */
[----:B------:R-:W2:Y:S04]  /*6f160*/  LDL.LU.64 R14, [R1+0x55b8] ;  /* 0x0055b800010e7983 */ /* 0x000ea80000300a00 */
[----:B------:R-:W2:-:S15]  /*6f170*/  LDL.LU.64 R12, [R1+0x55b0] ;  /* 0x0055b000010c7983 */ /* 0x000e9e0000300a00 */
[----:B------:R-:W-:-:S02]  /*6f180*/  NOP ;  /* 0x0000000000007918 */ /* 0x000fc40000000000 */
[----:B------:R0:W-:Y:S04]  /*6f190*/  STL.64 [R1+0x60], R24 ;  /* 0x0000601801007387 */ /* 0x0001e80000100a00 */
[----:B------:R1:W-:Y:S01]  /*6f1a0*/  STL.64 [R1+0x68], R26 ;  /* 0x0000681a01007387 */ /* 0x0003e20000100a00 */
[----:B0-----:R-:W-:-:S03]  /*6f1b0*/  IMAD.MOV.U32 R24, RZ, RZ, R29 ;  /* 0x000000ffff187224 */ /* 0x001fc600078e001d */
[----:B------:R-:W3:Y:S01]  /*6f1c0*/  LDL.LU R29, [R1+0x55a8] ;  /* 0x0055a800011d7983 */ /* 0x000ee20000300800 */
[----:B-1----:R-:W-:Y:S02]  /*6f1d0*/  IMAD.MOV.U32 R26, RZ, RZ, R21 ;  /* 0x000000ffff1a7224 */ /* 0x002fe400078e0015 */
[----:B------:R-:W-:Y:S01]  /*6f1e0*/  IMAD.MOV.U32 R27, RZ, RZ, R20 ;  /* 0x000000ffff1b7224 */ /* 0x000fe200078e0014 */
[----:B--2---:R-:W-:Y:S01]  /*6f1f0*/  HMMA.16816.F32 R12, R16, R22, R12 ;  /* 0x00000016100c723c */ /* 0x004fe2000000180c */
[----:B------:R-:W2:Y:S04]  /*6f200*/  LDL.LU.64 R22, [R1+0x55a0] ;  /* 0x0055a00001167983 */ /* 0x000ea80000300a00 */
[----:B------:R-:W2:Y:S01]  /*6f210*/  LDL.LU.64 R20, [R1+0x5598] ;  /* 0x0055980001147983 */ /* 0x000ea20000300a00 */
[----:B------:R-:W-:-:S02]  /*6f220*/  IMAD.MOV.U32 R10, RZ, RZ, R5 ;  /* 0x000000ffff0a7224 */ /* 0x000fc400078e0005 */
[----:B------:R-:W-:-:S15]  /*6f230*/  IMAD.MOV.U32 R11, RZ, RZ, R4 ;  /* 0x000000ffff0b7224 */ /* 0x000fde00078e0004 */
[----:B------:R-:W-:Y:S04]  /*6f240*/  STL.64 [R1+0x50], R12 ;  /* 0x0000500c01007387 */ /* 0x000fe80000100a00 */
[----:B------:R0:W-:Y:S04]  /*6f250*/  STL.64 [R1+0x58], R14 ;  /* 0x0000580e01007387 */ /* 0x0001e80000100a00 */
[----:B0-----:R-:W4:Y:S01]  /*6f260*/  LDL R15, [R1+0x4b4] ;  /* 0x0004b400010f7983 */ /* 0x001f220000100800 */
[----:B--2---:R-:W-:Y:S03]  /*6f270*/  HMMA.16816.F32 R4, R16, R6, R20 ;  /* 0x000000061004723c */ /* 0x004fe60000001814 */
[----:B------:R-:W2:Y:S01]  /*6f280*/  LDL R23, [R1+0x4c4] ;  /* 0x0004c40001177983 */ /* 0x000ea20000100800 */
[----:B------:R-:W-:-:S07]  /*6f290*/  IMAD.MOV.U32 R25, RZ, RZ, R28 ;  /* 0x000000ffff197224 */ /* 0x000fce00078e001c */
[----:B------:R-:W-:-:S15]  /*6f2a0*/  HMMA.16816.F32 R8, R16, R10, R24 ;  /* 0x0000000a1008723c */ /* 0x000fde0000001818 */
[----:B------:R-:W-:-:S09]  /*6f2b0*/  NOP ;  /* 0x0000000000007918 */ /* 0x000fd20000000000 */
[----:B------:R-:W-:Y:S01]  /*6f2c0*/  IMAD.MOV.U32 R28, RZ, RZ, R9 ;  /* 0x000000ffff1c7224 */ /* 0x000fe200078e0009 */
[----:B----4-:R-:W-:Y:S04]  /*6f2d0*/  LDSM.16.M88.4 R24, [R15+UR5+0x10080] ;  /* 0x010080050f18783b */ /* 0x010fe80008000200 */
[----:B--2---:R-:W-:Y:S04]  /*6f2e0*/  STL [R1+0x5590], R23 ;  /* 0x0055901701007387 */ /* 0x004fe80000100800 */
[----:B------:R-:W-:Y:S04]  /*6f2f0*/  STL.64 [R1+0x2e0], R4 ;  /* 0x0002e00401007387 */ /* 0x000fe80000100a00 */
[----:B------:R-:W-:Y:S04]  /*6f300*/  STL.64 [R1+0x2e8], R6 ;  /* 0x0002e80601007387 */ /* 0x000fe80000100a00 */
[----:B---3--:R-:W0:Y:S04]  /*6f310*/  LDSM.16.MT88.4 R4, [R29+UR5+0x41000] ;  /* 0x041000051d04783b */ /* 0x008e280008004200 */
[----:B------:R-:W-:Y:S04]  /*6f320*/  LDSM.16.M88.4 R20, [R15+UR5+0x4080] ;  /* 0x004080050f14783b */ /* 0x000fe80008000200 */
[----:B0-----:R-:W-:Y:S04]  /*6f330*/  STL.64 [R1+0x54d8], R6 ;  /* 0x0054d80601007387 */ /* 0x001fe80000100a00 */
[----:B------:R-:W-:Y:S04]  /*6f340*/  STL.64 [R1+0x54d0], R4 ;  /* 0x0054d00401007387 */ /* 0x000fe80000100a00 */
[----:B------:R-:W0:Y:S04]  /*6f350*/  LDSM.16.M88.4 R4, [R15+UR5+0x80] ;  /* 0x000080050f04783b */ /* 0x000e280008000200 */
[----:B0-----:R-:W-:Y:S04]  /*6f360*/  STL.64 [R1+0x30], R4 ;  /* 0x0000300401007387 */ /* 0x001fe80000100a00 */
[----:B------:R0:W-:Y:S04]  /*6f370*/  STL.64 [R1+0x38], R6 ;  /* 0x0000380601007387 */ /* 0x0001e80000100a00 */
[----:B------:R-:W-:Y:S04]  /*6f380*/  STL.64 [R1+0x20], R20 ;  /* 0x0000201401007387 */ /* 0x000fe80000100a00 */
[----:B------:R-:W-:Y:S04]  /*6f390*/  STL.64 [R1+0x28], R22 ;  /* 0x0000281601007387 */ /* 0x000fe80000100a00 */
[----:B------:R-:W1:Y:S01]  /*6f3a0*/  LDSM.16.M88.4 R20, [R15+UR5+0x8080] ;  /* 0x008080050f14783b */ /* 0x000e620008000200 */
[----:B0-----:R-:W-:-:S02]  /*6f3b0*/  IMAD.MOV.U32 R6, RZ, RZ, R2 ;  /* 0x000000ffff067224 */ /* 0x001fc400078e0002 */
[----:B------:R-:W-:Y:S01]  /*6f3c0*/  IMAD.MOV.U32 R7, RZ, RZ, R0 ;  /* 0x000000ffff077224 */ /* 0x000fe200078e0000 */
[----:B------:R-:W-:Y:S01]  /*6f3d0*/  STL [R1+0x1c0], R8 ;  /* 0x0001c00801007387 */ /* 0x000fe20000100800 */
[----:B------:R-:W-:Y:S02]  /*6f3e0*/  IMAD.MOV.U32 R2, RZ, RZ, R10 ;  /* 0x000000ffff027224 */ /* 0x000fe400078e000a */
[----:B------:R-:W-:Y:S02]  /*6f3f0*/  IMAD.MOV.U32 R0, RZ, RZ, R11 ;  /* 0x000000ffff007224 */ /* 0x000fe400078e000b */
[----:B------:R-:W0:Y:S04]  /*6f400*/  LDSM.16.M88.4 R8, [R15+UR5+0xc080] ;  /* 0x00c080050f08783b */ /* 0x000e280008000200 */
[----:B------:R-:W-:Y:S04]  /*6f410*/  STL [R1+0x53e0], R0 ;  /* 0x0053e00001007387 */ /* 0x000fe80000100800 */
[----:B------:R-:W-:Y:S04]  /*6f420*/  STL [R1+0x53dc], R2 ;  /* 0x0053dc0201007387 */ /* 0x000fe80000100800 */
[----:B------:R-:W-:Y:S04]  /*6f430*/  STL [R1+0x53d8], R28 ;  /* 0x0053d81c01007387 */ /* 0x000fe80000100800 */
[----:B-1----:R-:W-:Y:S04]  /*6f440*/  STL.64 [R1+0x10], R20 ;  /* 0x0000101401007387 */ /* 0x002fe80000100a00 */
[----:B------:R-:W-:Y:S04]  /*6f450*/  STL.64 [R1+0x18], R22 ;  /* 0x0000181601007387 */ /* 0x000fe80000100a00 */
[----:B------:R-:W-:Y:S04]  /*6f460*/  STL [R1+0x5494], R24 ;  /* 0x0054941801007387 */ /* 0x000fe80000100800 */
[----:B0-----:R-:W-:Y:S04]  /*6f470*/  STL.64 [R1], R8 ;  /* 0x0000000801007387 */ /* 0x001fe80000100a00 */
[----:B------:R-:W-:Y:S04]  /*6f480*/  STL.64 [R1+0x8], R10 ;  /* 0x0000080a01007387 */ /* 0x000fe80000100a00 */
[----:B------:R-:W0:Y:S04]  /*6f490*/  LDSM.16.M88.4 R8, [R15+UR5+0x14080] ;  /* 0x014080050f08783b */ /* 0x000e280008000200 */
[----:B------:R-:W-:Y:S04]  /*6f4a0*/  STL [R1+0x5490], R25 ;  /* 0x0054901901007387 */ /* 0x000fe80000100800 */
[----:B------:R-:W-:Y:S04]  /*6f4b0*/  STL [R1+0x533c], R26 ;  /* 0x00533c1a01007387 */ /* 0x000fe80000100800 */
[----:B------:R-:W-:Y:S04]  /*6f4c0*/  STL [R1+0x5338], R27 ;  /* 0x0053381b01007387 */ /* 0x000fe80000100800 */
[----:B------:R-:W1:Y:S04]  /*6f4d0*/  LDSM.16.M88.4 R24, [R15+UR5+0x18080] ;  /* 0x018080050f18783b */ /* 0x000e680008000200 */
[----:B------:R-:W2:Y:S04]  /*6f4e0*/  LDSM.16.M88.4 R20, [R15+UR5+0x1c080] ;  /* 0x01c080050f14783b */ /* 0x000ea80008000200 */
[----:B0-----:R-:W-:Y:S04]  /*6f4f0*/  STL [R1+0x52fc], R10 ;  /* 0x0052fc0a01007387 */ /* 0x001fe80000100800 */
[----:B------:R-:W-:Y:S04]  /*6f500*/  STL [R1+0x52f8], R11 ;  /* 0x0052f80b01007387 */ /* 0x000fe80000100800 */
[----:B------:R0:W-:Y:S04]  /*6f510*/  STL.64 [R1+0x54c8], R8 ;  /* 0x0054c80801007387 */ /* 0x0001e80000100a00 */
[----:B0-----:R-:W3:Y:S04]  /*6f520*/  LDL.LU R8, [R1+0x2c0] ;  /* 0x0002c00001087983 */ /* 0x001ee80000300800 */
[----:B------:R-:W3:Y:S04]  /*6f530*/  LDL.LU R9, [R1+0x2c4] ;  /* 0x0002c40001097983 */ /* 0x000ee80000300800 */
[----:B------:R-:W3:Y:S04]  /*6f540*/  LDL.LU R10, [R1+0x2c8] ;  /* 0x0002c800010a7983 */ /* 0x000ee80000300800 */
[----:B-1----:R-:W-:Y:S04]  /*6f550*/  STL.64 [R1+0x40], R24 ;  /* 0x0000401801007387 */ /* 0x002fe80000100a00 */
[----:B------:R-:W-:Y:S04]  /*6f560*/  STL.64 [R1+0x48], R26 ;  /* 0x0000481a01007387 */ /* 0x000fe80000100a00 */
[----:B--2---:R-:W-:Y:S04]  /*6f570*/  STL.64 [R1+0x1e0], R20 ;  /* 0x0001e01401007387 */ /* 0x004fe80000100a00 */
[----:B------:R-:W0:Y:S04]  /*6f580*/  LDSM.16.M88.4 R24, [R15+UR5+0x20080] ;  /* 0x020080050f18783b */ /* 0x000e280008000200 */
[----:B------:R-:W-:Y:S04]  /*6f590*/  STL.64 [R1+0x1e8], R22 ;  /* 0x0001e81601007387 */ /* 0x000fe80000100a00 */
[----:B------:R-:W1:Y:S04]  /*6f5a0*/  LDSM.16.M88.4 R20, [R15+UR5+0x24080] ;  /* 0x024080050f14783b */ /* 0x000e680008000200 */
[----:B0-----:R0:W-:Y:S04]  /*6f5b0*/  STL.64 [R1+0x250], R24 ;  /* 0x0002501801007387 */ /* 0x0011e80000100a00 */
[----:B------:R-:W-:Y:S04]  /*6f5c0*/  STL.64 [R1+0x258], R26 ;  /* 0x0002581a01007387 */ /* 0x000fe80000100a00 */
[----:B-1----:R-:W-:Y:S01]  /*6f5d0*/  STL.64 [R1+0x240], R20 ;  /* 0x0002401401007387 */ /* 0x002fe20000100a00 */
[----:B0-----:R-:W-:-:S02]  /*6f5e0*/  IMAD.MOV.U32 R25, RZ, RZ, R21 ;  /* 0x000000ffff197224 */ /* 0x001fc400078e0015 */
[----:B------:R-:W-:Y:S01]  /*6f5f0*/  IMAD.MOV.U32 R24, RZ, RZ, R20 ;  /* 0x000000ffff187224 */ /* 0x000fe200078e0014 */
[----:B------:R-:W-:Y:S04]  /*6f600*/  STL.64 [R1+0x248], R22 ;  /* 0x0002481601007387 */ /* 0x000fe80000100a00 */
[----:B------:R-:W-:Y:S04]  /*6f610*/  STL [R1+0x549c], R25 ;  /* 0x00549c1901007387 */ /* 0x000fe80000100800 */
[----:B------:R-:W-:Y:S04]  /*6f620*/  STL [R1+0x5498], R24 ;  /* 0x0054981801007387 */ /* 0x000fe80000100800 */
[----:B------:R-:W0:Y:S04]  /*6f630*/  LDSM.16.M88.4 R24, [R15+UR5+0x28080] ;  /* 0x028080050f18783b */ /* 0x000e280008000200 */
[----:B------:R-:W1:Y:S01]  /*6f640*/  LDSM.16.M88.4 R20, [R15+UR5+0x2c080] ;  /* 0x02c080050f14783b */ /* 0x000e620008000200 */
[----:B------:R-:W-:-:S03]  /*6f650*/  IMAD.MOV.U32 R11, RZ, RZ, R3 ;  /* 0x000000ffff0b7224 */ /* 0x000fc600078e0003 */
[----:B0-----:R0:W-:Y:S04]  /*6f660*/  STL.64 [R1+0x230], R24 ;  /* 0x0002301801007387 */ /* 0x0011e80000100a00 */
[----:B------:R-:W-:Y:S04]  /*6f670*/  STL.64 [R1+0x238], R26 ;  /* 0x0002381a01007387 */ /* 0x000fe80000100a00 */
[----:B-1----:R-:W-:Y:S01]  /*6f680*/  STL.64 [R1+0x220], R20 ;  /* 0x0002201401007387 */ /* 0x002fe20000100a00 */
[----:B0-----:R-:W-:-:S03]  /*6f690*/  IMAD.MOV.U32 R25, RZ, RZ, R20 ;  /* 0x000000ffff197224 */ /* 0x001fc600078e0014 */
[----:B------:R-:W-:Y:S01]  /*6f6a0*/  STL.64 [R1+0x228], R22 ;  /* 0x0002281601007387 */ /* 0x000fe20000100a00 */
[----:B------:R-:W-:-:S03]  /*6f6b0*/  IMAD.MOV.U32 R24, RZ, RZ, R21 ;  /* 0x000000ffff187224 */ /* 0x000fc600078e0015 */
[----:B------:R-:W0:Y:S04]  /*6f6c0*/  LDSM.16.M88.4 R20, [R15+UR5+0x30080] ;  /* 0x030080050f14783b */ /* 0x000e280008000200 */
[----:B0-----:R-:W-:Y:S04]  /*6f6d0*/  STL.64 [R1+0x210], R20 ;  /* 0x0002101401007387 */ /* 0x001fe80000100a00 */
[----:B------:R0:W-:Y:S04]  /*6f6e0*/  STL.64 [R1+0x218], R22 ;  /* 0x0002181601007387 */ /* 0x0001e80000100a00 */
[----:B0-----:R-:W2:Y:S01]  /*6f6f0*/  LDL.LU R23, [R1+0x5590] ;  /* 0x0055900001177983 */ /* 0x001ea20000300800 */
[----:B---3--:R-:W-:-:S15]  /*6f700*/  HMMA.16816.F32 R4, R16, R6, R8 ;  /* 0x000000061004723c */ /* 0x008fde0000001808 */
[----:B------:R-:W-:-:S08]  /*6f710*/  NOP ;  /* 0x0000000000007918 */ /* 0x000fd00000000000 */
[----:B------:R-:W-:Y:S01]  /*6f720*/  STL [R1+0x2d0], R4 ;  /* 0x0002d00401007387 */ /* 0x000fe20000100800 */
[----:B------:R-:W-:Y:S02]  /*6f730*/  IMAD.MOV.U32 R27, RZ, RZ, R6 ;  /* 0x000000ffff1b7224 */ /* 0x000fe400078e0006 */
[----:B------:R-:W-:Y:S01]  /*6f740*/  IMAD.MOV.U32 R3, RZ, RZ, R7 ;  /* 0x000000ffff037224 */ /* 0x000fe200078e0007 */
[----:B------:R-:W3:Y:S04]  /*6f750*/  LDL.LU R6, [R1+0x268] ;  /* 0x0002680001067983 */ /* 0x000ee80000300800 */
[----:B------:R-:W3:Y:S04]  /*6f760*/  LDL.LU R7, [R1+0x26c] ;  /* 0x00026c0001077983 */ /* 0x000ee80000300800 */
[----:B---3--:R-:W-:Y:S04]  /*6f770*/  STL.64 [R1+0x54e8], R6 ;  /* 0x0054e80601007387 */ /* 0x008fe80000100a00 */
[----:B------:R-:W3:Y:S04]  /*6f780*/  LDL.LU.64 R8, [R1+0x30] ;  /* 0x0000300001087983 */ /* 0x000ee80000300a00 */
[----:B---3--:R0:W-:Y:S04]  /*6f790*/  STL.64 [R1+0x54e0], R8 ;  /* 0x0054e00801007387 */ /* 0x0081e80000100a00 */
[----:B0-----:R-:W3:Y:S04]  /*6f7a0*/  LDL.LU R8, [R1+0x310] ;  /* 0x0003100001087983 */ /* 0x001ee80000300800 */
[----:B------:R-:W3:Y:S04]  /*6f7b0*/  LDL.LU R9, [R1+0x314] ;  /* 0x0003140001097983 */ /* 0x000ee80000300800 */
[----:B------:R-:W4:Y:S04]  /*6f7c0*/  LDL.LU R10, [R1+0x318] ;  /* 0x00031800010a7983 */ /* 0x000f280000300800 */
[----:B------:R-:W4:Y:S04]  /*6f7d0*/  LDL.LU R11, [R1+0x31c] ;  /* 0x00031c00010b7983 */ /* 0x000f280000300800 */
[----:B----4-:R-:W-:Y:S04]  /*6f7e0*/  STL.64 [R1+0x54f8], R10 ;  /* 0x0054f80a01007387 */ /* 0x010fe80000100a00 */
[----:B---3--:R0:W-:Y:S04]  /*6f7f0*/  STL.64 [R1+0x54f0], R8 ;  /* 0x0054f00801007387 */ /* 0x0081e80000100a00 */
[----:B------:R-:W3:Y:S04]  /*6f800*/  LDL.LU R6, [R1+0x158] ;  /* 0x0001580001067983 */ /* 0x000ee80000300800 */
[----:B------:R-:W3:Y:S04]  /*6f810*/  LDL.LU R7, [R1+0x15c] ;  /* 0x00015c0001077983 */ /* 0x000ee80000300800 */
[----:B---3--:R1:W-:Y:S04]  /*6f820*/  STL.64 [R1+0x5500], R6 ;  /* 0x0055000601007387 */ /* 0x0083e80000100a00 */
[----:B0-----:R-:W3:Y:S04]  /*6f830*/  LDL.LU R8, [R1+0x3a0] ;  /* 0x0003a00001087983 */ /* 0x001ee80000300800 */
[----:B------:R-:W3:Y:S04]  /*6f840*/  LDL.LU R9, [R1+0x3a4] ;  /* 0x0003a40001097983 */ /* 0x000ee80000300800 */
[----:B------:R-:W4:Y:S04]  /*6f850*/  LDL.LU R10, [R1+0x3a8] ;  /* 0x0003a800010a7983 */ /* 0x000f280000300800 */
[----:B------:R-:W4:Y:S04]  /*6f860*/  LDL.LU R11, [R1+0x3ac] ;  /* 0x0003ac00010b7983 */ /* 0x000f280000300800 */
[----:B----4-:R-:W-:Y:S04]  /*6f870*/  STL.64 [R1+0x5510], R10 ;  /* 0x0055100a01007387 */ /* 0x010fe80000100a00 */
[----:B---3--:R0:W-:Y:S04]  /*6f880*/  STL.64 [R1+0x5508], R8 ;  /* 0x0055080801007387 */ /* 0x0081e80000100a00 */
[----:B-1----:R-:W3:Y:S04]  /*6f890*/  LDL.LU R6, [R1+0x168] ;  /* 0x0001680001067983 */ /* 0x002ee80000300800 */
        /* <DEDUP_REMOVED lines=16> */
[----:B---3--:R-:W-:Y:S04]  /*6f9a0*/  STL.64 [R1+0x5538], R8 ;  /* 0x0055380801007387 */ /* 0x008fe80000100a00 */
[----:B-1----:R-:W3:Y:S04]  /*6f9b0*/  LDL.LU R6, [R1+0x198] ;  /* 0x0001980001067983 */ /* 0x002ee80000300800 */
[----:B------:R-:W3:Y:S04]  /*6f9c0*/  LDL.LU R7, [R1+0x19c] ;  /* 0x00019c0001077983 */ /* 0x000ee80000300800 */
[----:B---3--:R0:W-:Y:S04]  /*6f9d0*/  STL.64 [R1+0x5548], R6 ;  /* 0x0055480601007387 */ /* 0x0081e80000100a00 */
[----:B0-----:R-:W3:Y:S04]  /*6f9e0*/  LDL.LU R6, [R1+0x1a8] ;  /* 0x0001a80001067983 */ /* 0x001ee80000300800 */
[----:B------:R-:W3:Y:S04]  /*6f9f0*/  LDL.LU R7, [R1+0x1ac] ;  /* 0x0001ac0001077983 */ /* 0x000ee80000300800 */
[----:B---3--:R0:W-:Y:S04]  /*6fa00*/  STL.64 [R1+0x5560], R6 ;  /* 0x0055600601007387 */ /* 0x0081e80000100a00 */
[----:B------:R-:W3:Y:S04]  /*6fa10*/  LDL.LU R8, [R1+0x290] ;  /* 0x0002900001087983 */ /* 0x000ee80000300800 */
[----:B------:R-:W3:Y:S04]  /*6fa20*/  LDL.LU R9, [R1+0x294] ;  /* 0x0002940001097983 */ /* 0x000ee80000300800 */
[----:B------:R-:W4:Y:S04]  /*6fa30*/  LDL.LU R10, [R1+0x298] ;  /* 0x00029800010a7983 */ /* 0x000f280000300800 */
[----:B------:R-:W4:Y:S04]  /*6fa40*/  LDL.LU R11, [R1+0x29c] ;  /* 0x00029c00010b7983 */ /* 0x000f280000300800 */
[----:B0-----:R-:W2:Y:S04]  /*6fa50*/  LDL.LU R6, [R1+0x1b8] ;  /* 0x0001b80001067983 */ /* 0x001ea80000300800 */
[----:B------:R-:W2:Y:S04]  /*6fa60*/  LDL.LU R7, [R1+0x1bc] ;  /* 0x0001bc0001077983 */ /* 0x000ea80000300800 */
[----:B--2---:R-:W-:Y:S04]  /*6fa70*/  STL.64 [R1+0x5578], R6 ;  /* 0x0055780601007387 */ /* 0x004fe80000100a00 */
[----:B----4-:R-:W-:Y:S04]  /*6fa80*/  STL.64 [R1+0x5558], R10 ;  /* 0x0055580a01007387 */ /* 0x010fe80000100a00 */
[----:B---3--:R0:W-:Y:S04]  /*6fa90*/  STL.64 [R1+0x5550], R8 ;  /* 0x0055500801007387 */ /* 0x0081e80000100a00 */
[----:B0-----:R-:W2:Y:S04]  /*6faa0*/  LDL.LU R8, [R1+0x2a0] ;  /* 0x0002a00001087983 */ /* 0x001ea80000300800 */
[----:B------:R-:W2:Y:S04]  /*6fab0*/  LDL.LU R9, [R1+0x2a4] ;  /* 0x0002a40001097983 */ /* 0x000ea80000300800 */
[----:B------:R-:W3:Y:S04]  /*6fac0*/  LDL.LU R10, [R1+0x2a8] ;  /* 0x0002a800010a7983 */ /* 0x000ee80000300800 */
[----:B------:R-:W3:Y:S04]  /*6fad0*/  LDL.LU R11, [R1+0x2ac] ;  /* 0x0002ac00010b7983 */ /* 0x000ee80000300800 */
[----:B------:R-:W4:Y:S04]  /*6fae0*/  LDL.LU R6, [R1+0x1d8] ;  /* 0x0001d80001067983 */ /* 0x000f280000300800 */
[----:B------:R-:W4:Y:S04]  /*6faf0*/  LDL.LU R7, [R1+0x1dc] ;  /* 0x0001dc0001077983 */ /* 0x000f280000300800 */
[----:B---3--:R-:W-:Y:S04]  /*6fb00*/  STL.64 [R1+0x5570], R10 ;  /* 0x0055700a01007387 */ /* 0x008fe80000100a00 */
[----:B--2---:R0:W-:Y:S04]  /*6fb10*/  STL.64 [R1+0x5568], R8 ;  /* 0x0055680801007387 */ /* 0x0041e80000100a00 */
[----:B0-----:R-:W2:Y:S04]  /*6fb20*/  LDL.LU R8, [R1+0x2b0] ;  /* 0x0002b00001087983 */ /* 0x001ea80000300800 */
[----:B------:R-:W2:Y:S04]  /*6fb30*/  LDL.LU R9, [R1+0x2b4] ;  /* 0x0002b40001097983 */ /* 0x000ea80000300800 */
[----:B------:R-:W3:Y:S04]  /*6fb40*/  LDL.LU R10, [R1+0x2b8] ;  /* 0x0002b800010a7983 */ /* 0x000ee80000300800 */
[----:B------:R-:W3:Y:S01]  /*6fb50*/  LDL.LU R11, [R1+0x2bc] ;  /* 0x0002bc00010b7983 */ /* 0x000ee20000300800 */
[----:B------:R-:W-:-:S03]  /*6fb60*/  IMAD.MOV.U32 R26, RZ, RZ, R5 ;  /* 0x000000ffff1a7224 */ /* 0x000fc600078e0005 */
[----:B---3--:R-:W-:Y:S04]  /*6fb70*/  STL.64 [R1+0x5588], R10 ;  /* 0x0055880a01007387 */ /* 0x008fe80000100a00 */
[----:B--2---:R0:W-:Y:S04]  /*6fb80*/  STL.64 [R1+0x5580], R8 ;  /* 0x0055800801007387 */ /* 0x0041e80000100a00 */
[----:B0-----:R-:W4:Y:S04]  /*6fb90*/  LDL.LU R8, [R1+0x3c0] ;  /* 0x0003c00001087983 */ /* 0x001f280000300800 */
[----:B------:R-:W4:Y:S04]  /*6fba0*/  LDL.LU R9, [R1+0x3c4] ;  /* 0x0003c40001097983 */ /* 0x000f280000300800 */
[----:B------:R-:W4:Y:S04]  /*6fbb0*/  LDL.LU R10, [R1+0x3c8] ;  /* 0x0003c800010a7983 */ /* 0x000f280000300800 */
[----:B------:R-:W4:Y:S04]  /*6fbc0*/  LDL.LU R11, [R1+0x3cc] ;  /* 0x0003cc00010b7983 */ /* 0x000f280000300800 */
[----:B------:R-:W-:Y:S04]  /*6fbd0*/  STL.64 [R1+0x54a8], R26 ;  /* 0x0054a81a01007387 */ /* 0x000fe80000100a00 */
[----:B------:R-:W-:Y:S04]  /*6fbe0*/  STL.64 [R1+0x54a0], R24 ;  /* 0x0054a01801007387 */ /* 0x000fe80000100a00 */
[----:B------:R-:W0:Y:S04]  /*6fbf0*/  LDSM.16.M88.4 R24, [R15+UR5+0x34080] ;  /* 0x034080050f18783b */ /* 0x000e280008000200 */
[----:B------:R-:W-:Y:S04]  /*6fc00*/  STL [R1+0x53e4], R3 ;  /* 0x0053e40301007387 */ /* 0x000fe80000100800 */
[----:B0-----:R-:W-:Y:S01]  /*6fc10*/  STL.64 [R1+0x200], R24 ;  /* 0x0002001801007387 */ /* 0x001fe20000100a00 */
[----:B------:R-:W-:-:S03]  /*6fc20*/  IMAD.MOV.U32 R22, RZ, RZ, R25 ;  /* 0x000000ffff167224 */ /* 0x000fc600078e0019 */
[----:B------:R-:W-:Y:S04]  /*6fc30*/  STL.64 [R1+0x208], R26 ;  /* 0x0002081a01007387 */ /* 0x000fe80000100a00 */
[----:B------:R-:W0:Y:S04]  /*6fc40*/  LDSM.16.M88.4 R24, [R15+UR5+0x38080] ;  /* 0x038080050f18783b */ /* 0x000e280008000200 */
[----:B------:R-:W1:Y:S04]  /*6fc50*/  LDSM.16.M88.4 R12, [R15+UR5+0x3c080] ;  /* 0x03c080050f0c783b */ /* 0x000e680008000200 */
[----:B0-----:R0:W-:Y:S04]  /*6fc60*/  STL.64 [R1+0x1f0], R24 ;  /* 0x0001f01801007387 */ /* 0x0011e80000100a00 */
[----:B------:R-:W-:Y:S04]  /*6fc70*/  STL.64 [R1+0x1f8], R26 ;  /* 0x0001f81a01007387 */ /* 0x000fe80000100a00 */
[----:B0-----:R-:W2:Y:S04]  /*6fc80*/  LDL.LU.64 R24, [R1+0x10] ;  /* 0x0000100001187983 */ /* 0x001ea80000300a00 */
[----:B--2---:R0:W-:Y:S04]  /*6fc90*/  STL.64 [R1+0x54b0], R24 ;  /* 0x0054b01801007387 */ /* 0x0041e80000100a00 */
[----:B-1----:R-:W-:Y:S04]  /*6fca0*/  STL.64 [R1+0x270], R12 ;  /* 0x0002700c01007387 */ /* 0x002fe80000100a00 */
[----:B------:R-:W-:Y:S04]  /*6fcb0*/  STL.64 [R1+0x278], R14 ;  /* 0x0002780e01007387 */ /* 0x000fe80000100a00 */
[----:B0-----:R-:W2:Y:S04]  /*6fcc0*/  LDL.LU R24, [R1+0x2f0] ;  /* 0x0002f00001187983 */ /* 0x001ea80000300800 */
[----:B------:R-:W2:Y:S04]  /*6fcd0*/  LDL.LU R25, [R1+0x2f4] ;  /* 0x0002f40001197983 */ /* 0x000ea80000300800 */
[----:B------:R-:W3:Y:S04]  /*6fce0*/  LDL.LU R26, [R1+0x2f8] ;  /* 0x0002f800011a7983 */ /* 0x000ee80000300800 */
[----:B------:R-:W3:Y:S04]  /*6fcf0*/  LDL.LU R27, [R1+0x2fc] ;  /* 0x0002fc00011b7983 */ /* 0x000ee80000300800 */
[----:B------:R-:W0:Y:S01]  /*6fd00*/  LDSM.16.MT88.4 R12, [R23+UR5+0x41000] ;  /* 0x04100005170c783b */ /* 0x000e220008004200 */
[C---:B----4-:R-:W-:Y:S03]  /*6fd10*/  HMMA.16816.F32 R4, R16.reuse, R6, R8 ;  /* 0x000000061004723c */ /* 0x050fe60000001808 */
[----:B---3--:R-:W-:Y:S04]  /*6fd20*/  STL.64 [R1+0x54c0], R26 ;  /* 0x0054c01a01007387 */ /* 0x008fe80000100a00 */
[----:B--2---:R1:W-:Y:S04]  /*6fd30*/  STL.64 [R1+0x54b8], R24 ;  /* 0x0054b81801007387 */ /* 0x0043e80000100a00 */
[----:B-1----:R-:W2:Y:S04]  /*6fd40*/  LDL.LU R24, [R1+0x300] ;  /* 0x0003000001187983 */ /* 0x002ea80000300800 */
[----:B------:R-:W2:Y:S04]  /*6fd50*/  LDL.LU R25, [R1+0x304] ;  /* 0x0003040001197983 */ /* 0x000ea80000300800 */
[----:B------:R-:W2:Y:S04]  /*6fd60*/  LDL.LU R26, [R1+0x308] ;  /* 0x00030800011a7983 */ /* 0x000ea80000300800 */
[----:B------:R-:W2:Y:S04]  /*6fd70*/  LDL.LU R27, [R1+0x30c] ;  /* 0x00030c00011b7983 */ /* 0x000ea80000300800 */
[----:B------:R-:W-:Y:S04]  /*6fd80*/  STL [R1+0x53e8], R23 ;  /* 0x0053e81701007387 */ /* 0x000fe80000100800 */
[----:B0-----:R-:W-:Y:S04]  /*6fd90*/  STL.64 [R1+0x53b8], R14 ;  /* 0x0053b80e01007387 */ /* 0x001fe80000100a00 */
[----:B------:R0:W-:Y:S04]  /*6fda0*/  STL.64 [R1+0x53b0], R12 ;  /* 0x0053b00c01007387 */ /* 0x0001e80000100a00 */
[----:B0-----:R-:W3:Y:S04]  /*6fdb0*/  LDL.LU R12, [R1+0x390] ;  /* 0x00039000010c7983 */ /* 0x001ee80000300800 */
[----:B------:R-:W3:Y:S04]  /*6fdc0*/  LDL.LU R13, [R1+0x394] ;  /* 0x00039400010d7983 */ /* 0x000ee80000300800 */
[----:B------:R-:W3:Y:S04]  /*6fdd0*/  LDL.LU R14, [R1+0x398] ;  /* 0x00039800010e7983 */ /* 0x000ee80000300800 */
[----:B------:R-:W3:Y:S04]  /*6fde0*/  LDL.LU R15, [R1+0x39c] ;  /* 0x00039c00010f7983 */ /* 0x000ee80000300800 */
[----:B------:R-:W4:Y:S04]  /*6fdf0*/  LDL.LU.64 R10, [R1+0x5588] ;  /* 0x00558800010a7983 */ /* 0x000f280000300a00 */
[----:B------:R-:W4:Y:S04]  /*6fe00*/  LDL.LU.64 R8, [R1+0x5580] ;  /* 0x0055800001087983 */ /* 0x000f280000300a00 */
        /* <DEDUP_REMOVED lines=48> */
[----:B------:R-:W2:-:S13]  /*70110*/  LDL.LU.64 R4, [R1+0x54d0] ;  /* 0x0054d00001047983 */ /* 0x000e9a0000300a00 */
[----:B------:R0:W-:Y:S04]  /*70120*/  STL.64 [R1+0x1a0], R16 ;  /* 0x0001a01001007387 */ /* 0x0001e80000100a00 */
[----:B------:R-:W-:Y:S04]  /*70130*/  STL.64 [R1+0x1a8], R18 ;  /* 0x0001a81201007387 */ /* 0x000fe80000100a00 */
[----:B0-----:R-:W4:Y:S01]  /*70140*/  LDL.LU.64 R16, [R1+0x20] ;  /* 0x0000200001107983 */ /* 0x001f220000300a00 */
[----:B--2---:R-:W-:Y:S06]  /*70150*/  HMMA.16816.F32 R24, R4, R8, R24 ;  /* 0x000000080418723c */ /* 0x004fec0000001818 */
[----:B------:R-:W-:-:S02]  /*70160*/  IMAD.MOV.U32 R2, RZ, RZ, R8 ;  /* 0x000000ffff027224 */ /* 0x000fc400078e0008 */
[----:B------:R-:W-:Y:S02]  /*70170*/  IMAD.MOV.U32 R28, RZ, RZ, R9 ;  /* 0x000000ffff1c7224 */ /* 0x000fe400078e0009 */
[----:B------:R-:W2:-:S13]  /*70180*/  LDL.LU.64 R8, [R1+0x54c8] ;  /* 0x0054c80001087983 */ /* 0x000e9a0000300a00 */
[----:B------:R0:W-:Y:S01]  /*70190*/  STL.64 [R1+0x198], R26 ;  /* 0x0001981a01007387 */ /* 0x0001e20000100a00 */
[----:B------:R-:W-:Y:S02]  /*701a0*/  IMAD.MOV.U32 R10, RZ, RZ, R24 ;  /* 0x000000ffff0a7224 */ /* 0x000fe400078e0018 */
[----:B------:R-:W-:Y:S01]  /*701b0*/  IMAD.MOV.U32 R11, RZ, RZ, R25 ;  /* 0x000000ffff0b7224 */ /* 0x000fe200078e0019 */
[----:B0-----:R-:W4:Y:S04]  /*701c0*/  LDL.LU.64 R26, [R1+0x54c0] ;  /* 0x0054c000011a7983 */ /* 0x001f280000300a00 */
[----:B------:R-:W4:Y:S04]  /*701d0*/  LDL.LU.64 R24, [R1+0x54b8] ;  /* 0x0054b80001187983 */ /* 0x000f280000300a00 */
[----:B------:R-:W-:Y:S04]  /*701e0*/  STL [R1+0x5304], R11 ;  /* 0x0053040b01007387 */ /* 0x000fe80000100800 */
[----:B------:R-:W-:Y:S04]  /*701f0*/  STL [R1+0x5300], R10 ;  /* 0x0053000a01007387 */ /* 0x000fe80000100800 */
[----:B--2---:R0:W-:Y:S04]  /*70200*/  STL.64 [R1+0x5488], R8 ;  /* 0x0054880801007387 */ /* 0x0041e80000100a00 */
[----:B0-----:R-:W2:Y:S04]  /*70210*/  LDL.LU R8, [R1+0x380] ;  /* 0x0003800001087983 */ /* 0x001ea80000300800 */
[----:B------:R-:W2:Y:S04]  /*70220*/  LDL.LU R9, [R1+0x384] ;  /* 0x0003840001097983 */ /* 0x000ea80000300800 */
[----:B------:R-:W2:Y:S04]  /*70230*/  LDL.LU R10, [R1+0x388] ;  /* 0x00038800010a7983 */ /* 0x000ea80000300800 */
[----:B------:R-:W2:Y:S01]  /*70240*/  LDL.LU R11, [R1+0x38c] ;  /* 0x00038c00010b7983 */ /* 0x000ea20000300800 */
[----:B----4-:R-:W-:-:S15]  /*70250*/  HMMA.16816.F32 R24, R4, R16, R24 ;  /* 0x000000100418723c */ /* 0x010fde0000001818 */
[----:B------:R-:W-:-:S08]  /*70260*/  NOP ;  /* 0x0000000000007918 */ /* 0x000fd00000000000 */
[----:B------:R0:W-:Y:S04]  /*70270*/  STL.64 [R1+0x180], R24 ;  /* 0x0001801801007387 */ /* 0x0001e80000100a00 */
[----:B------:R-:W-:Y:S04]  /*70280*/  STL.64 [R1+0x188], R26 ;  /* 0x0001881a01007387 */ /* 0x000fe80000100a00 */
[----:B0-----:R-:W3:Y:S01]  /*70290*/  LDL.LU.64 R24, [R1+0x54b0] ;  /* 0x0054b00001187983 */ /* 0x001ee20000300a00 */
[----:B------:R-:W-:Y:S02]  /*702a0*/  IMAD.MOV.U32 R3, RZ, RZ, R16 ;  /* 0x000000ffff037224 */ /* 0x000fe400078e0010 */
[----:B------:R-:W-:-:S02]  /*702b0*/  IMAD.MOV.U32 R0, RZ, RZ, R17 ;  /* 0x000000ffff007224 */ /* 0x000fc400078e0011 */
[----:B------:R-:W0:Y:S04]  /*702c0*/  LDSM.16.MT88.4 R16, [R29+UR5+0x41400] ;  /* 0x041400051d10783b */ /* 0x000e280008004200 */
[----:B0-----:R-:W-:Y:S04]  /*702d0*/  STL.64 [R1+0x5240], R18 ;  /* 0x0052401201007387 */ /* 0x001fe80000100a00 */
[----:B------:R0:W-:Y:S04]  /*702e0*/  STL.64 [R1+0x5238], R16 ;  /* 0x0052381001007387 */ /* 0x0001e80000100a00 */
[----:B0-----:R-:W4:Y:S04]  /*702f0*/  LDL.LU.64 R16, [R1] ;  /* 0x0000000001107983 */ /* 0x001f280000300a00 */
[----:B------:R-:W-:Y:S01]  /*70300*/  STL [R1+0x50e0], R29 ;  /* 0x0050e01d01007387 */ /* 0x000fe20000100800 */
[----:B---3--:R-:W-:-:S15]  /*70310*/  HMMA.16816.F32 R12, R4, R24, R12 ;  /* 0x00000018040c723c */ /* 0x008fde000000180c */
[----:B------:R-:W-:-:S08]  /*70320*/  NOP ;  /* 0x0000000000007918 */ /* 0x000fd00000000000 */
[----:B------:R0:W-:Y:S04]  /*70330*/  STL.64 [R1+0x170], R12 ;  /* 0x0001700c01007387 */ /* 0x0001e80000100a00 */
[----:B------:R-:W-:Y:S04]  /*70340*/  STL.64 [R1+0x178], R14 ;  /* 0x0001780e01007387 */ /* 0x000fe80000100a00 */
[----:B------:R-:W3:Y:S01]  /*70350*/  LDL.LU.64 R26, [R1+0x54a8] ;  /* 0x0054a800011a7983 */ /* 0x000ee20000300a00 */
[----:B0-----:R-:W-:Y:S02]  /*70360*/  IMAD.MOV.U32 R13, RZ, RZ, R24 ;  /* 0x000000ffff0d7224 */ /* 0x001fe400078e0018 */
[----:B------:R-:W-:-:S02]  /*70370*/  IMAD.MOV.U32 R12, RZ, RZ, R25 ;  /* 0x000000ffff0c7224 */ /* 0x000fc400078e0019 */
[----:B------:R-:W2:Y:S04]  /*70380*/  LDL.LU.64 R24, [R1+0x54a0] ;  /* 0x0054a00001187983 */ /* 0x000ea80000300a00 */
[----:B------:R-:W4:Y:S04]  /*70390*/  LDL.LU.64 R20, [R1+0x210] ;  /* 0x0002100001147983 */ /* 0x000f280000300a00 */
[----:B----4-:R2:W-:Y:S02]  /*703a0*/  STL.64 [R1+0x5400], R20 ;  /* 0x0054001401007387 */ /* 0x0105e40000100a00 */
[----:B--2---:R-:W-:-:S02]  /*703b0*/  IMAD.MOV.U32 R20, RZ, RZ, R25 ;  /* 0x000000ffff147224 */ /* 0x004fc400078e0019 */
[----:B------:R-:W-:Y:S01]  /*703c0*/  IMAD.MOV.U32 R21, RZ, RZ, R24 ;  /* 0x000000ffff157224 */ /* 0x000fe200078e0018 */
[----:B------:R-:W2:Y:S04]  /*703d0*/  LDL.LU R25, [R1+0x549c] ;  /* 0x00549c0001197983 */ /* 0x000ea80000300800 */
[----:B------:R-:W4:Y:S04]  /*703e0*/  LDL.LU R24, [R1+0x5498] ;  /* 0x0054980001187983 */ /* 0x000f280000300800 */
[----:B------:R0:W-:Y:S04]  /*703f0*/  STL.64 [R1+0x5418], R20 ;  /* 0x0054181401007387 */ /* 0x0001e80000100a00 */
[----:B0-----:R-:W3:Y:S01]  /*70400*/  LDL.LU.64 R20, [R1+0x230] ;  /* 0x0002300001147983 */ /* 0x001ee20000300a00 */
[----:B------:R-:W-:-:S02]  /*70410*/  IMAD.MOV.U32 R15, RZ, RZ, R16 ;  /* 0x000000ffff0f7224 */ /* 0x000fc400078e0010 */
[----:B------:R-:W-:Y:S01]  /*70420*/  IMAD.MOV.U32 R14, RZ, RZ, R17 ;  /* 0x000000ffff0e7224 */ /* 0x000fe200078e0011 */
[----:B------:R-:W-:Y:S01]  /*70430*/  HMMA.16816.F32 R8, R4, R16, R8 ;  /* 0x000000100408723c */ /* 0x000fe20000001808 */
[----:B---3--:R4:W-:Y:S04]  /*70440*/  STL.64 [R1+0x5430], R20 ;  /* 0x0054301401007387 */ /* 0x0089e80000100a00 */
[----:B------:R-:W-:Y:S04]  /*70450*/  STL.64 [R1+0x53f8], R14 ;  /* 0x0053f80e01007387 */ /* 0x000fe80000100a00 */
[----:B------:R0:W-:Y:S01]  /*70460*/  STL.64 [R1+0x53f0], R12 ;  /* 0x0053f00c01007387 */ /* 0x0001e20000100a00 */
[----:B----4-:R-:W-:-:S02]  /*70470*/  IMAD.MOV.U32 R20, RZ, RZ, R24 ;  /* 0x000000ffff147224 */ /* 0x010fc400078e0018 */
[----:B--2---:R-:W-:Y:S01]  /*70480*/  IMAD.MOV.U32 R21, RZ, RZ, R25 ;  /* 0x000000ffff157224 */ /* 0x004fe200078e0019 */
[----:B0-----:R-:W2:Y:S04]  /*70490*/  LDL.LU R12, [R1+0xb0] ;  /* 0x0000b000010c7983 */ /* 0x001ea80000300800 */
[----:B------:R-:W2:Y:S04]  /*704a0*/  LDL.LU R13, [R1+0xb4] ;  /* 0x0000b400010d7983 */ /* 0x000ea80000300800 */
[----:B------:R-:W3:Y:S04]  /*704b0*/  LDL.LU R14, [R1+0xb8] ;  /* 0x0000b800010e7983 */ /* 0x000ee80000300800 */
[----:B------:R-:W3:Y:S04]  /*704c0*/  LDL.LU R15, [R1+0xbc] ;  /* 0x0000bc00010f7983 */ /* 0x000ee80000300800 */
[----:B------:R-:W4:Y:S04]  /*704d0*/  LDL.LU R24, [R1+0x5494] ;  /* 0x0054940001187983 */ /* 0x000f280000300800 */
[----:B------:R-:W4:Y:S04]  /*704e0*/  LDL.LU R25, [R1+0x5490] ;  /* 0x0054900001197983 */ /* 0x000f280000300800 */
[----:B------:R0:W-:Y:S04]  /*704f0*/  STL.64 [R1+0x5448], R20 ;  /* 0x0054481401007387 */ /* 0x0001e80000100a00 */
[----:B0-----:R-:W2:Y:S01]  /*70500*/  LDL.LU.64 R20, [R1+0x250] ;  /* 0x0002500001147983 */ /* 0x001ea20000300a00 */
[----:B------:R-:W-:-:S02]  /*70510*/  IMAD.MOV.U32 R19, RZ, RZ, R8 ;  /* 0x000000ffff137224 */ /* 0x000fc400078e0008 */
[----:B------:R-:W-:Y:S02]  /*70520*/  IMAD.MOV.U32 R18, RZ, RZ, R9 ;  /* 0x000000ffff127224 */ /* 0x000fe400078e0009 */
[----:B------:R-:W-:Y:S02]  /*70530*/  IMAD.MOV.U32 R17, RZ, RZ, R10 ;  /* 0x000000ffff117224 */ /* 0x000fe400078e000a */
[----:B------:R-:W-:Y:S01]  /*70540*/  IMAD.MOV.U32 R16, RZ, RZ, R11 ;  /* 0x000000ffff107224 */ /* 0x000fe200078e000b */
[----:B--2---:R-:W-:Y:S04]  /*70550*/  STL.64 [R1+0x5460], R20 ;  /* 0x0054601401007387 */ /* 0x004fe80000100a00 */
[----:B---3--:R-:W-:Y:S04]  /*70560*/  STL.64 [R1+0x5410], R14 ;  /* 0x0054100e01007387 */ /* 0x008fe80000100a00 */
[----:B------:R0:W-:Y:S04]  /*70570*/  STL.64 [R1+0x5408], R12 ;  /* 0x0054080c01007387 */ /* 0x0001e80000100a00 */
        /* <DEDUP_REMOVED lines=8> */
[----:B------:R-:W2:Y:S04]  /*70600*/  LDL.LU.64 R20, [R1+0x1e0] ;  /* 0x0001e00001147983 */ /* 0x000ea80000300a00 */
[----:B------:R-:W-:Y:S04]  /*70610*/  STL [R1+0x5470], R22 ;  /* 0x0054701601007387 */ /* 0x000fe80000100800 */
        /* <DEDUP_REMOVED lines=11> */
[----:B------:R-:W-:Y:S04]  /*706d0*/  STL.64 [R1+0x5428], R14 ;  /* 0x0054280e01007387 */ /* 0x000fe80000100a00 */
[----:B------:R0:W-:Y:S04]  /*706e0*/  STL.64 [R1+0x5420], R12 ;  /* 0x0054200c01007387 */ /* 0x0001e80000100a00 */
        /* <DEDUP_REMOVED lines=21> */
[----:B------:R0:W-:Y:S04]  /*70840*/  STL.64 [R1+0x150], R8 ;  /* 0x0001500801007387 */ /* 0x0001e80000100a00 */
[----:B------:R-:W-:Y:S04]  /*70850*/  STL.64 [R1+0x158], R10 ;  /* 0x0001580a01007387 */ /* 0x000fe80000100a00 */
[----:B0-----:R-:W4:Y:S04]  /*70860*/  LDL.LU.64 R8, [R1+0x5488] ;  /* 0x0054880001087983 */ /* 0x001f280000300a00 */
[----:B------:R-:W-:Y:S04]  /*70870*/  STL.64 [R1+0x5350], R26 ;  /* 0x0053501a01007387 */ /* 0x000fe80000100a00 */
[----:B------:R0:W-:Y:S04]  /*70880*/  STL.64 [R1+0x5348], R24 ;  /* 0x0053481801007387 */ /* 0x0001e80000100a00 */
[----:B0-----:R-:W2:Y:S04]  /*70890*/  LDL.LU R24, [R1+0x340] ;  /* 0x0003400001187983 */ /* 0x001ea80000300800 */
[----:B------:R-:W2:Y:S04]  /*708a0*/  LDL.LU R25, [R1+0x344] ;  /* 0x0003440001197983 */ /* 0x000ea80000300800 */
[----:B------:R-:W2:Y:S04]  /*708b0*/  LDL.LU R26, [R1+0x348] ;  /* 0x00034800011a7983 */ /* 0x000ea80000300800 */
[----:B------:R-:W2:Y:S01]  /*708c0*/  LDL.LU R27, [R1+0x34c] ;  /* 0x00034c00011b7983 */ /* 0x000ea20000300800 */
[----:B----4-:R-:W-:-:S15]  /*708d0*/  HMMA.16816.F32 R20, R4, R8, R20 ;  /* 0x000000080414723c */ /* 0x010fde0000001814 */
[----:B------:R-:W-:-:S08]  /*708e0*/  NOP ;  /* 0x0000000000007918 */ /* 0x000fd00000000000 */
[----:B------:R-:W-:Y:S04]  /*708f0*/  STL.64 [R1+0x140], R20 ;  /* 0x0001401401007387 */ /* 0x000fe80000100a00 */
[----:B------:R0:W-:Y:S04]  /*70900*/  STL.64 [R1+0x148], R22 ;  /* 0x0001481601007387 */ /* 0x0001e80000100a00 */
[----:B0-----:R-:W3:Y:S04]  /*70910*/  LDL.LU.64 R22, [R1+0x5480] ;  /* 0x0054800001167983 */ /* 0x001ee80000300a00 */
[----:B------:R-:W3:Y:S02]  /*70920*/  LDL.LU.64 R20, [R1+0x5478] ;  /* 0x0054780001147983 */ /* 0x000ee40000300a00 */
[----:B---3--:R-:W-:-:S15]  /*70930*/  HMMA.16816.F32 R20, R4, R16, R20 ;  /* 0x000000100414723c */ /* 0x008fde0000001814 */
[----:B------:R-:W-:-:S08]  /*70940*/  NOP ;  /* 0x0000000000007918 */ /* 0x000fd00000000000 */
[----:B------:R-:W-:Y:S04]  /*70950*/  STL.64 [R1+0x130], R20 ;  /* 0x0001301401007387 */ /* 0x000fe80000100a00 */
[----:B------:R0:W-:Y:S04]  /*70960*/  STL.64 [R1+0x138], R22 ;  /* 0x0001381601007387 */ /* 0x0001e80000100a00 */
[----:B0-----:R-:W3:Y:S04]  /*70970*/  LDL.LU R22, [R1+0x5470] ;  /* 0x0054700001167983 */ /* 0x001ee80000300800 */
[----:B------:R-:W2:Y:S04]  /*70980*/  LDL.LU.64 R20, [R1+0x5468] ;  /* 0x0054680001147983 */ /* 0x000ea80000300a00 */
[----:B------:R0:W-:Y:S04]  /*70990*/  STL.64 [R1+0x5340], R16 ;  /* 0x0053401001007387 */ /* 0x0001e80000100a00 */
[----:B0-----:R-:W4:Y:S01]  /*709a0*/  LDL R16, [R1+0x200] ;  /* 0x0002000001107983 */ /* 0x001f220000100800 */
[----:B--2---:R-:W-:-:S15]  /*709b0*/  HMMA.16816.F32 R24, R4, R20, R24 ;  /* 0x000000140418723c */ /* 0x004fde0000001818 */
[----:B------:R-:W-:-:S08]  /*709c0*/  NOP ;  /* 0x0000000000007918 */ /* 0x000fd00000000000 */
[----:B------:R-:W-:Y:S04]  /*709d0*/  STL.64 [R1+0x120], R24 ;  /* 0x0001201801007387 */ /* 0x000fe80000100a00 */
[----:B------:R0:W-:Y:S02]  /*709e0*/  STL.64 [R1+0x128], R26 ;  /* 0x0001281a01007387 */ /* 0x0001e40000100a00 */
[----:B0-----:R-:W-:Y:S02]  /*709f0*/  IMAD.MOV.U32 R27, RZ, RZ, R20 ;  /* 0x000000ffff1b7224 */ /* 0x001fe400078e0014 */
[----:B------:R-:W-:Y:S02]  /*70a00*/  IMAD.MOV.U32 R26, RZ, RZ, R21 ;  /* 0x000000ffff1a7224 */ /* 0x000fe400078e0015 */
[----:B------:R-:W2:Y:S02]  /*70a10*/  LDL.LU.64 R20, [R1+0x5460] ;  /* 0x0054600001147983 */ /* 0x000ea40000300a00 */
[----:B--2---:R-:W-:Y:S06]  /*70a20*/  HMMA.16816.F32 R12, R4, R20, R12 ;  /* 0x00000014040c723c */ /* 0x004fec000000180c */
[----:B------:R-:W-:-:S02]  /*70a30*/  IMAD.MOV.U32 R11, RZ, RZ, R20 ;  /* 0x000000ffff0b7224 */ /* 0x000fc400078e0014 */
[----:B------:R-:W-:-:S15]  /*70a40*/  IMAD.MOV.U32 R10, RZ, RZ, R21 ;  /* 0x000000ffff0a7224 */ /* 0x000fde00078e0015 */
[----:B------:R-:W-:Y:S04]  /*70a50*/  STL.64 [R1+0x110], R12 ;  /* 0x0001100c01007387 */ /* 0x000fe80000100a00 */
[----:B------:R0:W-:Y:S04]  /*70a60*/  STL.64 [R1+0x118], R14 ;  /* 0x0001180e01007387 */ /* 0x0001e80000100a00 */
[----:B0-----:R-:W2:Y:S04]  /*70a70*/  LDL.LU.64 R14, [R1+0x5458] ;  /* 0x00545800010e7983 */ /* 0x001ea80000300a00 */
[----:B------:R-:W2:Y:S04]  /*70a80*/  LDL.LU.64 R12, [R1+0x5450] ;  /* 0x00545000010c7983 */ /* 0x000ea80000300a00 */
[----:B------:R-:W2:Y:S01]  /*70a90*/  LDL.LU.64 R20, [R1+0x5448] ;  /* 0x0054480001147983 */ /* 0x000ea20000300a00 */
[----:B---3--:R-:W-:-:S03]  /*70aa0*/  IMAD.MOV.U32 R17, RZ, RZ, R22 ;  /* 0x000000ffff117224 */ /* 0x008fc600078e0016 */
[----:B------:R-:W-:Y:S04]  /*70ab0*/  STL [R1+0x530c], R10 ;  /* 0x00530c0a01007387 */ /* 0x000fe80000100800 */
[----:B------:R-:W-:Y:S01]  /*70ac0*/  STL [R1+0x5308], R11 ;  /* 0x0053080b01007387 */ /* 0x000fe20000100800 */
        /* <DEDUP_REMOVED lines=10> */
[----:B------:R-:W-:Y:S04]  /*70b70*/  STL.64 [R1+0xf0], R12 ;  /* 0x0000f00c01007387 */ /* 0x000fe80000100a00 */
[----:B------:R0:W-:Y:S04]  /*70b80*/  STL.64 [R1+0xf8], R14 ;  /* 0x0000f80e01007387 */ /* 0x0001e80000100a00 */
[----:B0-----:R-:W2:Y:S04]  /*70b90*/  LDL.LU.64 R14, [R1+0x5428] ;  /* 0x00542800010e7983 */ /* 0x001ea80000300a00 */
[----:B------:R-:W2:Y:S04]  /*70ba0*/  LDL.LU.64 R12, [R1+0x5420] ;  /* 0x00542000010c7983 */ /* 0x000ea80000300a00 */
[----:B------:R-:W2:Y:S04]  /*70bb0*/  LDL.LU.64 R20, [R1+0x5418] ;  /* 0x0054180001147983 */ /* 0x000ea80000300a00 */
        /* <DEDUP_REMOVED lines=9> */
[----:B--2---:R-:W-:-:S15]  /*70c50*/  HMMA.16816.F32 R12, R4, R20, R12 ;  /* 0x00000014040c723c */ /* 0x004fde000000180c */
[----:B------:R-:W-:-:S08]  /*70c60*/  NOP ;  /* 0x0000000000007918 */ /* 0x000fd00000000000 */
[----:B------:R-:W-:Y:S04]  /*70c70*/  STL.64 [R1+0xd0], R12 ;  /* 0x0000d00c01007387 */ /* 0x000fe80000100a00 */
[----:B------:R0:W-:Y:S04]  /*70c80*/  STL.64 [R1+0xd8], R14 ;  /* 0x0000d80e01007387 */ /* 0x0001e80000100a00 */
[----:B0-----:R-:W2:Y:S04]  /*70c90*/  LDL.LU.64 R14, [R1+0x53f8] ;  /* 0x0053f800010e7983 */ /* 0x001ea80000300a00 */
[----:B------:R-:W3:Y:S04]  /*70ca0*/  LDL.LU.64 R12, [R1+0x53f0] ;  /* 0x0053f000010c7983 */ /* 0x000ee80000300a00 */
[----:B------:R-:W4:Y:S01]  /*70cb0*/  LDL.LU R23, [R1+0x53e8] ;  /* 0x0053e80001177983 */ /* 0x000f220000300800 */
[----:B------:R-:W-:-:S02]  /*70cc0*/  IMAD.MOV.U32 R11, RZ, RZ, R20 ;  /* 0x000000ffff0b7224 */ /* 0x000fc400078e0014 */
[----:B------:R-:W-:-:S05]  /*70cd0*/  IMAD.MOV.U32 R10, RZ, RZ, R21 ;  /* 0x000000ffff0a7224 */ /* 0x000fca00078e0015 */
[----:B------:R-:W-:Y:S04]  /*70ce0*/  STL [R1+0x531c], R10 ;  /* 0x00531c0a01007387 */ /* 0x000fe80000100800 */
[----:B------:R-:W-:Y:S04]  /*70cf0*/  STL [R1+0x5318], R11 ;  /* 0x0053180b01007387 */ /* 0x000fe80000100800 */
[----:B------:R0:W-:Y:S04]  /*70d00*/  STL.64 [R1+0x53d0], R8 ;  /* 0x0053d00801007387 */ /* 0x0001e80000100a00 */
[----:B0-----:R-:W2:Y:S04]  /*70d10*/  LDL.LU R8, [R1+0x3e0] ;  /* 0x0003e00001087983 */ /* 0x001ea80000300800 */
[----:B------:R-:W2:Y:S04]  /*70d20*/  LDL.LU R9, [R1+0x3e4] ;  /* 0x0003e40001097983 */ /* 0x000ea80000300800 */
[----:B------:R-:W2:Y:S04]  /*70d30*/  LDL.LU R10, [R1+0x3e8] ;  /* 0x0003e800010a7983 */ /* 0x000ea80000300800 */
[----:B------:R-:W2:Y:S04]  /*70d40*/  LDL.LU R11, [R1+0x3ec] ;  /* 0x0003ec00010b7983 */ /* 0x000ea80000300800 */
[----:B----4-:R-:W0:Y:S04]  /*70d50*/  LDSM.16.MT88.4 R20, [R23+UR5+0x41400] ;  /* 0x041400051714783b */ /* 0x010e280008004200 */
[----:B0-----:R-:W-:Y:S04]  /*70d60*/  STL.64 [R1+0x50f0], R22 ;  /* 0x0050f01601007387 */ /* 0x001fe80000100a00 */
[----:B------:R0:W-:Y:S04]  /*70d70*/  STL.64 [R1+0x50e8], R20 ;  /* 0x0050e81401007387 */ /* 0x0001e80000100a00 */
[----:B0-----:R-:W4:Y:S04]  /*70d80*/  LDL.LU R20, [R1+0x270] ;  /* 0x0002700001147983 */ /* 0x001f280000300800 */
[----:B------:R-:W4:Y:S04]  /*70d90*/  LDL.LU R21, [R1+0x274] ;  /* 0x0002740001157983 */ /* 0x000f280000300800 */
[----:B------:R-:W3:Y:S04]  /*70da0*/  LDL R22, [R1+0x278] ;  /* 0x0002780001167983 */ /* 0x000ee80000100800 */
[----:B------:R-:W3:Y:S01]  /*70db0*/  LDL R23, [R1+0x27c] ;  /* 0x00027c0001177983 */ /* 0x000ee20000100800 */
[----:B--2---:R-:W-:Y:S01]  /*70dc0*/  HMMA.16816.F32 R8, R4, R16, R8 ;  /* 0x000000100408723c */ /* 0x004fe20000001808 */
[----:B------:R-:W-:-:S02]  /*70dd0*/  IMAD.MOV.U32 R24, RZ, RZ, R15 ;  /* 0x000000ffff187224 */ /* 0x000fc400078e000f */
[----:B------:R-:W-:Y:S01]  /*70de0*/  IMAD.MOV.U32 R25, RZ, RZ, R14 ;  /* 0x000000ffff197224 */ /* 0x000fe200078e000e */
[----:B---3--:R-:W-:Y:S04]  /*70df0*/  STL.64 [R1+0x53c8], R22 ;  /* 0x0053c81601007387 */ /* 0x008fe80000100a00 */
[----:B----4-:R-:W-:-:S15]  /*70e00*/  STL.64 [R1+0x53c0], R20 ;  /* 0x0053c01401007387 */ /* 0x010fde0000100a00 */
[----:B------:R-:W-:Y:S04]  /*70e10*/  STL.64 [R1+0xc0], R8 ;  /* 0x0000c00801007387 */ /* 0x000fe80000100a00 */
[----:B------:R-:W-:Y:S04]  /*70e20*/  STL.64 [R1+0xc8], R10 ;  /* 0x0000c80a01007387 */ /* 0x000fe80000100a00 */
[----:B------:R0:W-:Y:S04]  /*70e30*/  STL.64 [R1+0x5368], R24 ;  /* 0x0053681801007387 */ /* 0x0001e80000100a00 */
[----:B------:R-:W2:Y:S04]  /*70e40*/  LDL.LU R16, [R1+0x50] ;  /* 0x0000500001107983 */ /* 0x000ea80000300800 */
[----:B------:R-:W2:Y:S04]  /*70e50*/  LDL.LU R17, [R1+0x54] ;  /* 0x0000540001117983 */ /* 0x000ea80000300800 */
[----:B------:R-:W3:Y:S04]  /*70e60*/  LDL.LU R18, [R1+0x58] ;  /* 0x0000580001127983 */ /* 0x000ee80000300800 */
[----:B------:R-:W3:Y:S01]  /*70e70*/  LDL.LU R19, [R1+0x5c] ;  /* 0x00005c0001137983 */ /* 0x000ee20000300800 */
[----:B0-----:R-:W-:-:S02]  /*70e80*/  IMAD.MOV.U32 R25, RZ, RZ, R12 ;  /* 0x000000ffff197224 */ /* 0x001fc400078e000c */
[----:B------:R-:W-:Y:S01]  /*70e90*/  IMAD.MOV.U32 R24, RZ, RZ, R13 ;  /* 0x000000ffff187224 */ /* 0x000fe200078e000d */
        /* <DEDUP_REMOVED lines=8> */
[----:B------:R-:W4:Y:S04]  /*70f20*/  LDL.LU.64 R20, [R1+0x1f0] ;  /* 0x0001f00001147983 */ /* 0x000f280000300a00 */
[----:B------:R-:W-:Y:S04]  /*70f30*/  STL.64 [R1+0x5380], R24 ;  /* 0x0053801801007387 */ /* 0x000fe80000100a00 */
[----:B---3--:R-:W-:Y:S04]  /*70f40*/  STL.64 [R1+0x5360], R18 ;  /* 0x0053601201007387 */ /* 0x008fe80000100a00 */
        /* <DEDUP_REMOVED lines=9> */
[----:B------:R0:W-:Y:S02]  /*70fe0*/  STL.64 [R1+0x5398], R24 ;  /* 0x0053981801007387 */ /* 0x0001e40000100a00 */
[----:B0-----:R-:W-:-:S02]  /*70ff0*/  IMAD.MOV.U32 R24, RZ, RZ, R2 ;  /* 0x000000ffff187224 */ /* 0x001fc400078e0002 */
[----:B------:R-:W4:Y:S01]  /*71000*/  LDL.LU R2, [R1+0x53dc] ;  /* 0x0053dc0001027983 */ /* 0x000f220000300800 */
[----:B------:R-:W-:-:S03]  /*71010*/  IMAD.MOV.U32 R25, RZ, RZ, R28 ;  /* 0x000000ffff197224 */ /* 0x000fc600078e001c */
[----:B------:R-:W4:Y:S04]  /*71020*/  LDL.LU R28, [R1+0x53d8] ;  /* 0x0053d800011c7983 */ /* 0x000f280000300800 */
[----:B---3--:R-:W-:Y:S04]  /*71030*/  STL.64 [R1+0x5378], R18 ;  /* 0x0053781201007387 */ /* 0x008fe80000100a00 */
[----:B--2---:R0:W-:Y:S04]  /*71040*/  STL.64 [R1+0x5370], R16 ;  /* 0x0053701001007387 */ /* 0x0041e80000100a00 */
[----:B0-----:R-:W2:Y:S04]  /*71050*/  LDL.LU R16, [R1+0x70] ;  /* 0x0000700001107983 */ /* 0x001ea80000300800 */
[----:B------:R-:W2:Y:S04]  /*71060*/  LDL.LU R17, [R1+0x74] ;  /* 0x0000740001117983 */ /* 0x000ea80000300800 */
[----:B------:R-:W3:Y:S04]  /*71070*/  LDL.LU R18, [R1+0x78] ;  /* 0x0000780001127983 */ /* 0x000ee80000300800 */
[----:B------:R-:W3:Y:S01]  /*71080*/  LDL.LU R19, [R1+0x7c] ;  /* 0x00007c0001137983 */ /* 0x000ee20000300800 */
[----:B----4-:R-:W-:Y:S03]  /*71090*/  HMMA.16816.F32 R8, R4, R20, R8 ;  /* 0x000000140408723c */ /* 0x010fe60000001808 */
        /* <DEDUP_REMOVED lines=13> */
[----:B------:R1:W-:Y:S04]  /*71170*/  STL.64 [R1+0xb8], R10 ;  /* 0x0000b80a01007387 */ /* 0x0003e80000100a00 */
[----:B0-----:R-:W3:Y:S01]  /*71180*/  LDL.LU.64 R8, [R1+0x53d0] ;  /* 0x0053d00001087983 */ /* 0x001ee20000300a00 */
[----:B-1----:R-:W-:-:S03]  /*71190*/  IMAD.MOV.U32 R10, RZ, RZ, R20 ;  /* 0x000000ffff0a7224 */ /* 0x002fc600078e0014 */
[----:B------:R-:W4:Y:S01]  /*711a0*/  LDL.LU.64 R22, [R1+0x53c8] ;  /* 0x0053c80001167983 */ /* 0x000f220000300a00 */
[----:B------:R-:W-:-:S03]  /*711b0*/  IMAD.MOV.U32 R11, RZ, RZ, R21 ;  /* 0x000000ffff0b7224 */ /* 0x000fc600078e0015 */
[----:B------:R-:W2:Y:S02]  /*711c0*/  LDL.LU.64 R20, [R1+0x53c0] ;  /* 0x0053c00001147983 */ /* 0x000ea40000300a00 */
[----:B--2---:R-:W-:Y:S02]  /*711d0*/  HMMA.16816.F32 R4, R4, R20, R12 ;  /* 0x000000140404723c */ /* 0x004fe4000000180c */
[----:B------:R-:W2:Y:S04]  /*711e0*/  LDL.LU.64 R14, [R1+0x53b8] ;  /* 0x0053b800010e7983 */ /* 0x000ea80000300a00 */
[----:B------:R-:W2:-:S15]  /*711f0*/  LDL.LU.64 R12, [R1+0x53b0] ;  /* 0x0053b000010c7983 */ /* 0x000e9e0000300a00 */
[----:B------:R-:W-:-:S02]  /*71200*/  NOP ;  /* 0x0000000000007918 */ /* 0x000fc40000000000 */
[----:B------:R0:W-:Y:S04]  /*71210*/  STL.64 [R1+0xa0], R4 ;  /* 0x0000a00401007387 */ /* 0x0001e80000100a00 */
[----:B------:R1:W-:Y:S04]  /*71220*/  STL.64 [R1+0xa8], R6 ;  /* 0x0000a80601007387 */ /* 0x0003e80000100a00 */
[----:B0-----:R-:W3:Y:S04]  /*71230*/  LDL.LU R4, [R1+0x2e0] ;  /* 0x0002e00001047983 */ /* 0x001ee80000300800 */
[----:B------:R-:W3:Y:S04]  /*71240*/  LDL.LU R5, [R1+0x2e4] ;  /* 0x0002e40001057983 */ /* 0x000ee80000300800 */
[----:B-1----:R-:W3:Y:S04]  /*71250*/  LDL.LU R6, [R1+0x2e8] ;  /* 0x0002e80001067983 */ /* 0x002ee80000300800 */
[----:B------:R-:W3:Y:S04]  /*71260*/  LDL.LU R7, [R1+0x2ec] ;  /* 0x0002ec0001077983 */ /* 0x000ee80000300800 */
[----:B----4-:R-:W-:Y:S04]  /*71270*/  STL.64 [R1+0x5250], R22 ;  /* 0x0052501601007387 */ /* 0x010fe80000100a00 */
[----:B------:R0:W-:Y:S02]  /*71280*/  STL.64 [R1+0x5248], R20 ;  /* 0x0052481401007387 */ /* 0x0001e40000100a00 */
[----:B0-----:R-:W-:-:S02]  /*71290*/  IMAD.MOV.U32 R20, RZ, RZ, R27 ;  /* 0x000000ffff147224 */ /* 0x001fc400078e001b */
[----:B------:R-:W-:-:S05]  /*712a0*/  IMAD.MOV.U32 R21, RZ, RZ, R26 ;  /* 0x000000ffff157224 */ /* 0x000fca00078e001a */
[----:B------:R0:W-:Y:S04]  /*712b0*/  STL.64 [R1+0x5330], R20 ;  /* 0x0053301401007387 */ /* 0x0001e80000100a00 */
[----:B0-----:R-:W4:Y:S01]  /*712c0*/  LDL.LU R20, [R1+0x1c0] ;  /* 0x0001c00001147983 */ /* 0x001f220000300800 */
[----:B------:R-:W-:Y:S01]  /*712d0*/  IMAD.MOV.U32 R21, RZ, RZ, R28 ;  /* 0x000000ffff157224 */ /* 0x000fe200078e001c */
[----:B--2---:R-:W-:Y:S02]  /*712e0*/  HMMA.16816.F32 R24, R12, R24, R16 ;  /* 0x000000180c18723c */ /* 0x004fe40000001810 */
[----:B------:R-:W2:Y:S04]  /*712f0*/  LDL.LU.64 R18, [R1+0x53a8] ;  /* 0x0053a80001127983 */ /* 0x000ea80000300a00 */
[----:B------:R-:W2:-:S15]  /*71300*/  LDL.LU.64 R16, [R1+0x53a0] ;  /* 0x0053a00001107983 */ /* 0x000e9e0000300a00 */
[----:B------:R-:W-:-:S02]  /*71310*/  NOP ;  /* 0x0000000000007918 */ /* 0x000fc40000000000 */
[----:B------:R0:W-:Y:S01]  /*71320*/  STL [R1+0x90], R24 ;  /* 0x0000901801007387 */ /* 0x0001e20000100800 */
[----:B------:R-:W-:-:S03]  /*71330*/  IMAD.MOV.U32 R28, RZ, RZ, R25 ;  /* 0x000000ffff1c7224 */ /* 0x000fc600078e0019 */
[----:B0-----:R-:W2:Y:S01]  /*71340*/  LDL.LU.64 R24, [R1+0x5398] ;  /* 0x0053980001187983 */ /* 0x001ea20000300a00 */
[----:B------:R-:W-:Y:S02]  /*71350*/  IMAD.MOV.U32 R22, RZ, RZ, R2 ;  /* 0x000000ffff167224 */ /* 0x000fe400078e0002 */
[----:B------:R-:W-:Y:S02]  /*71360*/  IMAD.MOV.U32 R23, RZ, RZ, R0 ;  /* 0x000000ffff177224 */ /* 0x000fe400078e0000 */
[----:B------:R-:W-:Y:S02]  /*71370*/  IMAD.MOV.U32 R2, RZ, RZ, R26 ;  /* 0x000000ffff027224 */ /* 0x000fe400078e001a */
[----:B------:R-:W-:-:S05]  /*71380*/  IMAD.MOV.U32 R0, RZ, RZ, R27 ;  /* 0x000000ffff007224 */ /* 0x000fca00078e001b */
[----:B------:R-:W-:Y:S04]  /*71390*/  STL [R1+0x51d8], R0 ;  /* 0x0051d80001007387 */ /* 0x000fe80000100800 */
[----:B------:R-:W-:Y:S04]  /*713a0*/  STL [R1+0x51d4], R2 ;  /* 0x0051d40201007387 */ /* 0x000fe80000100800 */
[----:B------:R-:W-:Y:S01]  /*713b0*/  STL [R1+0x51d0], R28 ;  /* 0x0051d01c01007387 */ /* 0x000fe20000100800 */
[----:B--2---:R-:W-:Y:S03]  /*713c0*/  HMMA.16816.F32 R24, R12, R24, R16 ;  /* 0x000000180c18723c */ /* 0x004fe60000001810 */
[----:B------:R-:W2:Y:S04]  /*713d0*/  LDL.LU.64 R18, [R1+0x5390] ;  /* 0x0053900001127983 */ /* 0x000ea80000300a00 */
[----:B------:R-:W2:-:S15]  /*713e0*/  LDL.LU.64 R16, [R1+0x5388] ;  /* 0x0053880001107983 */ /* 0x000e9e0000300a00 */
[----:B------:R-:W-:-:S01]  /*713f0*/  NOP ;  /* 0x0000000000007918 */ /* 0x000fc20000000000 */
[----:B------:R0:W-:Y:S04]  /*71400*/  STL.64 [R1+0x80], R24 ;  /* 0x0000801801007387 */ /* 0x0001e80000100a00 */
[----:B------:R2:W-:Y:S04]  /*71410*/  STL.64 [R1+0x88], R26 ;  /* 0x0000881a01007387 */ /* 0x0005e80000100a00 */
[----:B0-----:R-:W2:Y:S02]  /*71420*/  LDL.LU.64 R24, [R1+0x5380] ;  /* 0x0053800001187983 */ /* 0x001ea40000300a00 */
        /* <DEDUP_REMOVED lines=9> */
[----:B--2---:R-:W-:Y:S01]  /*714c0*/  HMMA.16816.F32 R24, R12, R24, R16 ;  /* 0x000000180c18723c */ /* 0x004fe20000001810 */
[----:B------:R-:W2:Y:S04]  /*714d0*/  LDL.LU.64 R18, [R1+0x5360] ;  /* 0x0053600001127983 */ /* 0x000ea80000300a00 */
[----:B------:R-:W2:-:S15]  /*714e0*/  LDL.LU.64 R16, [R1+0x5358] ;  /* 0x0053580001107983 */ /* 0x000e9e0000300a00 */
[----:B------:R-:W-:-:S03]  /*714f0*/  NOP ;  /* 0x0000000000007918 */ /* 0x000fc60000000000 */
[----:B------:R-:W-:Y:S04]  /*71500*/  STL.64 [R1+0x60], R24 ;  /* 0x0000601801007387 */ /* 0x000fe80000100a00 */
[----:B------:R0:W-:Y:S04]  /*71510*/  STL.64 [R1+0x68], R26 ;  /* 0x0000681a01007387 */ /* 0x0001e80000100a00 */
[----:B0-----:R-:W4:Y:S04]  /*71520*/  LDL.LU.64 R26, [R1+0x5350] ;  /* 0x00535000011a7983 */ /* 0x001f280000300a00 */
[----:B------:R-:W2:Y:S01]  /*71530*/  LDL.LU.64 R24, [R1+0x5348] ;  /* 0x0053480001187983 */ /* 0x000ea20000300a00 */
[C---:B---3--:R-:W-:Y:S06]  /*71540*/  HMMA.16816.F32 R4, R12.reuse, R8, R4 ;  /* 0x000000080c04723c */ /* 0x048fec0000001804 */
[----:B--2---:R-:W-:-:S15]  /*71550*/  HMMA.16816.F32 R16, R12, R24, R16 ;  /* 0x000000180c10723c */ /* 0x004fde0000001810 */
[----:B------:R-:W-:-:S08]  /*71560*/  NOP ;  /* 0x0000000000007918 */ /* 0x000fd00000000000 */
[----:B------:R0:W-:Y:S04]  /*71570*/  STL.64 [R1+0x50], R16 ;  /* 0x0000501001007387 */ /* 0x0001e80000100a00 */
[----:B------:R-:W-:Y:S04]  /*71580*/  STL [R1+0x58], R18 ;  /* 0x0000581201007387 */ /* 0x000fe80000100800 */
[----:B0-----:R-:W2:Y:S04]  /*71590*/  LDL.LU.64 R16, [R1+0x5340] ;  /* 0x0053400001107983 */ /* 0x001ea80000300a00 */
[----:B------:R0:W-:Y:S04]  /*715a0*/  STL.64 [R1+0x5080], R6 ;  /* 0x0050800601007387 */ /* 0x0001e80000100a00 */
[----:B------:R4:W-:Y:S04]  /*715b0*/  STL.64 [R1+0x5078], R4 ;  /* 0x0050780401007387 */ /* 0x0009e80000100a00 */
[----:B0-----:R-:W3:Y:S04]  /*715c0*/  LDL.LU R6, [R1+0x8] ;  /* 0x0000080001067983 */ /* 0x001ee80000300800 */
[----:B------:R-:W3:Y:S01]  /*715d0*/  LDL.LU R7, [R1+0xc] ;  /* 0x00000c0001077983 */ /* 0x000ee20000300800 */
[----:B----4-:R-:W-:-:S02]  /*715e0*/  IMAD.MOV.U32 R5, RZ, RZ, R26 ;  /* 0x000000ffff057224 */ /* 0x010fc400078e001a */
[----:B------:R-:W-:Y:S02]  /*715f0*/  IMAD.MOV.U32 R29, RZ, RZ, R19 ;  /* 0x000000ffff1d7224 */ /* 0x000fe400078e0013 */
[----:B--2---:R-:W-:Y:S01]  /*71600*/  HMMA.16816.F32 R16, R12, R16, R20 ;  /* 0x000000100c10723c */ /* 0x004fe20000001814 */
[----:B---3--:R0:W-:Y:S04]  /*71610*/  STL.64 [R1+0x5230], R6 ;  /* 0x0052300601007387 */ /* 0x0081e80000100a00 */
[----:B------:R-:W2:Y:S04]  /*71620*/  LDL.LU R4, [R1+0x2d0] ;  /* 0x0002d00001047983 */ /* 0x000ea80000300800 */
[----:B------:R-:W3:Y:S01]  /*71630*/  LDL.LU R26, [R1+0x533c] ;  /* 0x00533c00011a7983 */ /* 0x000ee20000300800 */
[----:B0-----:R-:W-:-:S03]  /*71640*/  IMAD.MOV.U32 R6, RZ, RZ, R27 ;  /* 0x000000ffff067224 */ /* 0x001fc600078e001b */
[----:B------:R-:W3:Y:S04]  /*71650*/  LDL.LU R27, [R1+0x5338] ;  /* 0x00533800011b7983 */ /* 0x000ee80000300800 */
[----:B------:R-:W2:Y:S06]  /*71660*/  LDL.LU.64 R20, [R1+0x5330] ;  /* 0x0053300001147983 */ /* 0x000eac0000300a00 */
[----:B------:R-:W-:Y:S04]  /*71670*/  STL.64 [R1+0x1c0], R16 ;  /* 0x0001c01001007387 */ /* 0x000fe80000100a00 */
[----:B------:R0:W-:Y:S04]  /*71680*/  STL.64 [R1+0x1c8], R18 ;  /* 0x0001c81201007387 */ /* 0x0001e80000100a00 */
[----:B0-----:R-:W4:Y:S04]  /*71690*/  LDL.LU.64 R18, [R1+0x5328] ;  /* 0x0053280001127983 */ /* 0x001f280000300a00 */
[----:B------:R-:W4:Y:S01]  /*716a0*/  LDL.LU.64 R16, [R1+0x5320] ;  /* 0x0053200001107983 */ /* 0x000f220000300a00 */
[----:B------:R-:W-:-:S07]  /*716b0*/  IMAD.MOV.U32 R7, RZ, RZ, R3 ;  /* 0x000000ffff077224 */ /* 0x000fce00078e0003 */
[----:B--2---:R-:W-:Y:S01]  /*716c0*/  HMMA.16816.F32 R4, R12, R20, R4 ;  /* 0x000000140c04723c */ /* 0x004fe20000001804 */
[----:B---3--:R4:W-:-:S15]  /*716d0*/  STL.64 [R1+0x51f8], R26 ;  /* 0x0051f81a01007387 */ /* 0x0089de0000100a00 */
[----:B------:R-:W-:-:S08]  /*716e0*/  NOP ;  /* 0x0000000000007918 */ /* 0x000fd00000000000 */
[----:B------:R-:W-:Y:S02]  /*716f0*/  IMAD.MOV.U32 R24, RZ, RZ, R4 ;  /* 0x000000ffff187224 */ /* 0x000fe400078e0004 */
[----:B----4-:R-:W-:Y:S02]  /*71700*/  IMAD.MOV.U32 R27, RZ, RZ, R16 ;  /* 0x000000ffff1b7224 */ /* 0x010fe400078e0010 */
[----:B------:R-:W-:Y:S01]  /*71710*/  IMAD.MOV.U32 R26, RZ, RZ, R17 ;  /* 0x000000ffff1a7224 */ /* 0x000fe200078e0011 */
[----:B------:R0:W-:Y:S01]  /*71720*/  STL [R1+0x51f0], R24 ;  /* 0x0051f01801007387 */ /* 0x0001e20000100800 */
[----:B------:R-:W-:-:S03]  /*71730*/  IMAD.MOV.U32 R25, RZ, RZ, R18 ;  /* 0x000000ffff197224 */ /* 0x000fc600078e0012 */
[----:B------:R-:W2:Y:S04]  /*71740*/  LDL.LU R16, [R1+0x1a0] ;  /* 0x0001a00001107983 */ /* 0x000ea80000300800 */
[----:B------:R-:W2:Y:S01]  /*71750*/  LDL.LU R17, [R1+0x1a4] ;  /* 0x0001a40001117983 */ /* 0x000ea20000300800 */
[----:B0-----:R-:W-:-:S03]  /*71760*/  IMAD.MOV.U32 R24, RZ, RZ, R19 ;  /* 0x000000ffff187224 */ /* 0x001fc600078e0013 */
[----:B------:R-:W3:Y:S04]  /*71770*/  LDL.LU R18, [R1+0x1a8] ;  /* 0x0001a80001127983 */ /* 0x000ee80000300800 */
[----:B------:R-:W3:Y:S01]  /*71780*/  LDL.LU R19, [R1+0x1ac] ;  /* 0x0001ac0001137983 */ /* 0x000ee20000300800 */
[----:B------:R-:W-:Y:S02]  /*71790*/  IMAD.MOV.U32 R20, RZ, RZ, R10 ;  /* 0x000000ffff147224 */ /* 0x000fe400078e000a */
[----:B------:R-:W-:Y:S01]  /*717a0*/  IMAD.MOV.U32 R21, RZ, RZ, R11 ;  /* 0x000000ffff157224 */ /* 0x000fe200078e000b */
[----:B---3--:R-:W-:Y:S04]  /*717b0*/  STL.64 [R1+0x5260], R18 ;  /* 0x0052601201007387 */ /* 0x008fe80000100a00 */
[----:B--2---:R-:W-:Y:S04]  /*717c0*/  STL.64 [R1+0x5258], R16 ;  /* 0x0052581001007387 */ /* 0x004fe80000100a00 */
[----:B------:R-:W2:Y:S04]  /*717d0*/  LDL.LU R10, [R1+0x531c] ;  /* 0x00531c00010a7983 */ /* 0x000ea80000300800 */
[----:B------:R-:W3:Y:S04]  /*717e0*/  LDL.LU R11, [R1+0x5318] ;  /* 0x00531800010b7983 */ /* 0x000ee80000300800 */
[----:B------:R0:W-:Y:S04]  /*717f0*/  STL.64 [R1+0x5268], R20 ;  /* 0x0052681401007387 */ /* 0x0001e80000100a00 */
[----:B0-----:R-:W4:Y:S04]  /*71800*/  LDL.LU R20, [R1+0x200] ;  /* 0x0002000001147983 */ /* 0x001f280000300800 */
[----:B------:R-:W4:Y:S04]  /*71810*/  LDL.LU R21, [R1+0x204] ;  /* 0x0002040001157983 */ /* 0x000f280000300800 */
[----:B----4-:R3:W-:Y:S04]  /*71820*/  STL.64 [R1+0x5280], R20 ;  /* 0x0052801401007387 */ /* 0x0107e80000100a00 */
[----:B------:R-:W4:Y:S04]  /*71830*/  LDL.LU R16, [R1+0x1b0] ;  /* 0x0001b00001107983 */ /* 0x000f280000300800 */
[----:B------:R-:W4:Y:S04]  /*71840*/  LDL.LU R17, [R1+0x1b4] ;  /* 0x0001b40001117983 */ /* 0x000f280000300800 */
[----:B------:R-:W4:Y:S04]  /*71850*/  LDL.LU R18, [R1+0x1b8] ;  /* 0x0001b80001127983 */ /* 0x000f280000300800 */
[----:B------:R-:W4:Y:S01]  /*71860*/  LDL.LU R19, [R1+0x1bc] ;  /* 0x0001bc0001137983 */ /* 0x000f220000300800 */
[----:B---3--:R-:W-:-:S02]  /*71870*/  IMAD.MOV.U32 R20, RZ, RZ, R11 ;  /* 0x000000ffff147224 */ /* 0x008fc400078e000b */
[----:B--2---:R-:W-:Y:S01]  /*71880*/  IMAD.MOV.U32 R21, RZ, RZ, R10 ;  /* 0x000000ffff157224 */ /* 0x004fe200078e000a */
[----:B------:R-:W2:Y:S04]  /*71890*/  LDL.LU R11, [R1+0x5314] ;  /* 0x00531400010b7983 */ /* 0x000ea80000300800 */
[----:B------:R-:W3:Y:S04]  /*718a0*/  LDL.LU R10, [R1+0x5310] ;  /* 0x00531000010a7983 */ /* 0x000ee80000300800 */
[----:B------:R-:W-:Y:S04]  /*718b0*/  STL.64 [R1+0x5298], R20 ;  /* 0x0052981401007387 */ /* 0x000fe80000100a00 */
[----:B----4-:R-:W-:Y:S04]  /*718c0*/  STL.64 [R1+0x5278], R18 ;  /* 0x0052781201007387 */ /* 0x010fe80000100a00 */
[----:B------:R0:W-:Y:S04]  /*718d0*/  STL.64 [R1+0x5270], R16 ;  /* 0x0052701001007387 */ /* 0x0001e80000100a00 */
[----:B0-----:R-:W4:Y:S04]  /*718e0*/  LDL.LU R16, [R1+0x1d0] ;  /* 0x0001d00001107983 */ /* 0x001f280000300800 */
[----:B------:R-:W4:Y:S04]  /*718f0*/  LDL.LU R17, [R1+0x1d4] ;  /* 0x0001d40001117983 */ /* 0x000f280000300800 */
[----:B------:R-:W2:Y:S04]  /*71900*/  LDL.LU R18, [R1+0x1d8] ;  /* 0x0001d80001127983 */ /* 0x000ea80000300800 */
[----:B------:R-:W2:Y:S04]  /*71910*/  LDL.LU R19, [R1+0x1dc] ;  /* 0x0001dc0001137983 */ /* 0x000ea80000300800 */
[----:B------:R-:W3:Y:S04]  /*71920*/  LDL.LU R20, [R1+0x220] ;  /* 0x0002200001147983 */ /* 0x000ee80000300800 */
[----:B------:R-:W3:Y:S04]  /*71930*/  LDL.LU R21, [R1+0x224] ;  /* 0x0002240001157983 */ /* 0x000ee80000300800 */
[----:B---3--:R-:W-:Y:S04]  /*71940*/  STL.64 [R1+0x52b0], R20 ;  /* 0x0052b01401007387 */ /* 0x008fe80000100a00 */
[----:B--2---:R-:W-:Y:S04]  /*71950*/  STL.64 [R1+0x5290], R18 ;  /* 0x0052901201007387 */ /* 0x004fe80000100a00 */
[----:B----4-:R0:W-:Y:S04]  /*71960*/  STL.64 [R1+0x5288], R16 ;  /* 0x0052881001007387 */ /* 0x0101e80000100a00 */
        /* <DEDUP_REMOVED lines=34> */
[----:B------:R-:W-:-:S02]  /*71b90*/  IMAD.MOV.U32 R9, RZ, RZ, R5 ;  /* 0x000000ffff097224 */ /* 0x000fc400078e0005 */
[----:B----4-:R-:W-:Y:S02]  /*71ba0*/  IMAD.MOV.U32 R4, RZ, RZ, R10 ;  /* 0x000000ffff047224 */ /* 0x010fe400078e000a */
[----:B------:R-:W-:Y:S02]  /*71bb0*/  IMAD.MOV.U32 R5, RZ, RZ, R11 ;  /* 0x000000ffff057224 */ /* 0x000fe400078e000b */
[----:B------:R-:W-:Y:S02]  /*71bc0*/  IMAD.MOV.U32 R8, RZ, RZ, R6 ;  /* 0x000000ffff087224 */ /* 0x000fe400078e0006 */
[----:B------:R-:W-:Y:S01]  /*71bd0*/  IMAD.MOV.U32 R3, RZ, RZ, R7 ;  /* 0x000000ffff037224 */ /* 0x000fe200078e0007 */
        /* <DEDUP_REMOVED lines=8> */
[----:B------:R-:W4:Y:S04]  /*71c60*/  LDL.LU R6, [R1+0x198] ;  /* 0x0001980001067983 */ /* 0x000f280000300800 */
[----:B------:R-:W4:Y:S04]  /*71c70*/  LDL.LU R7, [R1+0x19c] ;  /* 0x00019c0001077983 */ /* 0x000f280000300800 */
[----:B------:R0:W-:Y:S04]  /*71c80*/  STL.64 [R1+0x5208], R26 ;  /* 0x0052081a01007387 */ /* 0x0001e80000100a00 */
[----:B------:R-:W-:Y:S04]  /*71c90*/  STL.64 [R1+0x5200], R24 ;  /* 0x0052001801007387 */ /* 0x000fe80000100a00 */
[----:B0-----:R-:W2:Y:S04]  /*71ca0*/  LDL.LU.64 R26, [R1+0x18] ;  /* 0x00001800011a7983 */ /* 0x001ea80000300a00 */
[----:B--2---:R0:W-:Y:S04]  /*71cb0*/  STL.64 [R1+0x5220], R26 ;  /* 0x0052201a01007387 */ /* 0x0041e80000100a00 */
[----:B0-----:R-:W2:Y:S01]  /*71cc0*/  LDL.LU.64 R26, [R1+0x28] ;  /* 0x00002800011a7983 */ /* 0x001ea20000300a00 */
[C---:B------:R-:W-:Y:S03]  /*71cd0*/  HMMA.16816.F32 R20, R12.reuse, R20, R16 ;  /* 0x000000140c14723c */ /* 0x040fe60000001810 */
[----:B--2---:R0:W-:Y:S04]  /*71ce0*/  STL.64 [R1+0x5228], R26 ;  /* 0x0052281a01007387 */ /* 0x0041e80000100a00 */
[----:B0-----:R-:W2:Y:S04]  /*71cf0*/  LDL.LU.64 R26, [R1+0x38] ;  /* 0x00003800011a7983 */ /* 0x001ea80000300a00 */
        /* <DEDUP_REMOVED lines=12> */
[----:B------:R-:W-:Y:S04]  /*71dc0*/  STL [R1+0x5070], R3 ;  /* 0x0050700301007387 */ /* 0x000fe80000100800 */
        /* <DEDUP_REMOVED lines=47> */
[----:B------:R-:W4:Y:S02]  /*720c0*/  LDL.LU.64 R20, [R1+0x5248] ;  /* 0x0052480001147983 */ /* 0x000f240000300a00 */
[----:B----4-:R-:W-:Y:S02]  /*720d0*/  HMMA.16816.F32 R12, R12, R20, R16 ;  /* 0x000000140c0c723c */ /* 0x010fe40000001810 */
[----:B------:R-:W4:Y:S04]  /*720e0*/  LDL.LU.64 R18, [R1+0x5240] ;  /* 0x0052400001127983 */ /* 0x000f280000300a00 */
[----:B------:R-:W4:Y:S01]  /*720f0*/  LDL.LU.64 R16, [R1+0x5238] ;  /* 0x0052380001107983 */ /* 0x000f220000300a00 */
[----:B--2---:R-:W-:-:S15]  /*72100*/  IMAD.MOV.U32 R3, RZ, RZ, R27 ;  /* 0x000000ffff037224 */ /* 0x004fde00078e001b */
[----:B------:R-:W-:-:S01]  /*72110*/  NOP ;  /* 0x0000000000007918 */ /* 0x000fc20000000000 */
[----:B------:R0:W-:Y:S04]  /*72120*/  STL.64 [R1+0x1a0], R12 ;  /* 0x0001a00c01007387 */ /* 0x0001e80000100a00 */
[----:B------:R1:W-:Y:S04]  /*72130*/  STL.64 [R1+0x1a8], R14 ;  /* 0x0001a80e01007387 */ /* 0x0003e80000100a00 */
[----:B0-----:R-:W2:Y:S04]  /*72140*/  LDL.LU R12, [R1+0x180] ;  /* 0x00018000010c7983 */ /* 0x001ea80000300800 */
[----:B------:R-:W2:Y:S04]  /*72150*/  LDL.LU R13, [R1+0x184] ;  /* 0x00018400010d7983 */ /* 0x000ea80000300800 */
[----:B-1----:R-:W2:Y:S04]  /*72160*/  LDL.LU R14, [R1+0x188] ;  /* 0x00018800010e7983 */ /* 0x002ea80000300800 */
[----:B------:R-:W2:Y:S04]  /*72170*/  LDL.LU R15, [R1+0x18c] ;  /* 0x00018c00010f7983 */ /* 0x000ea80000300800 */
[----:B---3--:R0:W-:Y:S04]  /*72180*/  STL.64 [R1+0x5100], R22 ;  /* 0x0051001601007387 */ /* 0x0081e80000100a00 */
[----:B------:R-:W3:Y:S04]  /*72190*/  LDL.LU R20, [R1+0x140] ;  /* 0x0001400001147983 */ /* 0x000ee80000300800 */
[----:B------:R-:W3:Y:S04]  /*721a0*/  LDL.LU R21, [R1+0x144] ;  /* 0x0001440001157983 */ /* 0x000ee80000300800 */
[----:B0-----:R-:W3:Y:S04]  /*721b0*/  LDL.LU R22, [R1+0x148] ;  /* 0x0001480001167983 */ /* 0x001ee80000300800 */
[----:B------:R-:W3:Y:S01]  /*721c0*/  LDL.LU R23, [R1+0x14c] ;  /* 0x00014c0001177983 */ /* 0x000ee20000300800 */
[----:B----4-:R-:W-:-:S15]  /*721d0*/  HMMA.16816.F32 R4, R16, R26, R4 ;  /* 0x0000001a1004723c */ /* 0x010fde0000001804 */
[----:B------:R-:W-:-:S08]  /*721e0*/  NOP ;  /* 0x0000000000007918 */ /* 0x000fd00000000000 */
[----:B------:R0:W-:Y:S04]  /*721f0*/  STL.64 [R1+0x190], R4 ;  /* 0x0001900401007387 */ /* 0x0001e80000100a00 */
[----:B------:R1:W-:Y:S01]  /*72200*/  STL.64 [R1+0x198], R6 ;  /* 0x0001980601007387 */ /* 0x0003e20000100a00 */
[----:B0-----:R-:W-:-:S03]  /*72210*/  IMAD.MOV.U32 R4, RZ, RZ, R26 ;  /* 0x000000ffff047224 */ /* 0x001fc600078e001a */
[----:B-1----:R-:W4:Y:S04]  /*72220*/  LDL.LU.64 R6, [R1+0x5230] ;  /* 0x0052300001067983 */ /* 0x002f280000300a00 */
[----:B------:R-:W2:Y:S02]  /*72230*/  LDL.LU.64 R26, [R1+0x5228] ;  /* 0x00522800011a7983 */ /* 0x000ea40000300a00 */
[----:B--2---:R-:W-:Y:S06]  /*72240*/  HMMA.16816.F32 R12, R16, R26, R12 ;  /* 0x0000001a100c723c */ /* 0x004fec000000180c */
[----:B------:R-:W-:-:S15]  /*72250*/  IMAD.MOV.U32 R5, RZ, RZ, R27 ;  /* 0x000000ffff057224 */ /* 0x000fde00078e001b */
[----:B------:R-:W-:-:S02]  /*72260*/  NOP ;  /* 0x0000000000007918 */ /* 0x000fc40000000000 */
[----:B------:R0:W-:Y:S04]  /*72270*/  STL.64 [R1+0x180], R12 ;  /* 0x0001800c01007387 */ /* 0x0001e80000100a00 */
[----:B------:R1:W-:Y:S01]  /*72280*/  STL.64 [R1+0x188], R14 ;  /* 0x0001880e01007387 */ /* 0x0003e20000100a00 */
[----:B0-----:R-:W-:-:S03]  /*72290*/  IMAD.MOV.U32 R12, RZ, RZ, R26 ;  /* 0x000000ffff0c7224 */ /* 0x001fc600078e001a */
[----:B------:R-:W2:Y:S02]  /*722a0*/  LDL.LU.64 R26, [R1+0x5220] ;  /* 0x00522000011a7983 */ /* 0x000ea40000300a00 */
[----:B--2---:R-:W-:Y:S06]  /*722b0*/  HMMA.16816.F32 R8, R16, R26, R8 ;  /* 0x0000001a1008723c */ /* 0x004fec0000001808 */
[----:B-1----:R-:W-:Y:S02]  /*722c0*/  IMAD.MOV.U32 R14, RZ, RZ, R26 ;  /* 0x000000ffff0e7224 */ /* 0x002fe400078e001a */
[----:B------:R-:W-:-:S15]  /*722d0*/  IMAD.MOV.U32 R13, RZ, RZ, R27 ;  /* 0x000000ffff0d7224 */ /* 0x000fde00078e001b */
[----:B------:R-:W-:Y:S04]  /*722e0*/  STL.64 [R1+0x340], R8 ;  /* 0x0003400801007387 */ /* 0x000fe80000100a00 */
[----:B------:R0:W-:Y:S04]  /*722f0*/  STL.64 [R1+0x348], R10 ;  /* 0x0003480a01007387 */ /* 0x0001e80000100a00 */
[----:B0-----:R-:W2:Y:S04]  /*72300*/  LDL.LU.64 R10, [R1+0x5218] ;  /* 0x00521800010a7983 */ /* 0x001ea80000300a00 */
[----:B------:R-:W2:Y:S04]  /*72310*/  LDL.LU.64 R8, [R1+0x5210] ;  /* 0x0052100001087983 */ /* 0x000ea80000300a00 */
[----:B------:R-:W4:Y:S04]  /*72320*/  LDL.LU.64 R26, [R1+0x5208] ;  /* 0x00520800011a7983 */ /* 0x000f280000300a00 */
[----:B------:R-:W4:Y:S02]  /*72330*/  LDL.LU.64 R24, [R1+0x5200] ;  /* 0x0052000001187983 */ /* 0x000f240000300a00 */
[----:B----4-:R-:W-:-:S15]  /*72340*/  HMMA.16816.F32 R24, R16, R6, R24 ;  /* 0x000000061018723c */ /* 0x010fde0000001818 */
[----:B------:R-:W-:-:S08]  /*72350*/  NOP ;  /* 0x0000000000007918 */ /* 0x000fd00000000000 */
[----:B------:R-:W-:Y:S04]  /*72360*/  STL.64 [R1+0x330], R24 ;  /* 0x0003301801007387 */ /* 0x000fe80000100a00 */
[----:B------:R0:W-:Y:S04]  /*72370*/  STL.64 [R1+0x338], R26 ;  /* 0x0003381a01007387 */ /* 0x0001e80000100a00 */
[----:B0-----:R-:W2:Y:S04]  /*72380*/  LDL.LU.64 R26, [R1+0x51f8] ;  /* 0x0051f800011a7983 */ /* 0x001ea80000300a00 */
[----:B------:R-:W4:Y:S04]  /*72390*/  LDL.LU R24, [R1+0x51f0] ;  /* 0x0051f00001187983 */ /* 0x000f280000300800 */
[----:B------:R-:W-:Y:S01]  /*723a0*/  STL.64 [R1+0x5098], R6 ;  /* 0x0050980601007387 */ /* 0x000fe20000100a00 */
[----:B--2---:R-:W-:-:S15]  /*723b0*/  HMMA.16816.F32 R8, R16, R26, R8 ;  /* 0x0000001a1008723c */ /* 0x004fde0000001808 */
[----:B------:R-:W-:-:S08]  /*723c0*/  NOP ;  /* 0x0000000000007918 */ /* 0x000fd00000000000 */
[----:B------:R-:W-:Y:S04]  /*723d0*/  STL.64 [R1+0x320], R8 ;  /* 0x0003200801007387 */ /* 0x000fe80000100a00 */
[----:B------:R0:W-:Y:S04]  /*723e0*/  STL.64 [R1+0x328], R10 ;  /* 0x0003280a01007387 */ /* 0x0001e80000100a00 */
[----:B0-----:R-:W3:Y:S04]  /*723f0*/  LDL.LU.64 R10, [R1+0x51e8] ;  /* 0x0051e800010a7983 */ /* 0x001ee80000300a00 */
[----:B------:R-:W2:Y:S01]  /*72400*/  LDL.LU.64 R8, [R1+0x51e0] ;  /* 0x0051e00001087983 */ /* 0x000ea20000300a00 */
[----:B------:R-:W-:-:S02]  /*72410*/  IMAD.MOV.U32 R6, RZ, RZ, R14 ;  /* 0x000000ffff067224 */ /* 0x000fc400078e000e */
[----:B------:R-:W-:Y:S01]  /*72420*/  IMAD.MOV.U32 R7, RZ, RZ, R13 ;  /* 0x000000ffff077224 */ /* 0x000fe200078e000d */
[----:B------:R-:W-:Y:S04]  /*72430*/  STL.64 [R1+0x51b0], R26 ;  /* 0x0051b01a01007387 */ /* 0x000fe80000100a00 */
[----:B----4-:R-:W-:Y:S01]  /*72440*/  STL [R1+0x51a8], R24 ;  /* 0x0051a81801007387 */ /* 0x010fe20000100800 */
[----:B---3--:R-:W-:-:S15]  /*72450*/  HMMA.16816.F32 R20, R16, R10, R20 ;  /* 0x0000000a1014723c */ /* 0x008fde0000001814 */
[----:B------:R-:W-:-:S08]  /*72460*/  NOP ;  /* 0x0000000000007918 */ /* 0x000fd00000000000 */
[----:B------:R-:W-:Y:S04]  /*72470*/  STL.64 [R1+0x1d0], R20 ;  /* 0x0001d01401007387 */ /* 0x000fe80000100a00 */
[----:B------:R-:W-:Y:S04]  /*72480*/  STL.64 [R1+0x1d8], R22 ;  /* 0x0001d81601007387 */ /* 0x000fe80000100a00 */
[----:B------:R-:W-:Y:S04]  /*72490*/  STL.64 [R1+0x50b0], R6 ;  /* 0x0050b00601007387 */ /* 0x000fe80000100a00 */
[----:B------:R-:W-:Y:S04]  /*724a0*/  STL.64 [R1+0x5090], R10 ;  /* 0x0050900a01007387 */ /* 0x000fe80000100a00 */
[----:B--2---:R0:W-:Y:S04]  /*724b0*/  STL.64 [R1+0x5088], R8 ;  /* 0x0050880801007387 */ /* 0x0041e80000100a00 */
[----:B0-----:R-:W2:Y:S04]  /*724c0*/  LDL.LU R8, [R1+0x60] ;  /* 0x0000600001087983 */ /* 0x001ea80000300800 */
[----:B------:R-:W2:Y:S04]  /*724d0*/  LDL.LU R9, [R1+0x64] ;  /* 0x0000640001097983 */ /* 0x000ea80000300800 */
[----:B------:R-:W3:Y:S04]  /*724e0*/  LDL.LU R10, [R1+0x68] ;  /* 0x00006800010a7983 */ /* 0x000ee80000300800 */
[----:B------:R-:W3:Y:S01]  /*724f0*/  LDL.LU R11, [R1+0x6c] ;  /* 0x00006c00010b7983 */ /* 0x000ee20000300800 */
[----:B------:R-:W-:-:S02]  /*72500*/  IMAD.MOV.U32 R6, RZ, RZ, R12 ;  /* 0x000000ffff067224 */ /* 0x000fc400078e000c */
[----:B------:R-:W-:-:S05]  /*72510*/  IMAD.MOV.U32 R7, RZ, RZ, R5 ;  /* 0x000000ffff077224 */ /* 0x000fca00078e0005 */
[----:B------:R0:W-:Y:S02]  /*72520*/  STL.64 [R1+0x50c8], R6 ;  /* 0x0050c80601007387 */ /* 0x0001e40000100a00 */
[----:B0-----:R-:W-:Y:S02]  /*72530*/  IMAD.MOV.U32 R6, RZ, RZ, R4 ;  /* 0x000000ffff067224 */ /* 0x001fe400078e0004 */
[----:B------:R-:W-:Y:S01]  /*72540*/  IMAD.MOV.U32 R7, RZ, RZ, R3 ;  /* 0x000000ffff077224 */ /* 0x000fe200078e0003 */
[----:B---3--:R0:W-:Y:S04]  /*72550*/  STL.64 [R1+0x50a8], R10 ;  /* 0x0050a80a01007387 */ /* 0x0081e80000100a00 */
[----:B--2---:R1:W-:Y:S01]  /*72560*/  STL.64 [R1+0x50a0], R8 ;  /* 0x0050a00801007387 */ /* 0x0043e20000100a00 */
[----:B0-----:R-:W-:-:S02]  /*72570*/  IMAD.MOV.U32 R10, RZ, RZ, R2 ;  /* 0x000000ffff0a7224 */ /* 0x001fc400078e0002 */
[----:B------:R-:W-:Y:S01]  /*72580*/  IMAD.MOV.U32 R11, RZ, RZ, R28 ;  /* 0x000000ffff0b7224 */ /* 0x000fe200078e001c */
[----:B-1----:R-:W2:Y:S01]  /*72590*/  LDL.LU R8, [R1+0x70] ;  /* 0x0000700001087983 */ /* 0x002ea20000300800 */
[----:B------:R-:W-:-:S03]  /*725a0*/  IMAD.MOV.U32 R9, RZ, RZ, R0 ;  /* 0x000000ffff097224 */ /* 0x000fc600078e0000 */
[----:B------:R-:W3:Y:S04]  /*725b0*/  LDL.LU R0, [R1+0x51d8] ;  /* 0x0051d80001007983 */ /* 0x000ee80000300800 */
[----:B------:R-:W4:Y:S04]  /*725c0*/  LDL.LU R2, [R1+0x51d4] ;  /* 0x0051d40001027983 */ /* 0x000f280000300800 */
[----:B------:R-:W3:Y:S04]  /*725d0*/  LDL.LU R28, [R1+0x51d0] ;  /* 0x0051d000011c7983 */ /* 0x000ee80000300800 */
[----:B------:R0:W-:Y:S04]  /*725e0*/  STL.64 [R1+0x50f8], R6 ;  /* 0x0050f80601007387 */ /* 0x0001e80000100a00 */
[----:B------:R-:W2:Y:S04]  /*725f0*/  LDL.LU R4, [R1+0xa0] ;  /* 0x0000a00001047983 */ /* 0x000ea80000300800 */
[----:B------:R-:W2:Y:S04]  /*72600*/  LDL.LU R5, [R1+0xa4] ;  /* 0x0000a40001057983 */ /* 0x000ea80000300800 */
[----:B0-----:R-:W4:Y:S04]  /*72610*/  LDL.LU R6, [R1+0xa8] ;  /* 0x0000a80001067983 */ /* 0x001f280000300800 */
[----:B------:R-:W4:Y:S04]  /*72620*/  LDL.LU R7, [R1+0xac] ;  /* 0x0000ac0001077983 */ /* 0x000f280000300800 */
[----:B----4-:R-:W-:Y:S04]  /*72630*/  STL.64 [R1+0x5110], R6 ;  /* 0x0051100601007387 */ /* 0x010fe80000100a00 */
[----:B--2---:R-:W-:Y:S04]  /*72640*/  STL.64 [R1+0x5108], R4 ;  /* 0x0051080401007387 */ /* 0x004fe80000100a00 */
[----:B------:R-:W2:Y:S04]  /*72650*/  LDL R22, [R1+0x1f8] ;  /* 0x0001f80001167983 */ /* 0x000ea80000100800 */
[----:B------:R-:W2:Y:S04]  /*72660*/  LDL R23, [R1+0x1fc] ;  /* 0x0001fc0001177983 */ /* 0x000ea80000100800 */
[----:B--2---:R0:W-:Y:S04]  /*72670*/  STL.64 [R1+0x5118], R22 ;  /* 0x0051181601007387 */ /* 0x0041e80000100a00 */
[----:B0-----:R-:W2:Y:S04]  /*72680*/  LDL R22, [R1+0x208] ;  /* 0x0002080001167983 */ /* 0x001ea80000100800 */
[----:B------:R-:W2:Y:S04]  /*72690*/  LDL R23, [R1+0x20c] ;  /* 0x00020c0001177983 */ /* 0x000ea80000100800 */
[----:B--2---:R0:W-:Y:S04]  /*726a0*/  STL.64 [R1+0x5130], R22 ;  /* 0x0051301601007387 */ /* 0x0041e80000100a00 */
[----:B------:R-:W2:Y:S04]  /*726b0*/  LDL.LU R4, [R1+0xb0] ;  /* 0x0000b00001047983 */ /* 0x000ea80000300800 */
[----:B------:R-:W2:Y:S04]  /*726c0*/  LDL.LU R5, [R1+0xb4] ;  /* 0x0000b40001057983 */ /* 0x000ea80000300800 */
[----:B------:R-:W4:Y:S04]  /*726d0*/  LDL.LU R6, [R1+0xb8] ;  /* 0x0000b80001067983 */ /* 0x000f280000300800 */
[----:B------:R-:W4:Y:S04]  /*726e0*/  LDL.LU R7, [R1+0xbc] ;  /* 0x0000bc0001077983 */ /* 0x000f280000300800 */
[----:B0-----:R-:W3:Y:S04]  /*726f0*/  LDL R22, [R1+0x218] ;  /* 0x0002180001167983 */ /* 0x001ee80000100800 */
[----:B------:R-:W3:Y:S04]  /*72700*/  LDL R23, [R1+0x21c] ;  /* 0x00021c0001177983 */ /* 0x000ee80000100800 */
[----:B---3--:R0:W-:Y:S04]  /*72710*/  STL.64 [R1+0x5148], R22 ;  /* 0x0051481601007387 */ /* 0x0081e80000100a00 */
[----:B0-----:R-:W3:Y:S04]  /*72720*/  LDL R22, [R1+0x228] ;  /* 0x0002280001167983 */ /* 0x001ee80000100800 */
[----:B------:R-:W3:Y:S04]  /*72730*/  LDL R23, [R1+0x22c] ;  /* 0x00022c0001177983 */ /* 0x000ee80000100800 */
[----:B---3--:R-:W-:Y:S04]  /*72740*/  STL.64 [R1+0x5160], R22 ;  /* 0x0051601601007387 */ /* 0x008fe80000100a00 */
[----:B----4-:R-:W-:Y:S04]  /*72750*/  STL.64 [R1+0x5128], R6 ;  /* 0x0051280601007387 */ /* 0x010fe80000100a00 */
        /* <DEDUP_REMOVED lines=26> */
[----:B------:R-:W4:Y:S04]  /*72900*/  LDL.LU R20, [R1+0x120] ;  /* 0x0001200001147983 */ /* 0x000f280000300800 */
[----:B------:R-:W4:Y:S04]  /*72910*/  LDL.LU R21, [R1+0x124] ;  /* 0x0001240001157983 */ /* 0x000f280000300800 */
[----:B0-----:R-:W2:Y:S04]  /*72920*/  LDL.LU R22, [R1+0x128] ;  /* 0x0001280001167983 */ /* 0x001ea80000300800 */
[----:B------:R-:W2:Y:S04]  /*72930*/  LDL.LU R23, [R1+0x12c] ;  /* 0x00012c0001177983 */ /* 0x000ea80000300800 */
[----:B------:R-:W3:Y:S04]  /*72940*/  LDL.LU R12, [R1+0x130] ;  /* 0x00013000010c7983 */ /* 0x000ee80000300800 */
[----:B------:R-:W3:Y:S04]  /*72950*/  LDL.LU R13, [R1+0x134] ;  /* 0x00013400010d7983 */ /* 0x000ee80000300800 */
[----:B------:R-:W3:Y:S04]  /*72960*/  LDL.LU R14, [R1+0x138] ;  /* 0x00013800010e7983 */ /* 0x000ee80000300800 */
[----:B------:R-:W3:Y:S04]  /*72970*/  LDL.LU R15, [R1+0x13c] ;  /* 0x00013c00010f7983 */ /* 0x000ee80000300800 */
[----:B--2---:R0:W-:Y:S04]  /*72980*/  STL.64 [R1+0x51c8], R22 ;  /* 0x0051c81601007387 */ /* 0x0041e80000100a00 */
[----:B----4-:R-:W-:Y:S04]  /*72990*/  STL.64 [R1+0x51c0], R20 ;  /* 0x0051c01401007387 */ /* 0x010fe80000100a00 */
[----:B0-----:R-:W2:Y:S04]  /*729a0*/  LDL.LU.64 R22, [R1+0x48] ;  /* 0x0000480001167983 */ /* 0x001ea80000300a00 */
        /* <DEDUP_REMOVED lines=11> */
[----:B------:R-:W3:Y:S04]  /*72a60*/  LDL.LU R6, [R1+0x108] ;  /* 0x0001080001067983 */ /* 0x000ee80000300800 */
[----:B------:R-:W3:Y:S01]  /*72a70*/  LDL.LU R7, [R1+0x10c] ;  /* 0x00010c0001077983 */ /* 0x000ee20000300800 */
[----:B------:R-:W-:Y:S03]  /*72a80*/  HMMA.16816.F32 R12, R16, R22, R12 ;  /* 0x00000016100c723c */ /* 0x000fe6000000180c */
        /* <DEDUP_REMOVED lines=15> */
[----:B------:R0:W-:Y:S04]  /*72b80*/  STL.64 [R1+0x310], R12 ;  /* 0x0003100c01007387 */ /* 0x0001e80000100a00 */
[----:B------:R-:W-:Y:S01]  /*72b90*/  STL.64 [R1+0x318], R14 ;  /* 0x0003180e01007387 */ /* 0x000fe20000100a00 */
[----:B0-----:R-:W-:-:S02]  /*72ba0*/  IMAD.MOV.U32 R13, RZ, RZ, R22 ;  /* 0x000000ffff0d7224 */ /* 0x001fc400078e0016 */
[----:B------:R-:W-:Y:S02]  /*72bb0*/  IMAD.MOV.U32 R12, RZ, RZ, R23 ;  /* 0x000000ffff0c7224 */ /* 0x000fe400078e0017 */
[----:B------:R-:W4:Y:S04]  /*72bc0*/  LDL.LU.64 R22, [R1+0x51c8] ;  /* 0x0051c80001167983 */ /* 0x000f280000300a00 */
[----:B------:R-:W4:Y:S02]  /*72bd0*/  LDL.LU.64 R20, [R1+0x51c0] ;  /* 0x0051c00001147983 */ /* 0x000f240000300a00 */
[----:B----4-:R-:W-:-:S15]  /*72be0*/  HMMA.16816.F32 R20, R16, R26, R20 ;  /* 0x0000001a1014723c */ /* 0x010fde0000001814 */
[----:B------:R-:W-:-:S08]  /*72bf0*/  NOP ;  /* 0x0000000000007918 */ /* 0x000fd00000000000 */
[----:B------:R-:W-:Y:S04]  /*72c00*/  STL.64 [R1+0x1b0], R20 ;  /* 0x0001b01401007387 */ /* 0x000fe80000100a00 */
[----:B------:R0:W-:Y:S04]  /*72c10*/  STL.64 [R1+0x1b8], R22 ;  /* 0x0001b81601007387 */ /* 0x0001e80000100a00 */
[----:B0-----:R-:W2:Y:S01]  /*72c20*/  LDL.LU.64 R22, [R1+0x51b8] ;  /* 0x0051b80001167983 */ /* 0x001ea20000300a00 */
[----:B------:R-:W-:Y:S02]  /*72c30*/  IMAD.MOV.U32 R3, RZ, RZ, R26 ;  /* 0x000000ffff037224 */ /* 0x000fe400078e001a */
[----:B------:R-:W-:-:S02]  /*72c40*/  IMAD.MOV.U32 R25, RZ, RZ, R27 ;  /* 0x000000ffff197224 */ /* 0x000fc400078e001b */
[----:B------:R-:W4:Y:S04]  /*72c50*/  LDL.LU.64 R26, [R1+0x51b0] ;  /* 0x0051b000011a7983 */ /* 0x000f280000300a00 */
[----:B------:R-:W4:Y:S01]  /*72c60*/  LDL.LU R24, [R1+0x51a8] ;  /* 0x0051a80001187983 */ /* 0x000f220000300800 */
        /* <DEDUP_REMOVED lines=20> */
[----:B0-----:R-:W2:Y:S01]  /*72db0*/  LDL.LU.64 R22, [R1+0x5160] ;  /* 0x0051600001167983 */ /* 0x001ea20000300a00 */
[----:B------:R-:W-:Y:S02]  /*72dc0*/  IMAD.MOV.U32 R10, RZ, RZ, R2 ;  /* 0x000000ffff0a7224 */ /* 0x000fe400078e0002 */
[----:B------:R-:W-:Y:S01]  /*72dd0*/  IMAD.MOV.U32 R11, RZ, RZ, R0 ;  /* 0x000000ffff0b7224 */ /* 0x000fe200078e0000 */
[----:B--2---:R-:W-:Y:S01]  /*72de0*/  HMMA.16816.F32 R20, R16, R22, R4 ;  /* 0x000000161014723c */ /* 0x004fe20000001804 */
[----:B------:R-:W2:Y:S04]  /*72df0*/  LDL.LU.64 R6, [R1+0x5158] ;  /* 0x0051580001067983 */ /* 0x000ea80000300a00 */
[----:B------:R-:W2:-:S15]  /*72e00*/  LDL.LU.64 R4, [R1+0x5150] ;  /* 0x0051500001047983 */ /* 0x000e9e0000300a00 */
[----:B------:R-:W-:-:S03]  /*72e10*/  NOP ;  /* 0x0000000000007918 */ /* 0x000fc60000000000 */
[----:B------:R2:W-:Y:S01]  /*72e20*/  STL [R1+0x150], R20 ;  /* 0x0001501401007387 */ /* 0x0005e20000100800 */
[----:B------:R-:W-:Y:S02]  /*72e30*/  IMAD.MOV.U32 R2, RZ, RZ, R22 ;  /* 0x000000ffff027224 */ /* 0x000fe400078e0016 */
[----:B------:R-:W-:Y:S02]  /*72e40*/  IMAD.MOV.U32 R0, RZ, RZ, R23 ;  /* 0x000000ffff007224 */ /* 0x000fe400078e0017 */
[----:B------:R-:W2:Y:S01]  /*72e50*/  LDL.LU.64 R22, [R1+0x5148] ;  /* 0x0051480001167983 */ /* 0x000ea20000300a00 */
[----:B------:R-:W-:Y:S02]  /*72e60*/  IMAD.MOV.U32 R9, RZ, RZ, R28 ;  /* 0x000000ffff097224 */ /* 0x000fe400078e001c */
[----:B------:R-:W-:Y:S01]  /*72e70*/  IMAD.MOV.U32 R28, RZ, RZ, R21 ;  /* 0x000000ffff1c7224 */ /* 0x000fe200078e0015 */
[----:B------:R-:W-:Y:S04]  /*72e80*/  STL [R1+0x4fa8], R0 ;  /* 0x004fa80001007387 */ /* 0x000fe80000100800 */
[----:B------:R-:W-:Y:S04]  /*72e90*/  STL [R1+0x4f84], R2 ;  /* 0x004f840201007387 */ /* 0x000fe80000100800 */
[----:B------:R-:W-:Y:S01]  /*72ea0*/  STL [R1+0x4f80], R28 ;  /* 0x004f801c01007387 */ /* 0x000fe20000100800 */
        /* <DEDUP_REMOVED lines=22> */
[----:B------:R-:W3:Y:S04]  /*73010*/  LDL.LU.64 R6, [R1+0x50f8] ;  /* 0x0050f80001067983 */ /* 0x000ee80000300a00 */
[----:B------:R-:W3:Y:S04]  /*73020*/  LDL.LU.64 R22, [R1+0x50f0] ;  /* 0x0050f00001167983 */ /* 0x000ee80000300a00 */
[----:B------:R-:W3:-:S13]  /*73030*/  LDL.LU.64 R20, [R1+0x50e8] ;  /* 0x0050e80001147983 */ /* 0x000eda0000300a00 */
[----:B------:R0:W-:Y:S04]  /*73040*/  STL.64 [R1+0x130], R16 ;  /* 0x0001301001007387 */ /* 0x0001e80000100a00 */
[----:B------:R1:W-:Y:S04]  /*73050*/  STL.64 [R1+0x138], R18 ;  /* 0x0001381201007387 */ /* 0x0003e80000100a00 */
[----:B0-----:R-:W4:Y:S04]  /*73060*/  LDL.LU R16, [R1+0x50] ;  /* 0x0000500001107983 */ /* 0x001f280000300800 */
[----:B------:R-:W4:Y:S01]  /*73070*/  LDL.LU R17, [R1+0x54] ;  /* 0x0000540001117983 */ /* 0x000f220000300800 */
[----:B-1----:R-:W-:-:S03]  /*73080*/  IMAD.MOV.U32 R19, RZ, RZ, R29 ;  /* 0x000000ffff137224 */ /* 0x002fc600078e001d */
[----:B------:R-:W4:Y:S04]  /*73090*/  LDL.LU R18, [R1+0x58] ;  /* 0x0000580001127983 */ /* 0x000f280000300800 */
[----:B------:R-:W2:Y:S01]  /*730a0*/  LDL.LU R29, [R1+0x50e0] ;  /* 0x0050e000011d7983 */ /* 0x000ea20000300800 */
[----:B---3--:R-:W-:Y:S03]  /*730b0*/  HMMA.16816.F32 R4, R20, R6, R8 ;  /* 0x000000061404723c */ /* 0x008fe60000001808 */
[----:B------:R-:W3:Y:S04]  /*730c0*/  LDL.LU.64 R10, [R1+0x50d8] ;  /* 0x0050d800010a7983 */ /* 0x000ee80000300a00 */
[----:B------:R-:W3:-:S15]  /*730d0*/  LDL.LU.64 R8, [R1+0x50d0] ;  /* 0x0050d00001087983 */ /* 0x000ede0000300a00 */
[----:B------:R-:W-:-:S01]  /*730e0*/  NOP ;  /* 0x0000000000007918 */ /* 0x000fc20000000000 */
        /* <DEDUP_REMOVED lines=19> */
[----:B------:R-:W2:-:S15]  /*73220*/  LDL.LU.64 R8, [R1+0x5088] ;  /* 0x0050880001087983 */ /* 0x000e9e0000300a00 */
[----:B------:R-:W-:-:S02]  /*73230*/  NOP ;  /* 0x0000000000007918 */ /* 0x000fc40000000000 */
[----:B------:R-:W-:Y:S04]  /*73240*/  STL.64 [R1+0xf0], R4 ;  /* 0x0000f00401007387 */ /* 0x000fe80000100a00 */
[----:B------:R0:W-:Y:S04]  /*73250*/  STL.64 [R1+0xf8], R6 ;  /* 0x0000f80601007387 */ /* 0x0001e80000100a00 */
[----:B0-----:R-:W3:Y:S04]  /*73260*/  LDL.LU.64 R6, [R1+0x5080] ;  /* 0x0050800001067983 */ /* 0x001ee80000300a00 */
[----:B------:R-:W3:Y:S01]  /*73270*/  LDL.LU.64 R4, [R1+0x5078] ;  /* 0x0050780001047983 */ /* 0x000ee20000300a00 */
[----:B----4-:R-:W-:Y:S03]  /*73280*/  HMMA.16816.F32 R16, R20, R26, R16 ;  /* 0x0000001a1410723c */ /* 0x010fe60000001810 */
[----:B------:R-:W-:-:S15]  /*73290*/  STL [R1+0x5060], R24 ;  /* 0x0050601801007387 */ /* 0x000fde0000100800 */
[----:B------:R-:W-:-:S05]  /*732a0*/  NOP ;  /* 0x0000000000007918 */ /* 0x000fca0000000000 */
[----:B------:R-:W-:Y:S04]  /*732b0*/  STL.64 [R1+0xe0], R16 ;  /* 0x0000e01001007387 */ /* 0x000fe80000100a00 */
[----:B------:R-:W-:Y:S04]  /*732c0*/  STL.64 [R1+0xe8], R18 ;  /* 0x0000e81201007387 */ /* 0x000fe80000100a00 */
[----:B--2---:R0:W-:Y:S04]  /*732d0*/  STL.64 [R1+0x5068], R8 ;  /* 0x0050680801007387 */ /* 0x0041e80000100a00 */
[----:B0-----:R-:W2:Y:S01]  /*732e0*/  LDL.LU R8, [R1+0x1c0] ;  /* 0x0001c00001087983 */ /* 0x001ea20000300800 */
[----:B---3--:R-:W-:-:S15]  /*732f0*/  HMMA.16816.F32 R4, R20, R10, R4 ;  /* 0x0000000a1404723c */ /* 0x008fde0000001804 */
[----:B------:R-:W-:-:S08]  /*73300*/  NOP ;  /* 0x0000000000007918 */ /* 0x000fd00000000000 */
[----:B------:R-:W-:Y:S04]  /*73310*/  STL.64 [R1+0x2f0], R4 ;  /* 0x0002f00401007387 */ /* 0x000fe80000100a00 */
[----:B------:R0:W-:Y:S04]  /*73320*/  STL.64 [R1+0x2f8], R6 ;  /* 0x0002f80601007387 */ /* 0x0001e80000100a00 */
[----:B------:R-:W2:Y:S04]  /*73330*/  LDL.LU R9, [R1+0x1c4] ;  /* 0x0001c40001097983 */ /* 0x000ea80000300800 */
[----:B------:R-:W2:Y:S04]  /*73340*/  LDL.LU R10, [R1+0x1c8] ;  /* 0x0001c800010a7983 */ /* 0x000ea80000300800 */
[----:B------:R-:W2:Y:S04]  /*73350*/  LDL.LU R11, [R1+0x1cc] ;  /* 0x0001cc00010b7983 */ /* 0x000ea80000300800 */
[----:B0-----:R-:W3:Y:S01]  /*73360*/  LDL R6, [R1+0x31b4] ;  /* 0x0031b40001067983 */ /* 0x001ee20000100800 */
[----:B------:R-:W-:-:S02]  /*73370*/  IMAD.MOV.U32 R26, RZ, RZ, R13 ;  /* 0x000000ffff1a7224 */ /* 0x000fc400078e000d */
[----:B------:R-:W-:Y:S02]  /*73380*/  IMAD.MOV.U32 R27, RZ, RZ, R12 ;  /* 0x000000ffff1b7224 */ /* 0x000fe400078e000c */
[----:B------:R-:W0:Y:S04]  /*73390*/  LDSM.16.MT88.4 R12, [R29+UR5+0x41800] ;  /* 0x041800051d0c783b */ /* 0x000e280008004200 */
[----:B0-----:R0:W-:Y:S02]  /*733a0*/  STL.64 [R1+0x4fc0], R14 ;  /* 0x004fc00e01007387 */ /* 0x0011e40000100a00 */
[----:B0-----:R-:W-:Y:S02]  /*733b0*/  IMAD.MOV.U32 R15, RZ, RZ, R25 ;  /* 0x000000ffff0f7224 */ /* 0x001fe400078e0019 */
[----:B------:R-:W-:Y:S01]  /*733c0*/  STL.64 [R1+0x4fb8], R12 ;  /* 0x004fb80c01007387 */ /* 0x000fe20000100a00 */
[----:B------:R-:W-:-:S03]  /*733d0*/  IMAD.MOV.U32 R14, RZ, RZ, R3 ;  /* 0x000000ffff0e7224 */ /* 0x000fc600078e0003 */
[----:B------:R-:W4:Y:S04]  /*733e0*/  LDL.LU R3, [R1+0x5070] ;  /* 0x0050700001037983 */ /* 0x000f280000300800 */
[----:B---3--:R-:W0:Y:S01]  /*733f0*/  LDSM.16.M88.4 R16, [R6+UR5+0x80] ;  /* 0x000080050610783b */ /* 0x008e220008000200 */
[----:B--2---:R-:W-:Y:S03]  /*73400*/  HMMA.16816.F32 R24, R20, R26, R8 ;  /* 0x0000001a1418723c */ /* 0x004fe60000001808 */
[----:B0-----:R-:W-:Y:S04]  /*73410*/  STL.64 [R1+0x30], R16 ;  /* 0x0000301001007387 */ /* 0x001fe80000100a00 */
[----:B------:R-:W-:Y:S04]  /*73420*/  STL.64 [R1+0x38], R18 ;  /* 0x0000381201007387 */ /* 0x000fe80000100a00 */
[----:B------:R-:W2:-:S12]  /*73430*/  LDL.LU.64 R8, [R1+0x5068] ;  /* 0x0050680001087983 */ /* 0x000e980000300a00 */
[----:B------:R-:W-:Y:S04]  /*73440*/  STL.64 [R1+0x2e0], R24 ;  /* 0x0002e01801007387 */ /* 0x000fe80000100a00 */
[----:B------:R-:W-:Y:S04]  /*73450*/  STL.64 [R1+0x2e8], R26 ;  /* 0x0002e81a01007387 */ /* 0x000fe80000100a00 */
[----:B------:R-:W0:Y:S04]  /*73460*/  LDSM.16.M88.4 R24, [R6+UR5+0x8080] ;  /* 0x008080050618783b */ /* 0x000e280008000200 */
[----:B------:R-:W-:Y:S04]  /*73470*/  LDSM.16.M88.4 R16, [R6+UR5+0x4080] ;  /* 0x004080050610783b */ /* 0x000fe80008000200 */
[----:B0-----:R-:W-:Y:S04]  /*73480*/  STL.64 [R1+0x10], R24 ;  /* 0x0000101801007387 */ /* 0x001fe80000100a00 */
[----:B------:R-:W-:Y:S04]  /*73490*/  STL.64 [R1+0x18], R26 ;  /* 0x0000181a01007387 */ /* 0x000fe80000100a00 */
[----:B------:R-:W0:Y:S04]  /*734a0*/  LDSM.16.M88.4 R24, [R6+UR5+0xc080] ;  /* 0x00c080050618783b */ /* 0x000e280008000200 */
[----:B0-----:R0:W-:Y:S04]  /*734b0*/  STL.64 [R1], R24 ;  /* 0x0000001801007387 */ /* 0x0011e80000100a00 */
[----:B------:R-:W-:Y:S04]  /*734c0*/  STL.64 [R1+0x8], R26 ;  /* 0x0000081a01007387 */ /* 0x000fe80000100a00 */
[----:B0-----:R-:W3:Y:S04]  /*734d0*/  LDL.LU R24, [R1+0x5060] ;  /* 0x0050600001187983 */ /* 0x001ee80000300800 */
[----:B------:R-:W4:Y:S04]  /*734e0*/  LDL R7, [R1+0x4c4] ;  /* 0x0004c40001077983 */ /* 0x000f280000100800 */
[----:B------:R-:W-:Y:S04]  /*734f0*/  STL.64 [R1+0x28], R18 ;  /* 0x0000281201007387 */ /* 0x000fe80000100a00 */
[----:B------:R2:W-:Y:S02]  /*73500*/  STL.64 [R1+0x4fb0], R16 ;  /* 0x004fb01001007387 */ /* 0x0005e40000100a00 */
[----:B--2---:R-:W-:-:S02]  /*73510*/  IMAD.MOV.U32 R17, RZ, RZ, R9 ;  /* 0x000000ffff117224 */ /* 0x004fc400078e0009 */
[----:B------:R-:W-:Y:S02]  /*73520*/  IMAD.MOV.U32 R18, RZ, RZ, R8 ;  /* 0x000000ffff127224 */ /* 0x000fe400078e0008 */
[----:B------:R-:W-:Y:S01]  /*73530*/  LDSM.16.M88.4 R8, [R6+UR5+0x14080] ;  /* 0x014080050608783b */ /* 0x000fe20008000200 */
[----:B---3--:R-:W-:-:S03]  /*73540*/  IMAD.MOV.U32 R16, RZ, RZ, R24 ;  /* 0x000000ffff107224 */ /* 0x008fc600078e0018 */
[----:B------:R-:W0:Y:S04]  /*73550*/  LDSM.16.M88.4 R24, [R6+UR5+0x10080] ;  /* 0x010080050618783b */ /* 0x000e280008000200 */
[----:B0-----:R-:W-:Y:S04]  /*73560*/  STL.64 [R1+0x4f90], R26 ;  /* 0x004f901a01007387 */ /* 0x001fe80000100a00 */
[----:B------:R-:W-:Y:S04]  /*73570*/  STL.64 [R1+0x4f88], R24 ;  /* 0x004f881801007387 */ /* 0x000fe80000100a00 */
[----:B------:R-:W0:Y:S04]  /*73580*/  LDSM.16.M88.4 R24, [R6+UR5+0x18080] ;  /* 0x018080050618783b */ /* 0x000e280008000200 */
[----:B------:R-:W-:Y:S04]  /*73590*/  STL [R1+0x4fac], R9 ;  /* 0x004fac0901007387 */ /* 0x000fe80000100800 */
[----:B------:R-:W-:Y:S04]  /*735a0*/  STL [R1+0x4e14], R10 ;  /* 0x004e140a01007387 */ /* 0x000fe80000100800 */
[----:B------:R-:W-:Y:S04]  /*735b0*/  STL [R1+0x4e10], R11 ;  /* 0x004e100b01007387 */ /* 0x000fe80000100800 */
        /* <DEDUP_REMOVED lines=9> */
[----:B0-----:R-:W-:Y:S01]  /*73650*/  STL.64 [R1+0xc0], R24 ;  /* 0x0000c01801007387 */ /* 0x001fe20000100a00 */
[----:B------:R-:W-:-:S03]  /*73660*/  IMAD.MOV.U32 R2, RZ, RZ, R24 ;  /* 0x000000ffff027224 */ /* 0x000fc600078e0018 */
[----:B------:R-:W-:Y:S01]  /*73670*/  STL.64 [R1+0xc8], R26 ;  /* 0x0000c81a01007387 */ /* 0x000fe20000100a00 */
[----:B------:R-:W-:-:S03]  /*73680*/  IMAD.MOV.U32 R28, RZ, RZ, R25 ;  /* 0x000000ffff1c7224 */ /* 0x000fc600078e0019 */
[----:B------:R-:W0:Y:S04]  /*73690*/  LDSM.16.M88.4 R24, [R6+UR5+0x28080] ;  /* 0x028080050618783b */ /* 0x000e280008000200 */
[----:B0-----:R-:W-:Y:S04]  /*736a0*/  STL.64 [R1+0xb0], R24 ;  /* 0x0000b01801007387 */ /* 0x001fe80000100a00 */
[----:B------:R-:W-:Y:S04]  /*736b0*/  STL.64 [R1+0xb8], R26 ;  /* 0x0000b81a01007387 */ /* 0x000fe80000100a00 */
[----:B------:R-:W0:Y:S01]  /*736c0*/  LDSM.16.M88.4 R24, [R6+UR5+0x2c080] ;  /* 0x02c080050618783b */ /* 0x000e220008000200 */
[----:B----4-:R-:W-:-:S07]  /*736d0*/  IMAD.MOV.U32 R19, RZ, RZ, R3 ;  /* 0x000000ffff137224 */ /* 0x010fce00078e0003 */
[----:B------:R-:W-:Y:S01]  /*736e0*/  HMMA.16816.F32 R12, R20, R14, R16 ;  /* 0x0000000e140c723c */ /* 0x000fe20000001810 */
[----:B------:R-:W-:Y:S04]  /*736f0*/  LDSM.16.M88.4 R16, [R6+UR5+0x34080] ;  /* 0x034080050610783b */ /* 0x000fe80008000200 */
[----:B0-----:R-:W-:Y:S04]  /*73700*/  STL.64 [R1+0xa0], R24 ;  /* 0x0000a01801007387 */ /* 0x001fe80000100a00 */
[----:B------:R-:W-:Y:S04]  /*73710*/  STL.64 [R1+0xa8], R26 ;  /* 0x0000a81a01007387 */ /* 0x000fe80000100a00 */
[----:B------:R-:W0:Y:S11]  /*73720*/  LDSM.16.M88.4 R24, [R6+UR5+0x30080] ;  /* 0x030080050618783b */ /* 0x000e360008000200 */
[----:B------:R-:W-:-:S02]  /*73730*/  IMAD.MOV.U32 R10, RZ, RZ, R13 ;  /* 0x000000ffff0a7224 */ /* 0x000fc400078e000d */
[----:B------:R-:W-:Y:S02]  /*73740*/  IMAD.MOV.U32 R11, RZ, RZ, R14 ;  /* 0x000000ffff0b7224 */ /* 0x000fe400078e000e */
[----:B------:R-:W-:Y:S01]  /*73750*/  IMAD.MOV.U32 R3, RZ, RZ, R15 ;  /* 0x000000ffff037224 */ /* 0x000fe200078e000f */
[----:B0-----:R-:W-:Y:S04]  /*73760*/  STL.64 [R1+0x90], R24 ;  /* 0x0000901801007387 */ /* 0x001fe80000100a00 */
[----:B------:R-:W-:Y:S04]  /*73770*/  STL.64 [R1+0x98], R26 ;  /* 0x0000981a01007387 */ /* 0x000fe80000100a00 */
[----:B------:R-:W-:Y:S04]  /*73780*/  STL [R1+0x2d0], R12 ;  /* 0x0002d00c01007387 */ /* 0x000fe80000100800 */
[----:B------:R-:W0:Y:S04]  /*73790*/  LDSM.16.M88.4 R12, [R6+UR5+0x38080] ;  /* 0x03808005060c783b */ /* 0x000e280008000200 */
[----:B------:R-:W-:Y:S04]  /*737a0*/  STL [R1+0x4e20], R10 ;  /* 0x004e200a01007387 */ /* 0x000fe80000100800 */
[----:B------:R-:W-:Y:S04]  /*737b0*/  STL [R1+0x4e1c], R11 ;  /* 0x004e1c0b01007387 */ /* 0x000fe80000100800 */
[----:B------:R-:W-:Y:S04]  /*737c0*/  STL [R1+0x4e18], R3 ;  /* 0x004e180301007387 */ /* 0x000fe80000100800 */
[----:B------:R-:W-:Y:S04]  /*737d0*/  STL.64 [R1+0x80], R16 ;  /* 0x0000801001007387 */ /* 0x000fe80000100a00 */
[----:B------:R-:W-:Y:S01]  /*737e0*/  STL.64 [R1+0x88], R18 ;  /* 0x0000881201007387 */ /* 0x000fe20000100a00 */
[----:B0-----:R-:W-:-:S03]  /*737f0*/  IMAD.MOV.U32 R9, RZ, RZ, R12 ;  /* 0x000000ffff097224 */ /* 0x001fc600078e000c */
[----:B------:R0:W-:Y:S04]  /*73800*/  STL.64 [R1+0x78], R14 ;  /* 0x0000780e01007387 */ /* 0x0001e80000100a00 */
[----:B------:R-:W-:Y:S04]  /*73810*/  STL.64 [R1+0x5058], R8 ;  /* 0x0050580801007387 */ /* 0x000fe80000100a00 */
[----:B------:R-:W1:Y:S01]  /*73820*/  LDSM.16.M88.4 R8, [R6+UR5+0x3c080] ;  /* 0x03c080050608783b */ /* 0x000e620008000200 */
[----:B------:R-:W-:-:S03]  /*73830*/  IMAD.MOV.U32 R0, RZ, RZ, R13 ;  /* 0x000000ffff007224 */ /* 0x000fc600078e000d */
[----:B------:R-:W2:Y:S04]  /*73840*/  LDSM.16.MT88.4 R4, [R7+UR5+0x41800] ;  /* 0x041800050704783b */ /* 0x000ea80008004200 */
[----:B0-----:R-:W3:Y:S04]  /*73850*/  LDL.LU R14, [R1+0x278] ;  /* 0x00027800010e7983 */ /* 0x001ee80000300800 */
[----:B-1----:R-:W-:Y:S04]  /*73860*/  STL.64 [R1+0x60], R8 ;  /* 0x0000600801007387 */ /* 0x002fe80000100a00 */
[----:B------:R-:W-:Y:S04]  /*73870*/  STL.64 [R1+0x68], R10 ;  /* 0x0000680a01007387 */ /* 0x000fe80000100a00 */
[----:B------:R-:W3:Y:S04]  /*73880*/  LDL.LU R15, [R1+0x27c] ;  /* 0x00027c00010f7983 */ /* 0x000ee80000300800 */
[----:B---3--:R0:W-:Y:S04]  /*73890*/  STL.64 [R1+0x4fd0], R14 ;  /* 0x004fd00e01007387 */ /* 0x0081e80000100a00 */
[----:B0-----:R-:W3:Y:S04]  /*738a0*/  LDL.LU R14, [R1+0x1f8] ;  /* 0x0001f800010e7983 */ /* 0x001ee80000300800 */
        /* <DEDUP_REMOVED lines=8> */
[----:B------:R-:W2:Y:S04]  /*73930*/  LDL.LU R14, [R1+0x208] ;  /* 0x00020800010e7983 */ /* 0x000ea80000300800 */
        /* <DEDUP_REMOVED lines=13> */
[----:B----4-:R-:W-:Y:S04]  /*73a10*/  STL.64 [R1+0x5018], R14 ;  /* 0x0050180e01007387 */ /* 0x010fe80000100a00 */
        /* <DEDUP_REMOVED lines=10> */
[----:B------:R-:W3:Y:S04]  /*73ac0*/  LDL.LU R8, [R1+0x2c0] ;  /* 0x0002c00001087983 */ /* 0x000ee80000300800 */
[----:B------:R-:W3:Y:S04]  /*73ad0*/  LDL.LU R9, [R1+0x2c4] ;  /* 0x0002c40001097983 */ /* 0x000ee80000300800 */
[----:B------:R-:W3:Y:S04]  /*73ae0*/  LDL.LU R10, [R1+0x2c8] ;  /* 0x0002c800010a7983 */ /* 0x000ee80000300800 */
[----:B------:R-:W3:Y:S04]  /*73af0*/  LDL.LU R11, [R1+0x2cc] ;  /* 0x0002cc00010b7983 */ /* 0x000ee80000300800 */
[----:B--2---:R0:W-:Y:S04]  /*73b00*/  STL.64 [R1+0x5050], R26 ;  /* 0x0050501a01007387 */ /* 0x0041e80000100a00 */
[----:B0-----:R-:W2:Y:S04]  /*73b10*/  LDL.LU R26, [R1+0x258] ;  /* 0x00025800011a7983 */ /* 0x001ea80000300800 */
[----:B------:R-:W2:Y:S04]  /*73b20*/  LDL.LU R27, [R1+0x25c] ;  /* 0x00025c00011b7983 */ /* 0x000ea80000300800 */
[----:B----4-:R0:W-:Y:S04]  /*73b30*/  STL.64 [R1+0x5030], R14 ;  /* 0x0050300e01007387 */ /* 0x0101e80000100a00 */
[----:B------:R-:W4:Y:S04]  /*73b40*/  LDL.LU R12, [R1+0x2a0] ;  /* 0x0002a000010c7983 */ /* 0x000f280000300800 */
[----:B------:R-:W4:Y:S04]  /*73b50*/  LDL.LU R13, [R1+0x2a4] ;  /* 0x0002a400010d7983 */ /* 0x000f280000300800 */
[----:B0-----:R-:W3:Y:S04]  /*73b60*/  LDL.LU R14, [R1+0x2a8] ;  /* 0x0002a800010e7983 */ /* 0x001ee80000300800 */
[----:B------:R-:W3:Y:S04]  /*73b70*/  LDL.LU R15, [R1+0x2ac] ;  /* 0x0002ac00010f7983 */ /* 0x000ee80000300800 */
[----:B---3--:R-:W-:Y:S04]  /*73b80*/  STL.64 [R1+0x5048], R14 ;  /* 0x0050480e01007387 */ /* 0x008fe80000100a00 */
[----:B----4-:R0:W-:Y:S04]  /*73b90*/  STL.64 [R1+0x5040], R12 ;  /* 0x0050400c01007387 */ /* 0x0101e80000100a00 */
[----:B0-----:R-:W3:Y:S04]  /*73ba0*/  LDL.LU R12, [R1+0x2b0] ;  /* 0x0002b000010c7983 */ /* 0x001ee80000300800 */
[----:B------:R-:W3:Y:S04]  /*73bb0*/  LDL.LU R13, [R1+0x2b4] ;  /* 0x0002b400010d7983 */ /* 0x000ee80000300800 */
[----:B------:R-:W3:Y:S04]  /*73bc0*/  LDL.LU R14, [R1+0x2b8] ;  /* 0x0002b800010e7983 */ /* 0x000ee80000300800 */
[----:B------:R-:W3:Y:S04]  /*73bd0*/  LDL.LU R15, [R1+0x2bc] ;  /* 0x0002bc00010f7983 */ /* 0x000ee80000300800 */
[----:B------:R-:W-:Y:S04]  /*73be0*/  STL.64 [R1+0x5010], R18 ;  /* 0x0050101201007387 */ /* 0x000fe80000100a00 */
[----:B------:R0:W-:Y:S04]  /*73bf0*/  STL.64 [R1+0x5008], R16 ;  /* 0x0050081001007387 */ /* 0x0001e80000100a00 */
[----:B0-----:R-:W4:Y:S04]  /*73c00*/  LDL.LU R16, [R1+0x280] ;  /* 0x0002800001107983 */ /* 0x001f280000300800 */
[----:B------:R-:W4:Y:S04]  /*73c10*/  LDL.LU R17, [R1+0x284] ;  /* 0x0002840001117983 */ /* 0x000f280000300800 */
[----:B------:R-:W3:Y:S04]  /*73c20*/  LDL.LU R18, [R1+0x288] ;  /* 0x0002880001127983 */ /* 0x000ee80000300800 */
[----:B------:R-:W3:Y:S01]  /*73c30*/  LDL.LU R19, [R1+0x28c] ;  /* 0x00028c0001137983 */ /* 0x000ee20000300800 */
[----:B--2---:R-:W-:-:S15]  /*73c40*/  HMMA.16816.F32 R24, R20, R26, R8 ;  /* 0x0000001a1418723c */ /* 0x004fde0000001808 */
[----:B------:R-:W-:-:S09]  /*73c50*/  NOP ;  /* 0x0000000000007918 */ /* 0x000fd20000000000 */
[----:B------:R-:W-:Y:S01]  /*73c60*/  IMAD.MOV.U32 R3, RZ, RZ, R26 ;  /* 0x000000ffff037224 */ /* 0x000fe200078e001a */
[----:B---3--:R-:W-:Y:S04]  /*73c70*/  STL.64 [R1+0x5028], R18 ;  /* 0x0050281201007387 */ /* 0x008fe80000100a00 */
[----:B----4-:R0:W-:Y:S04]  /*73c80*/  STL.64 [R1+0x5020], R16 ;  /* 0x0050201001007387 */ /* 0x0101e80000100a00 */
        /* <DEDUP_REMOVED lines=8> */
[----:B------:R-:W3:Y:S04]  /*73d10*/  LDL.LU R6, [R1+0x188] ;  /* 0x0001880001067983 */ /* 0x000ee80000300800 */
[----:B------:R-:W3:Y:S04]  /*73d20*/  LDL.LU R7, [R1+0x18c] ;  /* 0x00018c0001077983 */ /* 0x000ee80000300800 */
[----:B------:R-:W4:Y:S04]  /*73d30*/  LDL.LU.64 R8, [R1+0x5058] ;  /* 0x0050580001087983 */ /* 0x000f280000300a00 */
[----:B------:R0:W-:Y:S04]  /*73d40*/  STL [R1+0x2cc], R27 ;  /* 0x0002cc1b01007387 */ /* 0x0001e80000100800 */
[----:B0-----:R-:W2:Y:S01]  /*73d50*/  LDL.LU.64 R26, [R1+0x5050] ;  /* 0x00505000011a7983 */ /* 0x001ea20000300a00 */
[----:B------:R-:W-:-:S02]  /*73d60*/  IMAD.MOV.U32 R10, RZ, RZ, R24 ;  /* 0x000000ffff0a7224 */ /* 0x000fc400078e0018 */
[----:B------:R-:W-:-:S03]  /*73d70*/  IMAD.MOV.U32 R11, RZ, RZ, R25 ;  /* 0x000000ffff0b7224 */ /* 0x000fc600078e0019 */
        /* <DEDUP_REMOVED lines=11> */
[----:B------:R-:W2:-:S15]  /*73e30*/  LDL.LU.64 R14, [R1+0x5030] ;  /* 0x00503000010e7983 */ /* 0x000e9e0000300a00 */
[----:B------:R-:W-:-:S06]  /*73e40*/  NOP ;  /* 0x0000000000007918 */ /* 0x000fcc0000000000 */
[----:B------:R0:W-:Y:S01]  /*73e50*/  STL.64 [R1+0x2a8], R26 ;  /* 0x0002a81a01007387 */ /* 0x0001e20000100a00 */
[----:B------:R-:W-:Y:S02]  /*73e60*/  IMAD.MOV.U32 R11, RZ, RZ, R24 ;  /* 0x000000ffff0b7224 */ /* 0x000fe400078e0018 */
[----:B------:R-:W-:Y:S01]  /*73e70*/  IMAD.MOV.U32 R3, RZ, RZ, R25 ;  /* 0x000000ffff037224 */ /* 0x000fe200078e0019 */
[----:B------:R-:W3:Y:S04]  /*73e80*/  LDL.LU R24, [R1+0x330] ;  /* 0x0003300001187983 */ /* 0x000ee80000300800 */
[----:B------:R-:W3:Y:S04]  /*73e90*/  LDL.LU R25, [R1+0x334] ;  /* 0x0003340001197983 */ /* 0x000ee80000300800 */
[----:B0-----:R-:W4:Y:S04]  /*73ea0*/  LDL.LU R26, [R1+0x338] ;  /* 0x00033800011a7983 */ /* 0x001f280000300800 */
[----:B------:R-:W4:Y:S01]  /*73eb0*/  LDL.LU R27, [R1+0x33c] ;  /* 0x00033c00011b7983 */ /* 0x000f220000300800 */
[C---:B--2---:R-:W-:Y:S03]  /*73ec0*/  HMMA.16816.F32 R12, R20.reuse, R14, R16 ;  /* 0x0000000e140c723c */ /* 0x044fe60000001810 */
[----:B----4-:R-:W-:Y:S04]  /*73ed0*/  STL.64 [R1+0x4fa0], R26 ;  /* 0x004fa01a01007387 */ /* 0x010fe80000100a00 */
[----:B---3--:R0:W-:Y:S04]  /*73ee0*/  STL.64 [R1+0x4f98], R24 ;  /* 0x004f981801007387 */ /* 0x0081e80000100a00 */
[----:B0-----:R-:W2:Y:S04]  /*73ef0*/  LDL.LU.64 R24, [R1+0x10] ;  /* 0x0000100001187983 */ /* 0x001ea80000300a00 */
[----:B------:R-:W-:Y:S04]  /*73f00*/  STL [R1+0x4e34], R11 ;  /* 0x004e340b01007387 */ /* 0x000fe80000100800 */
[----:B------:R-:W-:Y:S04]  /*73f10*/  STL [R1+0x4e30], R3 ;  /* 0x004e300301007387 */ /* 0x000fe80000100800 */
[----:B------:R-:W3:Y:S04]  /*73f20*/  LDL.LU.64 R18, [R1+0x5028] ;  /* 0x0050280001127983 */ /* 0x000ee80000300a00 */
[----:B------:R-:W3:Y:S04]  /*73f30*/  LDL.LU.64 R16, [R1+0x5020] ;  /* 0x0050200001107983 */ /* 0x000ee80000300a00 */
        /* <DEDUP_REMOVED lines=26> */
[----:B------:R-:W3:Y:S04]  /*740e0*/  LDL.LU.64 R14, [R1+0x4fc0] ;  /* 0x004fc000010e7983 */ /* 0x000ee80000300a00 */
[----:B------:R-:W3:-:S13]  /*740f0*/  LDL.LU.64 R12, [R1+0x4fb8] ;  /* 0x004fb800010c7983 */ /* 0x000eda0000300a00 */
[----:B------:R0:W-:Y:S04]  /*74100*/  STL.64 [R1+0x230], R20 ;  /* 0x0002301401007387 */ /* 0x0001e80000100a00 */
[----:B------:R1:W-:Y:S04]  /*74110*/  STL.64 [R1+0x238], R22 ;  /* 0x0002381601007387 */ /* 0x0003e80000100a00 */
[----:B0-----:R-:W3:Y:S04]  /*74120*/  LDL.LU R20, [R1+0x190] ;  /* 0x0001900001147983 */ /* 0x001ee80000300800 */
[----:B------:R-:W3:Y:S04]  /*74130*/  LDL.LU R21, [R1+0x194] ;  /* 0x0001940001157983 */ /* 0x000ee80000300800 */
[----:B-1----:R-:W3:Y:S04]  /*74140*/  LDL.LU R22, [R1+0x198] ;  /* 0x0001980001167983 */ /* 0x002ee80000300800 */
[----:B------:R-:W3:Y:S02]  /*74150*/  LDL.LU R23, [R1+0x19c] ;  /* 0x00019c0001177983 */ /* 0x000ee40000300800 */
[----:B---3--:R-:W-:-:S15]  /*74160*/  HMMA.16816.F32 R20, R12, R16, R20 ;  /* 0x000000100c14723c */ /* 0x008fde0000001814 */
[----:B------:R-:W-:-:S08]  /*74170*/  NOP ;  /* 0x0000000000007918 */ /* 0x000fd00000000000 */
[----:B------:R0:W-:Y:S04]  /*74180*/  STL.64 [R1+0x220], R20 ;  /* 0x0002201401007387 */ /* 0x0001e80000100a00 */
[----:B------:R-:W-:Y:S01]  /*74190*/  STL.64 [R1+0x228], R22 ;  /* 0x0002281601007387 */ /* 0x000fe20000100a00 */
[----:B0-----:R-:W-:Y:S02]  /*741a0*/  IMAD.MOV.U32 R21, RZ, RZ, R16 ;  /* 0x000000ffff157224 */ /* 0x001fe400078e0010 */
[----:B------:R-:W-:Y:S02]  /*741b0*/  IMAD.MOV.U32 R20, RZ, RZ, R17 ;  /* 0x000000ffff147224 */ /* 0x000fe400078e0011 */
[----:B------:R-:W3:Y:S04]  /*741c0*/  LDL.LU.64 R16, [R1+0x4fb0] ;  /* 0x004fb00001107983 */ /* 0x000ee80000300a00 */
[----:B------:R0:W-:Y:S04]  /*741d0*/  STL.64 [R1+0x4f00], R20 ;  /* 0x004f001401007387 */ /* 0x0001e80000100a00 */
[----:B0-----:R-:W4:Y:S04]  /*741e0*/  LDL.LU R20, [R1+0x320] ;  /* 0x0003200001147983 */ /* 0x001f280000300800 */
[----:B------:R-:W4:Y:S04]  /*741f0*/  LDL.LU R21, [R1+0x324] ;  /* 0x0003240001157983 */ /* 0x000f280000300800 */
[----:B------:R-:W4:Y:S04]  /*74200*/  LDL.LU R22, [R1+0x328] ;  /* 0x0003280001167983 */ /* 0x000f280000300800 */
[----:B------:R-:W4:Y:S01]  /*74210*/  LDL.LU R23, [R1+0x32c] ;  /* 0x00032c0001177983 */ /* 0x000f220000300800 */
[----:B---3--:R-:W-:-:S15]  /*74220*/  HMMA.16816.F32 R4, R12, R16, R4 ;  /* 0x000000100c04723c */ /* 0x008fde0000001804 */
[----:B------:R-:W-:-:S08]  /*74230*/  NOP ;  /* 0x0000000000007918 */ /* 0x000fd00000000000 */
[----:B------:R0:W-:Y:S04]  /*74240*/  STL.64 [R1+0x210], R4 ;  /* 0x0002100401007387 */ /* 0x0001e80000100a00 */
[----:B------:R-:W-:Y:S01]  /*74250*/  STL.64 [R1+0x218], R6 ;  /* 0x0002180601007387 */ /* 0x000fe20000100a00 */
[----:B0-----:R-:W-:Y:S02]  /*74260*/  IMAD.MOV.U32 R4, RZ, RZ, R17 ;  /* 0x000000ffff047224 */ /* 0x001fe400078e0011 */
[----:B------:R-:W-:Y:S02]  /*74270*/  IMAD.MOV.U32 R5, RZ, RZ, R16 ;  /* 0x000000ffff057224 */ /* 0x000fe400078e0010 */
[----:B------:R-:W0:Y:S04]  /*74280*/  LDSM.16.MT88.4 R16, [R29+UR5+0x41c00] ;  /* 0x041c00051d10783b */ /* 0x000e280008004200 */
[----:B------:R1:W-:Y:S04]  /*74290*/  STL [R1+0x4f0c], R4 ;  /* 0x004f0c0401007387 */ /* 0x0003e80000100800 */
[----:B------:R3:W-:Y:S04]  /*742a0*/  STL [R1+0x4f08], R5 ;  /* 0x004f080501007387 */ /* 0x0007e80000100800 */
[----:B-1----:R-:W2:Y:S04]  /*742b0*/  LDL.LU R4, [R1+0x340] ;  /* 0x0003400001047983 */ /* 0x002ea80000300800 */
[----:B---3--:R-:W2:Y:S04]  /*742c0*/  LDL.LU R5, [R1+0x344] ;  /* 0x0003440001057983 */ /* 0x008ea80000300800 */
[----:B------:R-:W2:Y:S04]  /*742d0*/  LDL.LU R6, [R1+0x348] ;  /* 0x0003480001067983 */ /* 0x000ea80000300800 */
[----:B------:R-:W2:Y:S04]  /*742e0*/  LDL.LU R7, [R1+0x34c] ;  /* 0x00034c0001077983 */ /* 0x000ea80000300800 */
[----:B0-----:R-:W-:Y:S04]  /*742f0*/  STL.64 [R1+0x4d48], R18 ;  /* 0x004d481201007387 */ /* 0x001fe80000100a00 */
[----:B------:R0:W-:Y:S02]  /*74300*/  STL.64 [R1+0x4d40], R16 ;  /* 0x004d401001007387 */ /* 0x0001e40000100a00 */
[----:B0-----:R-:W-:-:S02]  /*74310*/  IMAD.MOV.U32 R16, RZ, RZ, R9 ;  /* 0x000000ffff107224 */ /* 0x001fc400078e0009 */
[----:B------:R-:W-:Y:S01]  /*74320*/  IMAD.MOV.U32 R17, RZ, RZ, R0 ;  /* 0x000000ffff117224 */ /* 0x000fe200078e0000 */
[----:B------:R-:W3:Y:S04]  /*74330*/  LDL.LU R9, [R1+0x4fac] ;  /* 0x004fac0001097983 */ /* 0x000ee80000300800 */
[----:B------:R-:W3:Y:S04]  /*74340*/  LDL.LU R0, [R1+0x4fa8] ;  /* 0x004fa80001007983 */ /* 0x000ee80000300800 */
[----:B------:R0:W-:Y:S04]  /*74350*/  STL.64 [R1+0x4f10], R16 ;  /* 0x004f101001007387 */ /* 0x0001e80000100a00 */
[----:B0-----:R-:W4:Y:S04]  /*74360*/  LDL.LU.64 R16, [R1] ;  /* 0x0000000001107983 */ /* 0x001f280000300a00 */
[----:B------:R-:W-:Y:S01]  /*74370*/  STL [R1+0x4b88], R29 ;  /* 0x004b881d01007387 */ /* 0x000fe20000100800 */
[----:B--2---:R-:W-:-:S15]  /*74380*/  HMMA.16816.F32 R4, R12, R24, R4 ;  /* 0x000000180c04723c */ /* 0x004fde0000001804 */
[----:B------:R-:W-:-:S08]  /*74390*/  NOP ;  /* 0x0000000000007918 */ /* 0x000fd00000000000 */
[----:B------:R-:W-:Y:S04]  /*743a0*/  STL.64 [R1+0x200], R4 ;  /* 0x0002000401007387 */ /* 0x000fe80000100a00 */
[----:B------:R0:W-:Y:S04]  /*743b0*/  STL.64 [R1+0x208], R6 ;  /* 0x0002080601007387 */ /* 0x0001e80000100a00 */
[----:B------:R-:W4:Y:S01]  /*743c0*/  LDL.LU.64 R26, [R1+0x4fa0] ;  /* 0x004fa000011a7983 */ /* 0x000f220000300a00 */
[----:B0-----:R-:W-:Y:S02]  /*743d0*/  IMAD.MOV.U32 R7, RZ, RZ, R24 ;  /* 0x000000ffff077224 */ /* 0x001fe400078e0018 */
[----:B------:R-:W-:-:S02]  /*743e0*/  IMAD.MOV.U32 R6, RZ, RZ, R25 ;  /* 0x000000ffff067224 */ /* 0x000fc400078e0019 */
[----:B------:R-:W4:Y:S02]  /*743f0*/  LDL.LU.64 R24, [R1+0x4f98] ;  /* 0x004f980001187983 */ /* 0x000f240000300a00 */
[----:B----4-:R-:W-:-:S15]  /*74400*/  HMMA.16816.F32 R24, R12, R16, R24 ;  /* 0x000000100c18723c */ /* 0x010fde0000001818 */
[----:B------:R-:W-:-:S08]  /*74410*/  NOP ;  /* 0x0000000000007918 */ /* 0x000fd00000000000 */
[----:B------:R-:W-:Y:S04]  /*74420*/  STL.64 [R1+0x1f0], R24 ;  /* 0x0001f01801007387 */ /* 0x000fe80000100a00 */
[----:B------:R0:W-:Y:S04]  /*74430*/  STL.64 [R1+0x1f8], R26 ;  /* 0x0001f81a01007387 */ /* 0x0001e80000100a00 */
[----:B0-----:R-:W2:Y:S04]  /*74440*/  LDL.LU.64 R26, [R1+0x4f90] ;  /* 0x004f9000011a7983 */ /* 0x001ea80000300a00 */
[----:B------:R-:W4:Y:S01]  /*74450*/  LDL.LU.64 R24, [R1+0x4f88] ;  /* 0x004f880001187983 */ /* 0x000f220000300a00 */
[----:B------:R-:W-:-:S02]  /*74460*/  IMAD.MOV.U32 R4, RZ, RZ, R16 ;  /* 0x000000ffff047224 */ /* 0x000fc400078e0010 */
[----:B------:R-:W-:Y:S01]  /*74470*/  IMAD.MOV.U32 R5, RZ, RZ, R17 ;  /* 0x000000ffff057224 */ /* 0x000fe200078e0011 */
[----:B------:R-:W-:Y:S04]  /*74480*/  STL.64 [R1+0x4f20], R6 ;  /* 0x004f200601007387 */ /* 0x000fe80000100a00 */
[----:B------:R0:W-:Y:S02]  /*74490*/  STL.64 [R1+0x4f18], R4 ;  /* 0x004f180401007387 */ /* 0x0001e40000100a00 */
[----:B0-----:R-:W-:Y:S02]  /*744a0*/  IMAD.MOV.U32 R4, RZ, RZ, R2 ;  /* 0x000000ffff047224 */ /* 0x001fe400078e0002 */
[----:B------:R-:W-:Y:S01]  /*744b0*/  IMAD.MOV.U32 R5, RZ, RZ, R28 ;  /* 0x000000ffff057224 */ /* 0x000fe200078e001c */
[----:B------:R-:W2:Y:S01]  /*744c0*/  LDL.LU R2, [R1+0x4f84] ;  /* 0x004f840001027983 */ /* 0x000ea20000300800 */
[----:B----4-:R-:W-:-:S15]  /*744d0*/  HMMA.16816.F32 R16, R12, R24, R20 ;  /* 0x000000180c10723c */ /* 0x010fde0000001814 */
[----:B------:R-:W-:-:S08]  /*744e0*/  NOP ;  /* 0x0000000000007918 */ /* 0x000fd00000000000 */
[----:B------:R-:W-:Y:S04]  /*744f0*/  STL.64 [R1+0x1e0], R16 ;  /* 0x0001e01001007387 */ /* 0x000fe80000100a00 */
[----:B------:R-:W-:Y:S04]  /*74500*/  STL.64 [R1+0x1e8], R18 ;  /* 0x0001e81201007387 */ /* 0x000fe80000100a00 */
[----:B------:R-:W4:Y:S04]  /*74510*/  LDL.LU R28, [R1+0x4f80] ;  /* 0x004f8000011c7983 */ /* 0x000f280000300800 */
[----:B------:R0:W-:Y:S04]  /*74520*/  STL.64 [R1+0x4f38], R4 ;  /* 0x004f380401007387 */ /* 0x0001e80000100a00 */
[----:B0-----:R-:W3:Y:S04]  /*74530*/  LDL.LU R4, [R1+0x300] ;  /* 0x0003000001047983 */ /* 0x001ee80000300800 */
[----:B------:R-:W3:Y:S04]  /*74540*/  LDL.LU R5, [R1+0x304] ;  /* 0x0003040001057983 */ /* 0x000ee80000300800 */
[----:B------:R-:W2:Y:S04]  /*74550*/  LDL.LU R6, [R1+0x308] ;  /* 0x0003080001067983 */ /* 0x000ea80000300800 */
[----:B------:R-:W2:Y:S04]  /*74560*/  LDL.LU R7, [R1+0x30c] ;  /* 0x00030c0001077983 */ /* 0x000ea80000300800 */
[----:B------:R-:W4:Y:S04]  /*74570*/  LDL.LU R20, [R1+0x1d0] ;  /* 0x0001d00001147983 */ /* 0x000f280000300800 */
[----:B------:R-:W4:Y:S04]  /*74580*/  LDL.LU R21, [R1+0x1d4] ;  /* 0x0001d40001157983 */ /* 0x000f280000300800 */
[----:B------:R-:W4:Y:S04]  /*74590*/  LDL.LU R22, [R1+0x1d8] ;  /* 0x0001d80001167983 */ /* 0x000f280000300800 */
[----:B------:R-:W4:Y:S04]  /*745a0*/  LDL.LU R23, [R1+0x1dc] ;  /* 0x0001dc0001177983 */ /* 0x000f280000300800 */
[----:B--2---:R-:W-:Y:S04]  /*745b0*/  STL.64 [R1+0x4f58], R6 ;  /* 0x004f580601007387 */ /* 0x004fe80000100a00 */
[----:B---3--:R0:W-:Y:S04]  /*745c0*/  STL.64 [R1+0x4f50], R4 ;  /* 0x004f500401007387 */ /* 0x0081e80000100a00 */
[----:B0-----:R-:W2:Y:S04]  /*745d0*/  LDL.64 R4, [R1+0x40] ;  /* 0x0000400001047983 */ /* 0x001ea80000100a00 */
        /* <DEDUP_REMOVED lines=17> */
[----:B0-----:R-:W3:Y:S04]  /*746f0*/  LDL.LU.64 R16, [R1+0xd0] ;  /* 0x0000d00001107983 */ /* 0x001ee80000300a00 */
[----:B---3--:R0:W-:Y:S04]  /*74700*/  STL.64 [R1+0x4f60], R16 ;  /* 0x004f601001007387 */ /* 0x0081e80000100a00 */
[----:B0-----:R-:W3:Y:S04]  /*74710*/  LDL.LU R16, [R1+0x1b0] ;  /* 0x0001b00001107983 */ /* 0x001ee80000300800 */
[----:B------:R-:W3:Y:S04]  /*74720*/  LDL.LU R17, [R1+0x1b4] ;  /* 0x0001b40001117983 */ /* 0x000ee80000300800 */
[----:B------:R-:W4:Y:S04]  /*74730*/  LDL.LU R18, [R1+0x1b8] ;  /* 0x0001b80001127983 */ /* 0x000f280000300800 */
[----:B------:R-:W4:Y:S01]  /*74740*/  LDL.LU R19, [R1+0x1bc] ;  /* 0x0001bc0001137983 */ /* 0x000f220000300800 */
[C---:B------:R-:W-:Y:S03]  /*74750*/  HMMA.16816.F32 R20, R12.reuse, R8, R20 ;  /* 0x000000080c14723c */ /* 0x040fe60000001814 */
[----:B----4-:R-:W-:Y:S04]  /*74760*/  STL.64 [R1+0x4f78], R18 ;  /* 0x004f781201007387 */ /* 0x010fe80000100a00 */
[----:B---3--:R0:W-:Y:S04]  /*74770*/  STL.64 [R1+0x4f70], R16 ;  /* 0x004f701001007387 */ /* 0x0081e80000100a00 */
[----:B0-----:R-:W2:Y:S04]  /*74780*/  LDL.64 R16, [R1+0x50] ;  /* 0x0000500001107983 */ /* 0x001ea80000100a00 */
[----:B------:R-:W-:Y:S04]  /*74790*/  STL.64 [R1+0x4e60], R26 ;  /* 0x004e601a01007387 */ /* 0x000fe80000100a00 */
[----:B------:R0:W-:Y:S04]  /*747a0*/  STL.64 [R1+0x4e58], R24 ;  /* 0x004e581801007387 */ /* 0x0001e80000100a00 */
[----:B0-----:R-:W3:Y:S04]  /*747b0*/  LDL.LU.64 R24, [R1+0xb0] ;  /* 0x0000b00001187983 */ /* 0x001ee80000300a00 */
[----:B------:R0:W-:Y:S04]  /*747c0*/  STL.64 [R1+0x1d0], R20 ;  /* 0x0001d01401007387 */ /* 0x0001e80000100a00 */
[----:B------:R-:W-:Y:S04]  /*747d0*/  STL.64 [R1+0x1d8], R22 ;  /* 0x0001d81601007387 */ /* 0x000fe80000100a00 */
[----:B0-----:R-:W4:Y:S04]  /*747e0*/  LDL.LU R20, [R1+0x150] ;  /* 0x0001500001147983 */ /* 0x001f280000300800 */
[----:B------:R-:W3:Y:S01]  /*747f0*/  LDL.LU.64 R18, [R1+0x4f78] ;  /* 0x004f780001127983 */ /* 0x000ee20000300a00 */
[----:B--2---:R-:W-:Y:S06]  /*74800*/  HMMA.16816.F32 R4, R12, R16, R4 ;  /* 0x000000100c04723c */ /* 0x004fec0000001804 */
[----:B------:R-:W-:-:S02]  /*74810*/  IMAD.MOV.U32 R10, RZ, RZ, R17 ;  /* 0x000000ffff0a7224 */ /* 0x000fc400078e0011 */
[----:B------:R-:W3:-:S15]  /*74820*/  LDL.LU.64 R16, [R1+0x4f70] ;  /* 0x004f700001107983 */ /* 0x000ede0000300a00 */
[----:B------:R0:W-:Y:S04]  /*74830*/  STL.64 [R1+0x1c0], R4 ;  /* 0x0001c00401007387 */ /* 0x0001e80000100a00 */
[----:B0-----:R-:W3:Y:S01]  /*74840*/  LDL.LU.64 R4, [R1+0x4f68] ;  /* 0x004f680001047983 */ /* 0x001ee20000300a00 */
[----:B------:R-:W-:Y:S02]  /*74850*/  IMAD.MOV.U32 R23, RZ, RZ, R0 ;  /* 0x000000ffff177224 */ /* 0x000fe400078e0000 */
[----:B------:R-:W-:Y:S02]  /*74860*/  IMAD.MOV.U32 R22, RZ, RZ, R2 ;  /* 0x000000ffff167224 */ /* 0x000fe400078e0002 */
[----:B------:R-:W-:Y:S02]  /*74870*/  IMAD.MOV.U32 R0, RZ, RZ, R7 ;  /* 0x000000ffff007224 */ /* 0x000fe400078e0007 */
[----:B------:R-:W-:Y:S01]  /*74880*/  IMAD.MOV.U32 R2, RZ, RZ, R6 ;  /* 0x000000ffff027224 */ /* 0x000fe200078e0006 */
[----:B------:R-:W-:Y:S04]  /*74890*/  STL [R1+0x4e38], R10 ;  /* 0x004e380a01007387 */ /* 0x000fe80000100800 */
[----:B------:R-:W-:Y:S04]  /*748a0*/  STL [R1+0x4d3c], R0 ;  /* 0x004d3c0001007387 */ /* 0x000fe80000100800 */
[----:B------:R-:W-:Y:S01]  /*748b0*/  STL [R1+0x4d38], R2 ;  /* 0x004d380201007387 */ /* 0x000fe20000100800 */
[----:B---3--:R-:W-:Y:S06]  /*748c0*/  HMMA.16816.F32 R16, R12, R4, R16 ;  /* 0x000000040c10723c */ /* 0x008fec0000001810 */
[----:B------:R-:W-:-:S15]  /*748d0*/  IMAD.MOV.U32 R3, RZ, RZ, R4 ;  /* 0x000000ffff037224 */ /* 0x000fde00078e0004 */
[----:B------:R-:W-:-:S02]  /*748e0*/  NOP ;  /* 0x0000000000007918 */ /* 0x000fc40000000000 */
[----:B------:R0:W-:Y:S04]  /*748f0*/  STL.64 [R1+0x1b0], R16 ;  /* 0x0001b01001007387 */ /* 0x0001e80000100a00 */
[----:B------:R1:W-:Y:S04]  /*74900*/  STL.64 [R1+0x1b8], R18 ;  /* 0x0001b81201007387 */ /* 0x0003e80000100a00 */
[----:B0-----:R-:W2:Y:S04]  /*74910*/  LDL.LU.64 R16, [R1+0x4f60] ;  /* 0x004f600001107983 */ /* 0x001ea80000300a00 */
[----:B------:R-:W2:Y:S04]  /*74920*/  LDL.LU.64 R6, [R1+0x4f58] ;  /* 0x004f580001067983 */ /* 0x000ea80000300a00 */
[----:B------:R-:W2:Y:S04]  /*74930*/  LDL.LU.64 R4, [R1+0x4f50] ;  /* 0x004f500001047983 */ /* 0x000ea80000300a00 */
[----:B------:R-:W-:Y:S04]  /*74940*/  STL [R1+0x4e3c], R3 ;  /* 0x004e3c0301007387 */ /* 0x000fe80000100800 */
[----:B-1----:R-:W3:Y:S01]  /*74950*/  LDL.LU.64 R18, [R1+0x4f48] ;  /* 0x004f480001127983 */ /* 0x002ee20000300a00 */
[----:B--2---:R-:W-:Y:S06]  /*74960*/  HMMA.16816.F32 R4, R12, R16, R4 ;  /* 0x000000100c04723c */ /* 0x004fec0000001804 */
[----:B------:R-:W-:-:S02]  /*74970*/  IMAD.MOV.U32 R10, RZ, RZ, R16 ;  /* 0x000000ffff0a7224 */ /* 0x000fc400078e0010 */
[----:B------:R-:W-:Y:S02]  /*74980*/  IMAD.MOV.U32 R11, RZ, RZ, R17 ;  /* 0x000000ffff0b7224 */ /* 0x000fe400078e0011 */
[----:B------:R-:W3:-:S13]  /*74990*/  LDL.LU.64 R16, [R1+0x4f40] ;  /* 0x004f400001107983 */ /* 0x000eda0000300a00 */
[----:B------:R0:W-:Y:S04]  /*749a0*/  STL.64 [R1+0x1a0], R4 ;  /* 0x0001a00401007387 */ /* 0x0001e80000100a00 */
[----:B0-----:R-:W3:Y:S01]  /*749b0*/  LDL.LU.64 R4, [R1+0x4f38] ;  /* 0x004f380001047983 */ /* 0x001ee20000300a00 */
[----:B------:R-:W-:Y:S02]  /*749c0*/  IMAD.MOV.U32 R2, RZ, RZ, R7 ;  /* 0x000000ffff027224 */ /* 0x000fe400078e0007 */
[----:B------:R-:W-:-:S03]  /*749d0*/  IMAD.MOV.U32 R0, RZ, RZ, R6 ;  /* 0x000000ffff007224 */ /* 0x000fc600078e0006 */
[----:B------:R-:W-:Y:S04]  /*749e0*/  STL [R1+0x4e4c], R2 ;  /* 0x004e4c0201007387 */ /* 0x000fe80000100800 */
[----:B------:R-:W-:Y:S04]  /*749f0*/  STL [R1+0x4e48], R0 ;  /* 0x004e480001007387 */ /* 0x000fe80000100800 */
[----:B------:R-:W-:Y:S04]  /*74a00*/  STL [R1+0x4e44], R11 ;  /* 0x004e440b01007387 */ /* 0x000fe80000100800 */
[----:B------:R-:W-:Y:S01]  /*74a10*/  STL [R1+0x4e40], R10 ;  /* 0x004e400a01007387 */ /* 0x000fe20000100800 */
[----:B---3--:R-:W-:Y:S03]  /*74a20*/  HMMA.16816.F32 R4, R12, R4, R16 ;  /* 0x000000040c04723c */ /* 0x008fe60000001810 */
[----:B------:R-:W2:Y:S04]  /*74a30*/  LDL.LU.64 R18, [R1+0x4f30] ;  /* 0x004f300001127983 */ /* 0x000ea80000300a00 */
[----:B------:R-:W2:Y:S01]  /*74a40*/  LDL.LU.64 R16, [R1+0x4f28] ;  /* 0x004f280001107983 */ /* 0x000ea20000300a00 */
[----:B------:R-:W-:-:S15]  /*74a50*/  IMAD.MOV.U32 R21, RZ, RZ, R28 ;  /* 0x000000ffff157224 */ /* 0x000fde00078e001c */
[----:B------:R-:W-:-:S01]  /*74a60*/  NOP ;  /* 0x0000000000007918 */ /* 0x000fc20000000000 */
[----:B------:R-:W-:Y:S01]  /*74a70*/  IMAD.MOV.U32 R29, RZ, RZ, R6 ;  /* 0x000000ffff1d7224 */ /* 0x000fe200078e0006 */
[----:B------:R0:W-:Y:S01]  /*74a80*/  STL.64 [R1+0x190], R4 ;  /* 0x0001900401007387 */ /* 0x0001e20000100a00 */
[----:B------:R-:W-:-:S03]  /*74a90*/  IMAD.MOV.U32 R28, RZ, RZ, R7 ;  /* 0x000000ffff1c7224 */ /* 0x000fc600078e0007 */
[----:B------:R-:W3:Y:S04]  /*74aa0*/  LDL.LU.64 R6, [R1+0x4f20] ;  /* 0x004f200001067983 */ /* 0x000ee80000300a00 */
[----:B0-----:R-:W4:Y:S04]  /*74ab0*/  LDL.LU.64 R4, [R1+0x4f18] ;  /* 0x004f180001047983 */ /* 0x001f280000300a00 */
[----:B------:R-:W-:Y:S01]  /*74ac0*/  STL [R1+0x4e50], R29 ;  /* 0x004e501d01007387 */ /* 0x000fe20000100800 */
[----:B--2---:R-:W-:-:S15]  /*74ad0*/  HMMA.16816.F32 R16, R12, R24, R16 ;  /* 0x000000180c10723c */ /* 0x004fde0000001810 */
[----:B------:R-:W-:-:S08]  /*74ae0*/  NOP ;  /* 0x0000000000007918 */ /* 0x000fd00000000000 */
[----:B------:R0:W-:Y:S04]  /*74af0*/  STL.64 [R1+0x180], R16 ;  /* 0x0001801001007387 */ /* 0x0001e80000100a00 */
[----:B------:R1:W-:Y:S04]  /*74b00*/  STL.64 [R1+0x188], R18 ;  /* 0x0001881201007387 */ /* 0x0003e80000100a00 */
[----:B0-----:R-:W2:Y:S01]  /*74b10*/  LDL.LU.64 R16, [R1+0x4f10] ;  /* 0x004f100001107983 */ /* 0x001ea20000300a00 */
[----:B-1----:R-:W-:Y:S02]  /*74b20*/  IMAD.MOV.U32 R19, RZ, RZ, R24 ;  /* 0x000000ffff137224 */ /* 0x002fe400078e0018 */
[----:B------:R-:W-:-:S02]  /*74b30*/  IMAD.MOV.U32 R18, RZ, RZ, R25 ;  /* 0x000000ffff127224 */ /* 0x000fc400078e0019 */
[----:B----4-:R-:W-:Y:S02]  /*74b40*/  IMAD.MOV.U32 R24, RZ, RZ, R4 ;  /* 0x000000ffff187224 */ /* 0x010fe400078e0004 */
[----:B------:R-:W-:Y:S01]  /*74b50*/  IMAD.MOV.U32 R25, RZ, RZ, R5 ;  /* 0x000000ffff197224 */ /* 0x000fe200078e0005 */
[----:B------:R-:W-:Y:S04]  /*74b60*/  STL.64 [R1+0x4ee8], R18 ;  /* 0x004ee81201007387 */ /* 0x000fe80000100a00 */
[----:B--2---:R0:W-:Y:S04]  /*74b70*/  STL.64 [R1+0x4ee0], R16 ;  /* 0x004ee01001007387 */ /* 0x0041e80000100a00 */
[----:B0-----:R-:W2:Y:S04]  /*74b80*/  LDL.LU.64 R16, [R1+0x90] ;  /* 0x0000900001107983 */ /* 0x001ea80000300a00 */
[----:B------:R-:W4:Y:S04]  /*74b90*/  LDL.LU R4, [R1+0x4f0c] ;  /* 0x004f0c0001047983 */ /* 0x000f280000300800 */
[----:B------:R-:W4:Y:S04]  /*74ba0*/  LDL.LU R5, [R1+0x4f08] ;  /* 0x004f080001057983 */ /* 0x000f280000300800 */
[----:B------:R0:W-:Y:S04]  /*74bb0*/  STL.64 [R1+0x4e78], R24 ;  /* 0x004e781801007387 */ /* 0x0001e80000100a00 */
[----:B0-----:R-:W3:Y:S02]  /*74bc0*/  LDL.LU.64 R24, [R1+0xa0] ;  /* 0x0000a00001187983 */ /* 0x001ee40000300a00 */
[----:B---3--:R-:W-:Y:S06]  /*74bd0*/  HMMA.16816.F32 R20, R12, R24, R20 ;  /* 0x000000180c14723c */ /* 0x008fec0000001814 */
[----:B------:R-:W-:-:S02]  /*74be0*/  IMAD.MOV.U32 R10, RZ, RZ, R24 ;  /* 0x000000ffff0a7224 */ /* 0x000fc400078e0018 */
[----:B------:R-:W-:Y:S02]  /*74bf0*/  IMAD.MOV.U32 R3, RZ, RZ, R25 ;  /* 0x000000ffff037224 */ /* 0x000fe400078e0019 */
[----:B------:R-:W-:Y:S02]  /*74c00*/  IMAD.MOV.U32 R24, RZ, RZ, R7 ;  /* 0x000000ffff187224 */ /* 0x000fe400078e0007 */
[----:B------:R-:W-:-:S11]  /*74c10*/  IMAD.MOV.U32 R25, RZ, RZ, R6 ;  /* 0x000000ffff197224 */ /* 0x000fd600078e0006 */
[----:B------:R0:W-:Y:S04]  /*74c20*/  STL.64 [R1+0x170], R20 ;  /* 0x0001701401007387 */ /* 0x0001e80000100a00 */
[----:B------:R-:W-:Y:S04]  /*74c30*/  STL.64 [R1+0x178], R22 ;  /* 0x0001781601007387 */ /* 0x000fe80000100a00 */
[----:B0-----:R-:W3:Y:S04]  /*74c40*/  LDL.LU.64 R20, [R1+0x4f00] ;  /* 0x004f000001147983 */ /* 0x001ee80000300a00 */
[----:B------:R0:W-:Y:S04]  /*74c50*/  STL.64 [R1+0x4e90], R24 ;  /* 0x004e901801007387 */ /* 0x0001e80000100a00 */
[----:B0-----:R-:W4:Y:S04]  /*74c60*/  LDL.LU R24, [R1+0x140] ;  /* 0x0001400001187983 */ /* 0x001f280000300800 */
[----:B------:R-:W4:Y:S04]  /*74c70*/  LDL.LU R25, [R1+0x144] ;  /* 0x0001440001197983 */ /* 0x000f280000300800 */
[----:B------:R-:W4:Y:S04]  /*74c80*/  LDL.LU R26, [R1+0x148] ;  /* 0x00014800011a7983 */ /* 0x000f280000300800 */
[----:B------:R-:W4:Y:S01]  /*74c90*/  LDL.LU R27, [R1+0x14c] ;  /* 0x00014c00011b7983 */ /* 0x000f220000300800 */
[----:B--2---:R-:W-:Y:S01]  /*74ca0*/  IMAD.MOV.U32 R11, RZ, RZ, R17 ;  /* 0x000000ffff0b7224 */ /* 0x004fe200078e0011 */
[----:B----4-:R-:W-:-:S15]  /*74cb0*/  HMMA.16816.F32 R24, R12, R16, R24 ;  /* 0x000000100c18723c */ /* 0x010fde0000001818 */
[----:B------:R-:W-:-:S08]  /*74cc0*/  NOP ;  /* 0x0000000000007918 */ /* 0x000fd00000000000 */
[----:B------:R0:W-:Y:S04]  /*74cd0*/  STL.64 [R1+0x160], R24 ;  /* 0x0001601801007387 */ /* 0x0001e80000100a00 */
[----:B------:R-:W-:Y:S01]  /*74ce0*/  STL.64 [R1+0x168], R26 ;  /* 0x0001681a01007387 */ /* 0x000fe20000100a00 */
[----:B0-----:R-:W-:Y:S02]  /*74cf0*/  IMAD.MOV.U32 R24, RZ, RZ, R5 ;  /* 0x000000ffff187224 */ /* 0x001fe400078e0005 */
[----:B------:R-:W-:-:S05]  /*74d00*/  IMAD.MOV.U32 R25, RZ, RZ, R4 ;  /* 0x000000ffff197224 */ /* 0x000fca00078e0004 */
[----:B------:R-:W-:Y:S04]  /*74d10*/  STL.64 [R1+0x4ea8], R24 ;  /* 0x004ea81801007387 */ /* 0x000fe80000100a00 */
[----:B------:R-:W-:Y:S04]  /*74d20*/  STL.64 [R1+0x4e70], R10 ;  /* 0x004e700a01007387 */ /* 0x000fe80000100a00 */
[----:B------:R0:W-:Y:S04]  /*74d30*/  STL.64 [R1+0x4e68], R8 ;  /* 0x004e680801007387 */ /* 0x0001e80000100a00 */
[----:B0-----:R-:W2:Y:S04]  /*74d40*/  LDL.LU R8, [R1+0xf0] ;  /* 0x0000f00001087983 */ /* 0x001ea80000300800 */
[----:B------:R-:W2:Y:S04]  /*74d50*/  LDL.LU R9, [R1+0xf4] ;  /* 0x0000f40001097983 */ /* 0x000ea80000300800 */
[----:B------:R-:W4:Y:S04]  /*74d60*/  LDL.LU R10, [R1+0xf8] ;  /* 0x0000f800010a7983 */ /* 0x000f280000300800 */
[----:B------:R-:W4:Y:S04]  /*74d70*/  LDL.LU R11, [R1+0xfc] ;  /* 0x0000fc00010b7983 */ /* 0x000f280000300800 */
[----:B------:R-:W3:Y:S04]  /*74d80*/  LDL.LU R4, [R1+0x130] ;  /* 0x0001300001047983 */ /* 0x000ee80000300800 */
[----:B------:R-:W3:Y:S04]  /*74d90*/  LDL.LU R5, [R1+0x134] ;  /* 0x0001340001057983 */ /* 0x000ee80000300800 */
[----:B------:R-:W2:Y:S04]  /*74da0*/  LDL.LU R6, [R1+0x138] ;  /* 0x0001380001067983 */ /* 0x000ea80000300800 */
[----:B------:R-:W2:Y:S01]  /*74db0*/  LDL.LU R7, [R1+0x13c] ;  /* 0x00013c0001077983 */ /* 0x000ea20000300800 */
[----:B------:R-:W-:-:S03]  /*74dc0*/  IMAD.MOV.U32 R0, RZ, RZ, R16 ;  /* 0x000000ffff007224 */ /* 0x000fc600078e0010 */
[----:B------:R-:W4:Y:S04]  /*74dd0*/  LDL R23, [R1+0x4c4] ;  /* 0x0004c40001177983 */ /* 0x000f280000100800 */
[----:B------:R-:W4:Y:S04]  /*74de0*/  LDL.LU.64 R16, [R1+0x80] ;  /* 0x0000800001107983 */ /* 0x000f280000300a00 */
        /* <DEDUP_REMOVED lines=12> */
[----:B----4-:R-:W-:Y:S04]  /*74eb0*/  STL.64 [R1+0x4e88], R10 ;  /* 0x004e880a01007387 */ /* 0x010fe80000100a00 */
[----:B------:R0:W-:Y:S04]  /*74ec0*/  STL.64 [R1+0x4e80], R8 ;  /* 0x004e800801007387 */ /* 0x0001e80000100a00 */
[----:B0-----:R-:W3:Y:S04]  /*74ed0*/  LDL.LU R8, [R1+0x100] ;  /* 0x0001000001087983 */ /* 0x001ee80000300800 */
[----:B------:R-:W3:Y:S04]  /*74ee0*/  LDL.LU R9, [R1+0x104] ;  /* 0x0001040001097983 */ /* 0x000ee80000300800 */
[----:B------:R-:W4:Y:S04]  /*74ef0*/  LDL.LU R10, [R1+0x108] ;  /* 0x00010800010a7983 */ /* 0x000f280000300800 */
[----:B------:R-:W4:Y:S01]  /*74f00*/  LDL.LU R11, [R1+0x10c] ;  /* 0x00010c00010b7983 */ /* 0x000f220000300800 */
[----:B------:R-:W-:-:S02]  /*74f10*/  IMAD.MOV.U32 R24, RZ, RZ, R21 ;  /* 0x000000ffff187224 */ /* 0x000fc400078e0015 */
[----:B------:R-:W-:Y:S02]  /*74f20*/  IMAD.MOV.U32 R25, RZ, RZ, R20 ;  /* 0x000000ffff197224 */ /* 0x000fe400078e0014 */
[----:B------:R-:W0:Y:S04]  /*74f30*/  LDSM.16.MT88.4 R20, [R23+UR5+0x41c00] ;  /* 0x041c00051714783b */ /* 0x000e280008004200 */
[----:B----4-:R-:W-:Y:S04]  /*74f40*/  STL.64 [R1+0x4ea0], R10 ;  /* 0x004ea00a01007387 */ /* 0x010fe80000100a00 */
[----:B---3--:R1:W-:Y:S04]  /*74f50*/  STL.64 [R1+0x4e98], R8 ;  /* 0x004e980801007387 */ /* 0x0083e80000100a00 */
[----:B-1----:R-:W3:Y:S04]  /*74f60*/  LDL.LU R8, [R1+0x110] ;  /* 0x0001100001087983 */ /* 0x002ee80000300800 */
[----:B------:R-:W3:Y:S04]  /*74f70*/  LDL.LU R9, [R1+0x114] ;  /* 0x0001140001097983 */ /* 0x000ee80000300800 */
[----:B------:R-:W4:Y:S04]  /*74f80*/  LDL.LU R10, [R1+0x118] ;  /* 0x00011800010a7983 */ /* 0x000f280000300800 */
[----:B------:R-:W4:Y:S01]  /*74f90*/  LDL.LU R11, [R1+0x11c] ;  /* 0x00011c00010b7983 */ /* 0x000f220000300800 */
[----:B--2---:R-:W-:Y:S06]  /*74fa0*/  HMMA.16816.F32 R4, R12, R16, R4 ;  /* 0x000000100c04723c */ /* 0x004fec0000001804 */
[----:B------:R-:W-:-:S02]  /*74fb0*/  IMAD.MOV.U32 R29, RZ, RZ, R16 ;  /* 0x000000ffff1d7224 */ /* 0x000fc400078e0010 */
[----:B------:R-:W-:Y:S01]  /*74fc0*/  IMAD.MOV.U32 R2, RZ, RZ, R17 ;  /* 0x000000ffff027224 */ /* 0x000fe200078e0011 */
[----:B----4-:R-:W-:Y:S04]  /*74fd0*/  STL.64 [R1+0x4eb8], R10 ;  /* 0x004eb80a01007387 */ /* 0x010fe80000100a00 */
[----:B---3--:R1:W-:Y:S04]  /*74fe0*/  STL.64 [R1+0x4eb0], R8 ;  /* 0x004eb00801007387 */ /* 0x0083e80000100a00 */
[----:B-1----:R-:W2:Y:S04]  /*74ff0*/  LDL.LU R8, [R1+0x120] ;  /* 0x0001200001087983 */ /* 0x002ea80000300800 */
[----:B------:R-:W2:Y:S04]  /*75000*/  LDL.LU R9, [R1+0x124] ;  /* 0x0001240001097983 */ /* 0x000ea80000300800 */
[----:B------:R-:W2:Y:S04]  /*75010*/  LDL.LU R10, [R1+0x128] ;  /* 0x00012800010a7983 */ /* 0x000ea80000300800 */
[----:B------:R-:W2:Y:S04]  /*75020*/  LDL.LU R11, [R1+0x12c] ;  /* 0x00012c00010b7983 */ /* 0x000ea80000300800 */
[----:B0-----:R-:W-:Y:S04]  /*75030*/  STL.64 [R1+0x4c10], R22 ;  /* 0x004c101601007387 */ /* 0x001fe80000100a00 */
[----:B------:R0:W-:Y:S04]  /*75040*/  STL.64 [R1+0x4c08], R20 ;  /* 0x004c081401007387 */ /* 0x0001e80000100a00 */
[----:B0-----:R-:W3:Y:S04]  /*75050*/  LDL.LU.64 R20, [R1+0x60] ;  /* 0x0000600001147983 */ /* 0x001ee80000300a00 */
[----:B------:R-:W4:Y:S04]  /*75060*/  LDL.LU.64 R22, [R1+0x68] ;  /* 0x0000680001167983 */ /* 0x000f280000300a00 */
[----:B------:R-:W-:Y:S04]  /*75070*/  STL.64 [R1+0x150], R4 ;  /* 0x0001500401007387 */ /* 0x000fe80000100a00 */
[----:B------:R0:W-:Y:S04]  /*75080*/  STL.64 [R1+0x158], R6 ;  /* 0x0001580601007387 */ /* 0x0001e80000100a00 */
[----:B0-----:R-:W2:Y:S04]  /*75090*/  LDL.LU.64 R6, [R1+0x4ef8] ;  /* 0x004ef80001067983 */ /* 0x001ea80000300a00 */
[----:B------:R-:W2:Y:S04]  /*750a0*/  LDL.LU.64 R4, [R1+0x4ef0] ;  /* 0x004ef00001047983 */ /* 0x000ea80000300a00 */
[----:B------:R-:W4:Y:S04]  /*750b0*/  LDL.LU.64 R18, [R1+0x4ee8] ;  /* 0x004ee80001127983 */ /* 0x000f280000300a00 */
[----:B------:R-:W2:Y:S02]  /*750c0*/  LDL.LU.64 R16, [R1+0x4ee0] ;  /* 0x004ee00001107983 */ /* 0x000ea40000300a00 */
[----:B--2---:R-:W-:-:S15]  /*750d0*/  HMMA.16816.F32 R4, R12, R16, R4 ;  /* 0x000000100c04723c */ /* 0x004fde0000001804 */
[----:B------:R-:W-:-:S08]  /*750e0*/  NOP ;  /* 0x0000000000007918 */ /* 0x000fd00000000000 */
[----:B------:R-:W-:Y:S04]  /*750f0*/  STL.64 [R1+0x140], R4 ;  /* 0x0001400401007387 */ /* 0x000fe80000100a00 */
[----:B------:R0:W-:Y:S04]  /*75100*/  STL.64 [R1+0x148], R6 ;  /* 0x0001480601007387 */ /* 0x0001e80000100a00 */
[----:B0-----:R-:W3:Y:S04]  /*75110*/  LDL.LU.64 R6, [R1+0x4ed8] ;  /* 0x004ed80001067983 */ /* 0x001ee80000300a00 */
[----:B------:R-:W3:Y:S04]  /*75120*/  LDL.LU.64 R4, [R1+0x4ed0] ;  /* 0x004ed00001047983 */ /* 0x000ee80000300a00 */
[----:B------:R-:W-:Y:S01]  /*75130*/  STL.64 [R1+0x4d60], R16 ;  /* 0x004d601001007387 */ /* 0x000fe20000100a00 */
[----:B---3--:R-:W-:Y:S03]  /*75140*/  HMMA.16816.F32 R12, R12, R20, R4 ;  /* 0x000000140c0c723c */ /* 0x008fe60000001804 */
[----:B------:R-:W2:Y:S04]  /*75150*/  LDL.LU.64 R6, [R1+0x4ec8] ;  /* 0x004ec80001067983 */ /* 0x000ea80000300a00 */
[----:B------:R-:W2:-:S15]  /*75160*/  LDL.LU.64 R4, [R1+0x4ec0] ;  /* 0x004ec00001047983 */ /* 0x000e9e0000300a00 */
[----:B------:R-:W-:-:S01]  /*75170*/  NOP ;  /* 0x0000000000007918 */ /* 0x000fc20000000000 */
[----:B------:R0:W-:Y:S04]  /*75180*/  STL.64 [R1+0x130], R12 ;  /* 0x0001300c01007387 */ /* 0x0001e80000100a00 */
[----:B------:R1:W-:Y:S04]  /*75190*/  STL.64 [R1+0x138], R14 ;  /* 0x0001380e01007387 */ /* 0x0003e80000100a00 */
[----:B0-----:R-:W3:Y:S04]  /*751a0*/  LDL.LU R12, [R1+0x2f0] ;  /* 0x0002f000010c7983 */ /* 0x001ee80000300800 */
[----:B------:R-:W3:Y:S04]  /*751b0*/  LDL.LU R13, [R1+0x2f4] ;  /* 0x0002f400010d7983 */ /* 0x000ee80000300800 */
[----:B-1----:R-:W3:Y:S04]  /*751c0*/  LDL.LU R14, [R1+0x2f8] ;  /* 0x0002f800010e7983 */ /* 0x002ee80000300800 */
[----:B------:R-:W3:Y:S04]  /*751d0*/  LDL.LU R15, [R1+0x2fc] ;  /* 0x0002fc00010f7983 */ /* 0x000ee80000300800 */
[----:B----4-:R-:W-:Y:S04]  /*751e0*/  STL.64 [R1+0x4d58], R22 ;  /* 0x004d581601007387 */ /* 0x010fe80000100a00 */
[----:B------:R0:W-:Y:S04]  /*751f0*/  STL.64 [R1+0x4d50], R20 ;  /* 0x004d501401007387 */ /* 0x0001e80000100a00 */
[----:B0-----:R-:W4:Y:S04]  /*75200*/  LDL.LU R20, [R1+0xe0] ;  /* 0x0000e00001147983 */ /* 0x001f280000300800 */
[----:B------:R-:W4:Y:S04]  /*75210*/  LDL.LU R21, [R1+0xe4] ;  /* 0x0000e40001157983 */ /* 0x000f280000300800 */
[----:B------:R-:W4:Y:S04]  /*75220*/  LDL.LU R22, [R1+0xe8] ;  /* 0x0000e80001167983 */ /* 0x000f280000300800 */
[----:B------:R-:W4:Y:S01]  /*75230*/  LDL.LU R23, [R1+0xec] ;  /* 0x0000ec0001177983 */ /* 0x000f220000300800 */
        /* <DEDUP_REMOVED lines=23> */
[----:B------:R-:W3:-:S15]  /*753b0*/  LDL.LU.64 R8, [R1+0x4e68] ;  /* 0x004e680001087983 */ /* 0x000ede0000300a00 */
[----:B------:R-:W-:-:S02]  /*753c0*/  NOP ;  /* 0x0000000000007918 */ /* 0x000fc40000000000 */
[----:B------:R-:W-:Y:S04]  /*753d0*/  STL.64 [R1+0xf0], R24 ;  /* 0x0000f01801007387 */ /* 0x000fe80000100a00 */
[----:B------:R0:W-:Y:S04]  /*753e0*/  STL.64 [R1+0xf8], R26 ;  /* 0x0000f81a01007387 */ /* 0x0001e80000100a00 */
[----:B0-----:R-:W2:Y:S04]  /*753f0*/  LDL.LU.64 R26, [R1+0x4e60] ;  /* 0x004e6000011a7983 */ /* 0x001ea80000300a00 */
[----:B------:R-:W4:Y:S02]  /*75400*/  LDL.LU.64 R24, [R1+0x4e58] ;  /* 0x004e580001187983 */ /* 0x000f240000300a00 */
[----:B----4-:R-:W-:Y:S02]  /*75410*/  HMMA.16816.F32 R20, R4, R24, R20 ;  /* 0x000000180414723c */ /* 0x010fe40000001814 */
[----:B--2---:R-:W-:-:S15]  /*75420*/  STL.64 [R1+0x4e08], R26 ;  /* 0x004e081a01007387 */ /* 0x004fde0000100a00 */
[----:B------:R-:W-:-:S06]  /*75430*/  NOP ;  /* 0x0000000000007918 */ /* 0x000fcc0000000000 */
[----:B------:R0:W-:Y:S04]  /*75440*/  STL.64 [R1+0xe0], R20 ;  /* 0x0000e01401007387 */ /* 0x0001e80000100a00 */
[----:B------:R1:W-:Y:S04]  /*75450*/  STL.64 [R1+0xe8], R22 ;  /* 0x0000e81601007387 */ /* 0x0003e80000100a00 */
[----:B0-----:R-:W2:Y:S04]  /*75460*/  LDL.LU R20, [R1+0x240] ;  /* 0x0002400001147983 */ /* 0x001ea80000300800 */
[----:B------:R-:W2:Y:S04]  /*75470*/  LDL.LU R21, [R1+0x244] ;  /* 0x0002440001157983 */ /* 0x000ea80000300800 */
[----:B-1----:R-:W4:Y:S04]  /*75480*/  LDL.LU R22, [R1+0x248] ;  /* 0x0002480001167983 */ /* 0x002f280000300800 */
[----:B------:R-:W4:Y:S01]  /*75490*/  LDL.LU R23, [R1+0x24c] ;  /* 0x00024c0001177983 */ /* 0x000f220000300800 */
[----:B------:R-:W-:-:S02]  /*754a0*/  IMAD.MOV.U32 R16, RZ, RZ, R29 ;  /* 0x000000ffff107224 */ /* 0x000fc400078e001d */
[----:B------:R-:W-:Y:S01]  /*754b0*/  IMAD.MOV.U32 R17, RZ, RZ, R2 ;  /* 0x000000ffff117224 */ /* 0x000fe200078e0002 */
[----:B----4-:R-:W-:Y:S04]  /*754c0*/  STL.64 [R1+0x4d70], R22 ;  /* 0x004d701601007387 */ /* 0x010fe80000100a00 */
[----:B--2---:R-:W-:Y:S04]  /*754d0*/  STL.64 [R1+0x4d68], R20 ;  /* 0x004d681401007387 */ /* 0x004fe80000100a00 */
[----:B------:R-:W2:Y:S04]  /*754e0*/  LDL.LU R29, [R1+0x4e50] ;  /* 0x004e5000011d7983 */ /* 0x000ea80000300800 */
[----:B------:R-:W4:Y:S04]  /*754f0*/  LDL.LU R2, [R1+0x4e4c] ;  /* 0x004e4c0001027983 */ /* 0x000f280000300800 */
[----:B------:R0:W-:Y:S02]  /*75500*/  STL.64 [R1+0x4d78], R16 ;  /* 0x004d781001007387 */ /* 0x0001e40000100a00 */
[----:B0-----:R-:W-:-:S02]  /*75510*/  IMAD.MOV.U32 R16, RZ, RZ, R0 ;  /* 0x000000ffff107224 */ /* 0x001fc400078e0000 */
[----:B------:R-:W-:Y:S01]  /*75520*/  IMAD.MOV.U32 R17, RZ, RZ, R11 ;  /* 0x000000ffff117224 */ /* 0x000fe200078e000b */
[----:B------:R-:W2:Y:S04]  /*75530*/  LDL.LU R0, [R1+0x4e48] ;  /* 0x004e480001007983 */ /* 0x000ea80000300800 */
[----:B------:R-:W3:Y:S04]  /*75540*/  LDL.LU R11, [R1+0x4e44] ;  /* 0x004e4400010b7983 */ /* 0x000ee80000300800 */
[----:B------:R0:W-:Y:S04]  /*75550*/  STL.64 [R1+0x4d90], R16 ;  /* 0x004d901001007387 */ /* 0x0001e80000100a00 */
[----:B------:R-:W4:Y:S04]  /*75560*/  LDL.LU R20, [R1+0x260] ;  /* 0x0002600001147983 */ /* 0x000f280000300800 */
[----:B------:R-:W4:Y:S04]  /*75570*/  LDL.LU R21, [R1+0x264] ;  /* 0x0002640001157983 */ /* 0x000f280000300800 */
[----:B------:R-:W2:Y:S04]  /*75580*/  LDL.LU R22, [R1+0x268] ;  /* 0x0002680001167983 */ /* 0x000ea80000300800 */
[----:B------:R-:W2:Y:S01]  /*75590*/  LDL.LU R23, [R1+0x26c] ;  /* 0x00026c0001177983 */ /* 0x000ea20000300800 */
[----:B0-----:R-:W-:-:S02]  /*755a0*/  IMAD.MOV.U32 R16, RZ, RZ, R10 ;  /* 0x000000ffff107224 */ /* 0x001fc400078e000a */
[----:B------:R-:W-:Y:S01]  /*755b0*/  IMAD.MOV.U32 R17, RZ, RZ, R3 ;  /* 0x000000ffff117224 */ /* 0x000fe200078e0003 */
[----:B------:R-:W3:Y:S04]  /*755c0*/  LDL.LU R10, [R1+0x4e40] ;  /* 0x004e4000010a7983 */ /* 0x000ee80000300800 */
[----:B------:R-:W3:Y:S04]  /*755d0*/  LDL.LU R3, [R1+0x4e3c] ;  /* 0x004e3c0001037983 */ /* 0x000ee80000300800 */
[----:B------:R0:W-:Y:S02]  /*755e0*/  STL.64 [R1+0x4da8], R16 ;  /* 0x004da81001007387 */ /* 0x0001e40000100a00 */
[----:B0-----:R-:W-:-:S02]  /*755f0*/  IMAD.MOV.U32 R16, RZ, RZ, R19 ;  /* 0x000000ffff107224 */ /* 0x001fc400078e0013 */
[----:B------:R-:W-:Y:S01]  /*75600*/  IMAD.MOV.U32 R17, RZ, RZ, R18 ;  /* 0x000000ffff117224 */ /* 0x000fe200078e0012 */
[----:B--2---:R-:W-:Y:S04]  /*75610*/  STL.64 [R1+0x4d88], R22 ;  /* 0x004d881601007387 */ /* 0x004fe80000100a00 */
[----:B----4-:R0:W-:Y:S04]  /*75620*/  STL.64 [R1+0x4d80], R20 ;  /* 0x004d801401007387 */ /* 0x0101e80000100a00 */
[----:B0-----:R-:W2:Y:S04]  /*75630*/  LDL.LU R20, [R1+0x280] ;  /* 0x0002800001147983 */ /* 0x001ea80000300800 */
[----:B------:R-:W2:Y:S04]  /*75640*/  LDL.LU R21, [R1+0x284] ;  /* 0x0002840001157983 */ /* 0x000ea80000300800 */
[----:B------:R-:W4:Y:S04]  /*75650*/  LDL.LU R22, [R1+0x288] ;  /* 0x0002880001167983 */ /* 0x000f280000300800 */
[----:B------:R-:W4:Y:S04]  /*75660*/  LDL.LU R23, [R1+0x28c] ;  /* 0x00028c0001177983 */ /* 0x000f280000300800 */
[----:B------:R0:W-:Y:S04]  /*75670*/  STL.64 [R1+0x4dc0], R16 ;  /* 0x004dc01001007387 */ /* 0x0001e80000100a00 */
[----:B0-----:R-:W3:Y:S04]  /*75680*/  LDL.LU R16, [R1+0x2b0] ;  /* 0x0002b00001107983 */ /* 0x001ee80000300800 */
[----:B------:R-:W3:Y:S04]  /*75690*/  LDL.LU R17, [R1+0x2b4] ;  /* 0x0002b40001117983 */ /* 0x000ee80000300800 */
[----:B------:R-:W2:Y:S04]  /*756a0*/  LDL.LU R18, [R1+0x2b8] ;  /* 0x0002b80001127983 */ /* 0x000ea80000300800 */
[----:B------:R-:W2:Y:S04]  /*756b0*/  LDL.LU R19, [R1+0x2bc] ;  /* 0x0002bc0001137983 */ /* 0x000ea80000300800 */
[----:B--2---:R-:W-:Y:S04]  /*756c0*/  STL.64 [R1+0x4dd0], R18 ;  /* 0x004dd01201007387 */ /* 0x004fe80000100a00 */
[----:B---3--:R0:W-:Y:S02]  /*756d0*/  STL.64 [R1+0x4dc8], R16 ;  /* 0x004dc81001007387 */ /* 0x0081e40000100a00 */
[----:B0-----:R-:W-:-:S02]  /*756e0*/  IMAD.MOV.U32 R16, RZ, RZ, R10 ;  /* 0x000000ffff107224 */ /* 0x001fc400078e000a */
[----:B------:R-:W-:Y:S01]  /*756f0*/  IMAD.MOV.U32 R17, RZ, RZ, R11 ;  /* 0x000000ffff117224 */ /* 0x000fe200078e000b */
[----:B------:R-:W2:Y:S04]  /*75700*/  LDL.LU R10, [R1+0x4e38] ;  /* 0x004e3800010a7983 */ /* 0x000ea80000300800 */
[----:B------:R-:W3:Y:S04]  /*75710*/  LDL.LU R11, [R1+0x4e34] ;  /* 0x004e3400010b7983 */ /* 0x000ee80000300800 */
[----:B------:R-:W3:Y:S04]  /*75720*/  LDL.LU R24, [R1+0x2e0] ;  /* 0x0002e00001187983 */ /* 0x000ee80000300800 */
[----:B------:R-:W3:Y:S04]  /*75730*/  LDL.LU R25, [R1+0x2e4] ;  /* 0x0002e40001197983 */ /* 0x000ee80000300800 */
[----:B------:R-:W3:Y:S04]  /*75740*/  LDL.LU R26, [R1+0x2e8] ;  /* 0x0002e800011a7983 */ /* 0x000ee80000300800 */
[----:B------:R-:W3:Y:S04]  /*75750*/  LDL.LU R27, [R1+0x2ec] ;  /* 0x0002ec00011b7983 */ /* 0x000ee80000300800 */
[----:B------:R-:W-:Y:S04]  /*75760*/  STL.64 [R1+0x4de8], R16 ;  /* 0x004de81001007387 */ /* 0x000fe80000100a00 */
[----:B----4-:R-:W-:Y:S04]  /*75770*/  STL.64 [R1+0x4da0], R22 ;  /* 0x004da01601007387 */ /* 0x010fe80000100a00 */
[----:B------:R0:W-:Y:S04]  /*75780*/  STL.64 [R1+0x4d98], R20 ;  /* 0x004d981401007387 */ /* 0x0001e80000100a00 */
[----:B0-----:R-:W4:Y:S04]  /*75790*/  LDL.LU R20, [R1+0x290] ;  /* 0x0002900001147983 */ /* 0x001f280000300800 */
[----:B------:R-:W4:Y:S04]  /*757a0*/  LDL.LU R21, [R1+0x294] ;  /* 0x0002940001157983 */ /* 0x000f280000300800 */
[----:B------:R-:W3:Y:S04]  /*757b0*/  LDL.LU R22, [R1+0x298] ;  /* 0x0002980001167983 */ /* 0x000ee80000300800 */
[----:B------:R-:W3:Y:S01]  /*757c0*/  LDL.LU R23, [R1+0x29c] ;  /* 0x00029c0001177983 */ /* 0x000ee20000300800 */
[----:B------:R-:W-:-:S03]  /*757d0*/  IMAD.MOV.U32 R16, RZ, RZ, R3 ;  /* 0x000000ffff107224 */ /* 0x000fc600078e0003 */
[----:B------:R-:W4:Y:S04]  /*757e0*/  LDL.LU R3, [R1+0x4e30] ;  /* 0x004e300001037983 */ /* 0x000f280000300800 */
[----:B------:R-:W2:Y:S04]  /*757f0*/  LDL.LU R17, [R1+0x44] ;  /* 0x0000440001117983 */ /* 0x000ea80000300800 */
[----:B--2---:R0:W-:Y:S04]  /*75800*/  STL.64 [R1+0x4e00], R16 ;  /* 0x004e001001007387 */ /* 0x0041e80000100a00 */
[----:B0-----:R-:W2:Y:S01]  /*75810*/  LDL.LU R16, [R1+0x50] ;  /* 0x0000500001107983 */ /* 0x001ea20000300800 */
[----:B------:R-:W-:-:S03]  /*75820*/  IMAD.MOV.U32 R17, RZ, RZ, R10 ;  /* 0x000000ffff117224 */ /* 0x000fc600078e000a */
[----:B------:R-:W2:Y:S04]  /*75830*/  LDL.LU R10, [R1+0x4e2c] ;  /* 0x004e2c00010a7983 */ /* 0x000ea80000300800 */
[----:B---3--:R-:W-:Y:S04]  /*75840*/  STL.64 [R1+0x4db8], R22 ;  /* 0x004db81601007387 */ /* 0x008fe80000100a00 */
[----:B----4-:R0:W-:Y:S02]  /*75850*/  STL.64 [R1+0x4db0], R20 ;  /* 0x004db01401007387 */ /* 0x0101e40000100a00 */
[----:B0-----:R-:W-:-:S02]  /*75860*/  IMAD.MOV.U32 R20, RZ, RZ, R11 ;  /* 0x000000ffff147224 */ /* 0x001fc400078e000b */
[----:B------:R-:W-:Y:S01]  /*75870*/  IMAD.MOV.U32 R21, RZ, RZ, R3 ;  /* 0x000000ffff157224 */ /* 0x000fe200078e0003 */
[----:B------:R-:W3:Y:S04]  /*75880*/  LDL.LU R11, [R1+0x4e28] ;  /* 0x004e2800010b7983 */ /* 0x000ee80000300800 */
[----:B------:R-:W4:Y:S04]  /*75890*/  LDL.LU R3, [R1+0x4e24] ;  /* 0x004e240001037983 */ /* 0x000f280000300800 */
[----:B------:R-:W2:Y:S04]  /*758a0*/  LDL.LU R22, [R1+0x2a8] ;  /* 0x0002a80001167983 */ /* 0x000ea80000300800 */
[----:B------:R-:W2:Y:S01]  /*758b0*/  LDL.LU R23, [R1+0x2ac] ;  /* 0x0002ac0001177983 */ /* 0x000ea20000300800 */
[----:B------:R-:W-:Y:S03]  /*758c0*/  HMMA.16816.F32 R12, R4, R8, R12 ;  /* 0x00000008040c723c */ /* 0x000fe6000000180c */
[----:B--2---:R-:W-:Y:S04]  /*758d0*/  STL.64 [R1+0x4de0], R22 ;  /* 0x004de01601007387 */ /* 0x004fe80000100a00 */
[----:B------:R0:W-:Y:S02]  /*758e0*/  STL.64 [R1+0x4dd8], R20 ;  /* 0x004dd81401007387 */ /* 0x0001e40000100a00 */
[----:B0-----:R-:W-:-:S02]  /*758f0*/  IMAD.MOV.U32 R20, RZ, RZ, R10 ;  /* 0x000000ffff147224 */ /* 0x001fc400078e000a */
[----:B---3--:R-:W-:Y:S01]  /*75900*/  IMAD.MOV.U32 R21, RZ, RZ, R11 ;  /* 0x000000ffff157224 */ /* 0x008fe200078e000b */
[----:B------:R-:W2:Y:S04]  /*75910*/  LDL.LU R10, [R1+0x4e20] ;  /* 0x004e2000010a7983 */ /* 0x000ea80000300800 */
[----:B------:R-:W3:Y:S01]  /*75920*/  LDL.LU R11, [R1+0x4e1c] ;  /* 0x004e1c00010b7983 */ /* 0x000ee20000300800 */
[----:B----4-:R-:W-:-:S03]  /*75930*/  IMAD.MOV.U32 R22, RZ, RZ, R3 ;  /* 0x000000ffff167224 */ /* 0x010fc600078e0003 */
[----:B------:R-:W4:Y:S04]  /*75940*/  LDL.LU R3, [R1+0x4e18] ;  /* 0x004e180001037983 */ /* 0x000f280000300800 */
[----:B------:R-:W2:Y:S01]  /*75950*/  LDL.LU R23, [R1+0x2cc] ;  /* 0x0002cc0001177983 */ /* 0x000ea20000300800 */
[----:B------:R-:W-:-:S15]  /*75960*/  HMMA.16816.F32 R16, R4, R16, R24 ;  /* 0x000000100410723c */ /* 0x000fde0000001818 */
[----:B------:R-:W-:-:S09]  /*75970*/  NOP ;  /* 0x0000000000007918 */ /* 0x000fd20000000000 */
[----:B------:R-:W-:Y:S02]  /*75980*/  IMAD.MOV.U32 R24, RZ, RZ, R16 ;  /* 0x000000ffff187224 */ /* 0x000fe400078e0010 */
[----:B------:R-:W-:Y:S01]  /*75990*/  IMAD.MOV.U32 R9, RZ, RZ, R17 ;  /* 0x000000ffff097224 */ /* 0x000fe200078e0011 */
[----:B--2---:R3:W-:Y:S04]  /*759a0*/  STL.64 [R1+0x4df8], R22 ;  /* 0x004df81601007387 */ /* 0x0047e80000100a00 */
[----:B------:R0:W-:Y:S01]  /*759b0*/  STL.64 [R1+0x4df0], R20 ;  /* 0x004df01401007387 */ /* 0x0001e20000100a00 */
[----:B---3--:R-:W-:-:S03]  /*759c0*/  IMAD.MOV.U32 R22, RZ, RZ, R11 ;  /* 0x000000ffff167224 */ /* 0x008fc600078e000b */
[----:B0-----:R-:W2:Y:S01]  /*759d0*/  LDL.LU R20, [R1+0x2d0] ;  /* 0x0002d00001147983 */ /* 0x001ea20000300800 */
[----:B------:R-:W-:-:S03]  /*759e0*/  IMAD.MOV.U32 R21, RZ, RZ, R10 ;  /* 0x000000ffff157224 */ /* 0x000fc600078e000a */
[----:B------:R-:W3:Y:S04]  /*759f0*/  LDL.LU R10, [R1+0x4e14] ;  /* 0x004e1400010a7983 */ /* 0x000ee80000300800 */
[----:B------:R-:W3:Y:S04]  /*75a00*/  LDL.LU R11, [R1+0x4e10] ;  /* 0x004e1000010b7983 */ /* 0x000ee80000300800 */
[----:B------:R-:W-:Y:S04]  /*75a10*/  STL.64 [R1+0x4b98], R14 ;  /* 0x004b980e01007387 */ /* 0x000fe80000100a00 */
[----:B------:R0:W-:Y:S04]  /*75a20*/  STL.64 [R1+0x4b90], R12 ;  /* 0x004b900c01007387 */ /* 0x0001e80000100a00 */
[----:B0-----:R-:W2:Y:S04]  /*75a30*/  LDL.LU.64 R12, [R1+0xc0] ;  /* 0x0000c000010c7983 */ /* 0x001ea80000300a00 */
[----:B------:R-:W2:Y:S04]  /*75a40*/  LDL.LU.64 R14, [R1+0xc8] ;  /* 0x0000c800010e7983 */ /* 0x000ea80000300a00 */
[----:B------:R-:W2:Y:S04]  /*75a50*/  LDL.LU.64 R26, [R1+0x4e08] ;  /* 0x004e0800011a7983 */ /* 0x000ea80000300a00 */
[----:B------:R-:W2:Y:S01]  /*75a60*/  LDL.LU.64 R16, [R1+0x4e00] ;  /* 0x004e000001107983 */ /* 0x000ea20000300a00 */
[----:B----4-:R-:W-:-:S02]  /*75a70*/  IMAD.MOV.U32 R23, RZ, RZ, R3 ;  /* 0x000000ffff177224 */ /* 0x010fc400078e0003 */
[----:B------:R-:W-:Y:S02]  /*75a80*/  IMAD.MOV.U32 R8, RZ, RZ, R18 ;  /* 0x000000ffff087224 */ /* 0x000fe400078e0012 */
[----:B------:R-:W-:Y:S01]  /*75a90*/  IMAD.MOV.U32 R3, RZ, RZ, R19 ;  /* 0x000000ffff037224 */ /* 0x000fe200078e0013 */
[----:B---3--:R-:W-:Y:S04]  /*75aa0*/  STL.64 [R1+0x4cf0], R10 ;  /* 0x004cf00a01007387 */ /* 0x008fe80000100a00 */
[----:B------:R0:W-:Y:S04]  /*75ab0*/  STL.64 [R1+0x4ce8], R8 ;  /* 0x004ce80801007387 */ /* 0x0001e80000100a00 */
[----:B0-----:R-:W3:Y:S04]  /*75ac0*/  LDL.LU R8, [R1+0x220] ;  /* 0x0002200001087983 */ /* 0x001ee80000300800 */
[----:B------:R-:W3:Y:S04]  /*75ad0*/  LDL.LU R9, [R1+0x224] ;  /* 0x0002240001097983 */ /* 0x000ee80000300800 */
[----:B------:R-:W3:Y:S04]  /*75ae0*/  LDL.LU R10, [R1+0x228] ;  /* 0x00022800010a7983 */ /* 0x000ee80000300800 */
[----:B------:R-:W3:Y:S01]  /*75af0*/  LDL.LU R11, [R1+0x22c] ;  /* 0x00022c00010b7983 */ /* 0x000ee20000300800 */
[C---:B--2---:R-:W-:Y:S03]  /*75b00*/  HMMA.16816.F32 R16, R4.reuse, R16, R20 ;  /* 0x000000100410723c */ /* 0x044fe60000001814 */
[----:B------:R-:W-:Y:S04]  /*75b10*/  STL [R1+0x4c98], R3 ;  /* 0x004c980301007387 */ /* 0x000fe80000100800 */
[----:B------:R-:W-:Y:S04]  /*75b20*/  STL [R1+0x4b8c], R24 ;  /* 0x004b8c1801007387 */ /* 0x000fe80000100800 */
[----:B------:R0:W-:Y:S04]  /*75b30*/  STL.64 [R1+0x4cf8], R26 ;  /* 0x004cf81a01007387 */ /* 0x0001e80000100a00 */
[----:B0-----:R-:W3:Y:S04]  /*75b40*/  LDL.LU.64 R26, [R1+0x38] ;  /* 0x00003800011a7983 */ /* 0x001ee80000300a00 */
[----:B------:R-:W2:Y:S04]  /*75b50*/  LDL.LU.64 R22, [R1+0x4df8] ;  /* 0x004df80001167983 */ /* 0x000ea80000300a00 */
[----:B------:R-:W2:Y:S04]  /*75b60*/  LDL.LU.64 R20, [R1+0x4df0] ;  /* 0x004df00001147983 */ /* 0x000ea80000300a00 */
        /* <DEDUP_REMOVED lines=9> */
[----:B0-----:R-:W4:Y:S04]  /*75c00*/  LDL.LU.64 R18, [R1+0x4dd0] ;  /* 0x004dd00001127983 */ /* 0x001f280000300a00 */
[----:B------:R-:W4:Y:S02]  /*75c10*/  LDL.LU.64 R16, [R1+0x4dc8] ;  /* 0x004dc80001107983 */ /* 0x000f240000300a00 */
[----:B----4-:R-:W-:-:S15]  /*75c20*/  HMMA.16816.F32 R16, R4, R12, R16 ;  /* 0x0000000c0410723c */ /* 0x010fde0000001810 */
[----:B------:R-:W-:-:S08]  /*75c30*/  NOP ;  /* 0x0000000000007918 */ /* 0x000fd00000000000 */
[----:B------:R0:W-:Y:S04]  /*75c40*/  STL.64 [R1+0x470], R16 ;  /* 0x0004701001007387 */ /* 0x0001e80000100a00 */
[----:B------:R-:W-:Y:S04]  /*75c50*/  STL.64 [R1+0x478], R18 ;  /* 0x0004781201007387 */ /* 0x000fe80000100a00 */
[----:B0-----:R-:W2:Y:S04]  /*75c60*/  LDL.LU.64 R16, [R1+0x4dc0] ;  /* 0x004dc00001107983 */ /* 0x001ea80000300a00 */
[----:B------:R0:W-:Y:S04]  /*75c70*/  STL.64 [R1+0x4ca8], R14 ;  /* 0x004ca80e01007387 */ /* 0x0001e80000100a00 */
[----:B------:R-:W4:Y:S04]  /*75c80*/  LDL.LU R12, [R1+0x230] ;  /* 0x00023000010c7983 */ /* 0x000f280000300800 */
[----:B------:R-:W4:Y:S04]  /*75c90*/  LDL.LU R13, [R1+0x234] ;  /* 0x00023400010d7983 */ /* 0x000f280000300800 */
[----:B0-----:R-:W4:Y:S04]  /*75ca0*/  LDL.LU R14, [R1+0x238] ;  /* 0x00023800010e7983 */ /* 0x001f280000300800 */
        /* <DEDUP_REMOVED lines=35> */
[----:B0-----:R-:W3:Y:S04]  /*75ee0*/  LDL.LU.64 R18, [R1+0x4d48] ;  /* 0x004d480001127983 */ /* 0x001ee80000300a00 */
[----:B------:R-:W3:Y:S01]  /*75ef0*/  LDL.LU.64 R16, [R1+0x4d40] ;  /* 0x004d400001107983 */ /* 0x000ee20000300a00 */
[----:B----4-:R-:W-:Y:S03]  /*75f00*/  HMMA.16816.F32 R4, R4, R20, R12 ;  /* 0x000000140404723c */ /* 0x010fe6000000180c */
[----:B--2---:R-:W-:Y:S03]  /*75f10*/  STL.64 [R1+0x4c20], R22 ;  /* 0x004c201601007387 */ /* 0x004fe60000100a00 */
[----:B---3--:R-:W-:-:S15]  /*75f20*/  HMMA.16816.F32 R8, R16, R26, R8 ;  /* 0x0000001a1008723c */ /* 0x008fde0000001808 */
[----:B------:R-:W-:-:S02]  /*75f30*/  NOP ;  /* 0x0000000000007918 */ /* 0x000fc40000000000 */
[----:B------:R-:W-:Y:S04]  /*75f40*/  STL.64 [R1+0x350], R4 ;  /* 0x0003500401007387 */ /* 0x000fe80000100a00 */
[----:B------:R-:W-:Y:S04]  /*75f50*/  STL.64 [R1+0x358], R6 ;  /* 0x0003580601007387 */ /* 0x000fe80000100a00 */
[----:B------:R-:W-:Y:S04]  /*75f60*/  STL [R1+0x340], R8 ;  /* 0x0003400801007387 */ /* 0x000fe80000100800 */
[----:B------:R-:W2:Y:S04]  /*75f70*/  LDL.LU R12, [R1+0x1a0] ;  /* 0x0001a000010c7983 */ /* 0x000ea80000300800 */
[----:B------:R-:W2:Y:S01]  /*75f80*/  LDL.LU R13, [R1+0x1a4] ;  /* 0x0001a400010d7983 */ /* 0x000ea20000300800 */
[----:B------:R-:W-:-:S02]  /*75f90*/  IMAD.MOV.U32 R14, RZ, RZ, R0 ;  /* 0x000000ffff0e7224 */ /* 0x000fc400078e0000 */
[----:B------:R-:W-:Y:S01]  /*75fa0*/  IMAD.MOV.U32 R15, RZ, RZ, R2 ;  /* 0x000000ffff0f7224 */ /* 0x000fe200078e0002 */
[----:B------:R-:W3:Y:S04]  /*75fb0*/  LDL.LU R0, [R1+0x4d3c] ;  /* 0x004d3c0001007983 */ /* 0x000ee80000300800 */
[----:B------:R-:W4:Y:S04]  /*75fc0*/  LDL.LU R2, [R1+0x4d38] ;  /* 0x004d380001027983 */ /* 0x000f280000300800 */
[----:B------:R0:W-:Y:S04]  /*75fd0*/  STL.64 [R1+0x4cb8], R14 ;  /* 0x004cb80e01007387 */ /* 0x0001e80000100a00 */
[----:B--2---:R-:W-:Y:S04]  /*75fe0*/  STL.64 [R1+0x4cb0], R12 ;  /* 0x004cb00c01007387 */ /* 0x004fe80000100a00 */
[----:B0-----:R-:W2:Y:S04]  /*75ff0*/  LDL.LU.64 R14, [R1+0x48] ;  /* 0x00004800010e7983 */ /* 0x001ea80000300a00 */
[----:B--2---:R0:W-:Y:S04]  /*76000*/  STL.64 [R1+0x4cc8], R14 ;  /* 0x004cc80e01007387 */ /* 0x0041e80000100a00 */
[----:B0-----:R-:W2:Y:S04]  /*76010*/  LDL.LU.64 R14, [R1+0x58] ;  /* 0x00005800010e7983 */ /* 0x001ea80000300a00 */
[----:B--2---:R0:W-:Y:S04]  /*76020*/  STL.64 [R1+0x4ce0], R14 ;  /* 0x004ce00e01007387 */ /* 0x0041e80000100a00 */
[----:B------:R-:W2:Y:S04]  /*76030*/  LDL.LU R12, [R1+0x1d0] ;  /* 0x0001d000010c7983 */ /* 0x000ea80000300800 */
[----:B------:R-:W2:Y:S04]  /*76040*/  LDL.LU R13, [R1+0x1d4] ;  /* 0x0001d400010d7983 */ /* 0x000ea80000300800 */
[----:B0-----:R-:W3:Y:S04]  /*76050*/  LDL.LU R14, [R1+0x1d8] ;  /* 0x0001d800010e7983 */ /* 0x001ee80000300800 */
        /* <DEDUP_REMOVED lines=15> */
[----:B---3--:R0:W-:Y:S04]  /*76150*/  STL.64 [R1+0x4d30], R14 ;  /* 0x004d300e01007387 */ /* 0x0081e80000100a00 */
[----:B--2---:R-:W-:Y:S04]  /*76160*/  STL.64 [R1+0x4d28], R12 ;  /* 0x004d280c01007387 */ /* 0x004fe80000100a00 */
[----:B0-----:R-:W2:Y:S04]  /*76170*/  LDL.LU.64 R14, [R1+0x28] ;  /* 0x00002800010e7983 */ /* 0x001ea80000300a00 */
[----:B------:R-:W3:Y:S01]  /*76180*/  LDL.LU.64 R26, [R1+0x8] ;  /* 0x00000800011a7983 */ /* 0x000ee20000300a00 */
[----:B------:R-:W-:-:S02]  /*76190*/  IMAD.MOV.U32 R6, RZ, RZ, R9 ;  /* 0x000000ffff067224 */ /* 0x000fc400078e0009 */
[----:B------:R-:W-:Y:S02]  /*761a0*/  IMAD.MOV.U32 R5, RZ, RZ, R10 ;  /* 0x000000ffff057224 */ /* 0x000fe400078e000a */
[----:B------:R-:W-:Y:S01]  /*761b0*/  IMAD.MOV.U32 R4, RZ, RZ, R11 ;  /* 0x000000ffff047224 */ /* 0x000fe200078e000b */
[----:B---3--:R0:W-:Y:S04]  /*761c0*/  STL.64 [R1+0x4d20], R26 ;  /* 0x004d201a01007387 */ /* 0x0081e80000100a00 */
[----:B0-----:R-:W3:Y:S04]  /*761d0*/  LDL.LU.64 R26, [R1+0x18] ;  /* 0x00001800011a7983 */ /* 0x001ee80000300a00 */
[----:B------:R-:W4:Y:S04]  /*761e0*/  LDL.LU R8, [R1+0x1e0] ;  /* 0x0001e00001087983 */ /* 0x000f280000300800 */
[----:B------:R-:W4:Y:S04]  /*761f0*/  LDL.LU R9, [R1+0x1e4] ;  /* 0x0001e40001097983 */ /* 0x000f280000300800 */
[----:B------:R-:W4:Y:S04]  /*76200*/  LDL.LU R10, [R1+0x1e8] ;  /* 0x0001e800010a7983 */ /* 0x000f280000300800 */
[----:B------:R-:W4:Y:S04]  /*76210*/  LDL.LU R11, [R1+0x1ec] ;  /* 0x0001ec00010b7983 */ /* 0x000f280000300800 */
[----:B------:R0:W-:Y:S04]  /*76220*/  STL [R1+0x4ca0], R20 ;  /* 0x004ca01401007387 */ /* 0x0001e80000100800 */
[----:B------:R1:W-:Y:S04]  /*76230*/  STL [R1+0x4c9c], R21 ;  /* 0x004c9c1501007387 */ /* 0x0003e80000100800 */
[----:B0-----:R-:W2:Y:S04]  /*76240*/  LDL.LU R20, [R1+0x210] ;  /* 0x0002100001147983 */ /* 0x001ea80000300800 */
[----:B-1----:R-:W2:Y:S04]  /*76250*/  LDL.LU R21, [R1+0x214] ;  /* 0x0002140001157983 */ /* 0x002ea80000300800 */
[----:B------:R-:W2:Y:S04]  /*76260*/  LDL.LU R22, [R1+0x218] ;  /* 0x0002180001167983 */ /* 0x000ea80000300800 */
[----:B------:R-:W2:Y:S04]  /*76270*/  LDL.LU R23, [R1+0x21c] ;  /* 0x00021c0001177983 */ /* 0x000ea80000300800 */
[----:B------:R0:W-:Y:S04]  /*76280*/  STL [R1+0x4b48], R4 ;  /* 0x004b480401007387 */ /* 0x0001e80000100800 */
[----:B------:R1:W-:Y:S04]  /*76290*/  STL [R1+0x4b44], R5 ;  /* 0x004b440501007387 */ /* 0x0003e80000100800 */
[----:B------:R1:W-:Y:S04]  /*762a0*/  STL [R1+0x4b40], R6 ;  /* 0x004b400601007387 */ /* 0x0003e80000100800 */
[----:B------:R-:W3:Y:S04]  /*762b0*/  LDL R7, [R1+0x4b4] ;  /* 0x0004b40001077983 */ /* 0x000ee80000100800 */
[----:B---3--:R3:W-:Y:S04]  /*762c0*/  STL [R1+0x4cc0], R7 ;  /* 0x004cc00701007387 */ /* 0x0087e80000100800 */
[----:B0-----:R-:W4:Y:S04]  /*762d0*/  LDL.LU R4, [R1+0x1b0] ;  /* 0x0001b00001047983 */ /* 0x001f280000300800 */
[----:B-1----:R-:W4:Y:S04]  /*762e0*/  LDL.LU R5, [R1+0x1b4] ;  /* 0x0001b40001057983 */ /* 0x002f280000300800 */
[----:B------:R-:W4:Y:S04]  /*762f0*/  LDL.LU R6, [R1+0x1b8] ;  /* 0x0001b80001067983 */ /* 0x000f280000300800 */
[----:B---3--:R-:W4:Y:S01]  /*76300*/  LDL.LU R7, [R1+0x1bc] ;  /* 0x0001bc0001077983 */ /* 0x008f220000300800 */
[----:B--2---:R-:W-:Y:S03]  /*76310*/  HMMA.16816.F32 R20, R16, R14, R20 ;  /* 0x0000000e1014723c */ /* 0x004fe60000001814 */
[----:B----4-:R-:W-:Y:S04]  /*76320*/  STL.64 [R1+0x4cd8], R6 ;  /* 0x004cd80601007387 */ /* 0x010fe80000100a00 */
[----:B------:R0:W-:Y:S04]  /*76330*/  STL.64 [R1+0x4cd0], R4 ;  /* 0x004cd00401007387 */ /* 0x0001e80000100a00 */
[----:B0-----:R-:W2:Y:S04]  /*76340*/  LDL.LU R4, [R1+0x1c0] ;  /* 0x0001c00001047983 */ /* 0x001ea80000300800 */
[----:B------:R-:W2:Y:S08]  /*76350*/  LDL.LU R5, [R1+0x1c4] ;  /* 0x0001c40001057983 */ /* 0x000eb00000300800 */
[----:B------:R-:W-:Y:S04]  /*76360*/  STL.64 [R1+0x330], R20 ;  /* 0x0003301401007387 */ /* 0x000fe80000100a00 */
[----:B------:R0:W-:Y:S02]  /*76370*/  STL.64 [R1+0x338], R22 ;  /* 0x0003381601007387 */ /* 0x0001e40000100a00 */
[----:B0-----:R-:W-:-:S02]  /*76380*/  IMAD.MOV.U32 R23, RZ, RZ, R14 ;  /* 0x000000ffff177224 */ /* 0x001fc400078e000e */
[----:B------:R-:W-:Y:S02]  /*76390*/  IMAD.MOV.U32 R22, RZ, RZ, R15 ;  /* 0x000000ffff167224 */ /* 0x000fe400078e000f */
[----:B------:R-:W3:Y:S04]  /*763a0*/  LDL.LU.64 R14, [R1+0x4d30] ;  /* 0x004d3000010e7983 */ /* 0x000ee80000300a00 */
[----:B------:R-:W3:Y:S01]  /*763b0*/  LDL.LU.64 R12, [R1+0x4d28] ;  /* 0x004d2800010c7983 */ /* 0x000ee20000300a00 */
[----:B------:R-:W-:Y:S02]  /*763c0*/  IMAD.MOV.U32 R21, RZ, RZ, R26 ;  /* 0x000000ffff157224 */ /* 0x000fe400078e001a */
[----:B------:R-:W-:Y:S02]  /*763d0*/  IMAD.MOV.U32 R3, RZ, RZ, R27 ;  /* 0x000000ffff037224 */ /* 0x000fe400078e001b */
[----:B------:R-:W-:-:S02]  /*763e0*/  IMAD.MOV.U32 R6, RZ, RZ, R2 ;  /* 0x000000ffff067224 */ /* 0x000fc400078e0002 */
[----:B------:R-:W-:Y:S01]  /*763f0*/  IMAD.MOV.U32 R7, RZ, RZ, R0 ;  /* 0x000000ffff077224 */ /* 0x000fe200078e0000 */
[----:B---3--:R-:W-:Y:S01]  /*76400*/  HMMA.16816.F32 R12, R16, R26, R12 ;  /* 0x0000001a100c723c */ /* 0x008fe2000000180c */
[----:B------:R-:W3:-:S15]  /*76410*/  LDL.LU.64 R26, [R1+0x4d20] ;  /* 0x004d2000011a7983 */ /* 0x000ede0000300a00 */
[----:B------:R-:W-:-:S07]  /*76420*/  NOP ;  /* 0x0000000000007918 */ /* 0x000fce0000000000 */
[----:B------:R0:W-:Y:S01]  /*76430*/  STL.64 [R1+0x410], R12 ;  /* 0x0004100c01007387 */ /* 0x0001e20000100a00 */
[----:B------:R-:W-:Y:S02]  /*76440*/  IMAD.MOV.U32 R2, RZ, RZ, R14 ;  /* 0x000000ffff027224 */ /* 0x000fe400078e000e */
[----:B------:R-:W-:Y:S02]  /*76450*/  IMAD.MOV.U32 R0, RZ, RZ, R15 ;  /* 0x000000ffff007224 */ /* 0x000fe400078e000f */
[----:B------:R-:W4:Y:S04]  /*76460*/  LDL.LU.64 R14, [R1+0x4d18] ;  /* 0x004d1800010e7983 */ /* 0x000f280000300a00 */
[----:B0-----:R-:W4:Y:S04]  /*76470*/  LDL.LU.64 R12, [R1+0x4d10] ;  /* 0x004d1000010c7983 */ /* 0x001f280000300a00 */
[----:B------:R0:W-:Y:S04]  /*76480*/  STL [R1+0x4b50], R0 ;  /* 0x004b500001007387 */ /* 0x0001e80000100800 */
[----:B------:R-:W-:Y:S01]  /*76490*/  STL [R1+0x4b4c], R2 ;  /* 0x004b4c0201007387 */ /* 0x000fe20000100800 */
[----:B---3--:R-:W-:-:S02]  /*764a0*/  IMAD.MOV.U32 R20, RZ, RZ, R26 ;  /* 0x000000ffff147224 */ /* 0x008fc400078e001a */
[----:B0-----:R-:W-:Y:S01]  /*764b0*/  IMAD.MOV.U32 R0, RZ, RZ, R27 ;  /* 0x000000ffff007224 */ /* 0x001fe200078e001b */
[----:B----4-:R-:W-:-:S15]  /*764c0*/  HMMA.16816.F32 R12, R16, R26, R12 ;  /* 0x0000001a100c723c */ /* 0x010fde000000180c */
[----:B------:R-:W-:-:S08]  /*764d0*/  NOP ;  /* 0x0000000000007918 */ /* 0x000fd00000000000 */
[----:B------:R-:W-:Y:S04]  /*764e0*/  STL.64 [R1+0x400], R12 ;  /* 0x0004000c01007387 */ /* 0x000fe80000100a00 */
[----:B------:R0:W-:Y:S04]  /*764f0*/  STL.64 [R1+0x408], R14 ;  /* 0x0004080e01007387 */ /* 0x0001e80000100a00 */
[----:B0-----:R-:W3:Y:S04]  /*76500*/  LDL.LU.64 R14, [R1+0x4d08] ;  /* 0x004d0800010e7983 */ /* 0x001ee80000300a00 */
[----:B------:R-:W3:Y:S04]  /*76510*/  LDL.LU.64 R12, [R1+0x4d00] ;  /* 0x004d0000010c7983 */ /* 0x000ee80000300a00 */
[----:B------:R-:W4:Y:S02]  /*76520*/  LDL.LU.64 R26, [R1+0x4cf8] ;  /* 0x004cf800011a7983 */ /* 0x000f240000300a00 */
[----:B----4-:R-:W-:-:S15]  /*76530*/  HMMA.16816.F32 R8, R16, R26, R8 ;  /* 0x0000001a1008723c */ /* 0x010fde0000001808 */
[----:B------:R-:W-:-:S08]  /*76540*/  NOP ;  /* 0x0000000000007918 */ /* 0x000fd00000000000 */
[----:B------:R-:W-:Y:S04]  /*76550*/  STL.64 [R1+0x3f0], R8 ;  /* 0x0003f00801007387 */ /* 0x000fe80000100a00 */
[----:B------:R0:W-:Y:S04]  /*76560*/  STL.64 [R1+0x3f8], R10 ;  /* 0x0003f80a01007387 */ /* 0x0001e80000100a00 */
[----:B0-----:R-:W3:Y:S04]  /*76570*/  LDL.LU.64 R10, [R1+0x4cf0] ;  /* 0x004cf000010a7983 */ /* 0x001ee80000300a00 */
[----:B------:R-:W4:Y:S01]  /*76580*/  LDL.LU.64 R8, [R1+0x4ce8] ;  /* 0x004ce80001087983 */ /* 0x000f220000300a00 */
[----:B---3--:R-:W-:-:S15]  /*76590*/  HMMA.16816.F32 R12, R16, R10, R12 ;  /* 0x0000000a100c723c */ /* 0x008fde000000180c */
[----:B------:R-:W-:-:S08]  /*765a0*/  NOP ;  /* 0x0000000000007918 */ /* 0x000fd00000000000 */
[----:B------:R-:W-:Y:S04]  /*765b0*/  STL.64 [R1+0x3e0], R12 ;  /* 0x0003e00c01007387 */ /* 0x000fe80000100a00 */
[----:B------:R0:W-:Y:S04]  /*765c0*/  STL.64 [R1+0x3e8], R14 ;  /* 0x0003e80e01007387 */ /* 0x0001e80000100a00 */
[----:B0-----:R-:W2:Y:S04]  /*765d0*/  LDL.LU.64 R14, [R1+0x4ce0] ;  /* 0x004ce000010e7983 */ /* 0x001ea80000300a00 */
[----:B------:R-:W-:Y:S04]  /*765e0*/  STL.64 [R1+0x4ba8], R10 ;  /* 0x004ba80a01007387 */ /* 0x000fe80000100a00 */
[----:B----4-:R0:W-:Y:S04]  /*765f0*/  STL.64 [R1+0x4ba0], R8 ;  /* 0x004ba00801007387 */ /* 0x0101e80000100a00 */
[----:B0-----:R-:W3:Y:S04]  /*76600*/  LDL.LU R8, [R1+0x190] ;  /* 0x0001900001087983 */ /* 0x001ee80000300800 */
[----:B------:R-:W3:Y:S01]  /*76610*/  LDL.LU R9, [R1+0x194] ;  /* 0x0001940001097983 */ /* 0x000ee20000300800 */
[----:B------:R-:W-:Y:S01]  /*76620*/  IMAD.MOV.U32 R10, RZ, RZ, R29 ;  /* 0x000000ffff0a7224 */ /* 0x000fe200078e001d */
        /* <DEDUP_REMOVED lines=8> */
[----:B------:R-:W-:Y:S01]  /*766b0*/  IMAD.MOV.U32 R11, RZ, RZ, R28 ;  /* 0x000000ffff0b7224 */ /* 0x000fe200078e001c */
[----:B--2---:R-:W-:Y:S06]  /*766c0*/  HMMA.16816.F32 R4, R16, R14, R4 ;  /* 0x0000000e1004723c */ /* 0x004fec0000001804 */
[----:B------:R-:W-:-:S02]  /*766d0*/  IMAD.MOV.U32 R25, RZ, RZ, R15 ;  /* 0x000000ffff197224 */ /* 0x000fc400078e000f */
[----:B------:R-:W-:-:S15]  /*766e0*/  IMAD.MOV.U32 R28, RZ, RZ, R14 ;  /* 0x000000ffff1c7224 */ /* 0x000fde00078e000e */
[----:B------:R-:W-:Y:S04]  /*766f0*/  STL.64 [R1+0x3c0], R4 ;  /* 0x0003c00401007387 */ /* 0x000fe80000100a00 */
[----:B------:R0:W-:Y:S04]  /*76700*/  STL.64 [R1+0x3c8], R6 ;  /* 0x0003c80601007387 */ /* 0x0001e80000100a00 */
[----:B0-----:R-:W2:Y:S04]  /*76710*/  LDL.LU R7, [R1+0x4cc0] ;  /* 0x004cc00001077983 */ /* 0x001ea80000300800 */
[----:B------:R-:W4:Y:S04]  /*76720*/  LDL.LU.64 R14, [R1+0x4cb8] ;  /* 0x004cb800010e7983 */ /* 0x000f280000300a00 */
[----:B------:R-:W4:Y:S04]  /*76730*/  LDL.LU.64 R12, [R1+0x4cb0] ;  /* 0x004cb000010c7983 */ /* 0x000f280000300a00 */
[----:B------:R0:W-:Y:S04]  /*76740*/  STL.64 [R1+0x4bb8], R26 ;  /* 0x004bb81a01007387 */ /* 0x0001e80000100a00 */
[----:B------:R-:W-:Y:S04]  /*76750*/  STL.64 [R1+0x4bb0], R24 ;  /* 0x004bb01801007387 */ /* 0x000fe80000100a00 */
[----:B0-----:R-:W4:Y:S02]  /*76760*/  LDL.LU.64 R26, [R1+0xd8] ;  /* 0x0000d800011a7983 */ /* 0x001f240000300a00 */
[----:B----4-:R-:W-:-:S15]  /*76770*/  HMMA.16816.F32 R12, R16, R26, R12 ;  /* 0x0000001a100c723c */ /* 0x010fde000000180c */
[----:B------:R-:W-:-:S08]  /*76780*/  NOP ;  /* 0x0000000000007918 */ /* 0x000fd00000000000 */
[----:B------:R-:W-:Y:S04]  /*76790*/  STL.64 [R1+0x3b0], R12 ;  /* 0x0003b00c01007387 */ /* 0x000fe80000100a00 */
[----:B------:R0:W-:Y:S04]  /*767a0*/  STL.64 [R1+0x3b8], R14 ;  /* 0x0003b80e01007387 */ /* 0x0001e80000100a00 */
[----:B0-----:R-:W3:Y:S01]  /*767b0*/  LDL.LU.64 R14, [R1+0x4ca8] ;  /* 0x004ca800010e7983 */ /* 0x001ee20000300a00 */
[----:B------:R-:W-:Y:S02]  /*767c0*/  IMAD.MOV.U32 R6, RZ, RZ, R27 ;  /* 0x000000ffff067224 */ /* 0x000fe400078e001b */
[----:B------:R-:W-:-:S03]  /*767d0*/  IMAD.MOV.U32 R5, RZ, RZ, R26 ;  /* 0x000000ffff057224 */ /* 0x000fc600078e001a */
[----:B------:R-:W-:Y:S04]  /*767e0*/  STL [R1+0x4b58], R6 ;  /* 0x004b580601007387 */ /* 0x000fe80000100800 */
[----:B------:R-:W-:Y:S01]  /*767f0*/  STL [R1+0x4b54], R5 ;  /* 0x004b540501007387 */ /* 0x000fe20000100800 */
[----:B---3--:R-:W-:Y:S06]  /*76800*/  HMMA.16816.F32 R8, R16, R14, R8 ;  /* 0x0000000e1008723c */ /* 0x008fec0000001808 */
[----:B------:R-:W-:-:S02]  /*76810*/  IMAD.MOV.U32 R2, RZ, RZ, R14 ;  /* 0x000000ffff027224 */ /* 0x000fc400078e000e */
[----:B------:R-:W-:-:S15]  /*76820*/  IMAD.MOV.U32 R4, RZ, RZ, R15 ;  /* 0x000000ffff047224 */ /* 0x000fde00078e000f */
[----:B------:R-:W-:Y:S04]  /*76830*/  STL.64 [R1+0x3a0], R8 ;  /* 0x0003a00801007387 */ /* 0x000fe80000100a00 */
[----:B------:R0:W-:Y:S04]  /*76840*/  STL.64 [R1+0x3a8], R10 ;  /* 0x0003a80a01007387 */ /* 0x0001e80000100a00 */
[----:B------:R-:W3:Y:S04]  /*76850*/  LDL.LU R12, [R1+0xe0] ;  /* 0x0000e000010c7983 */ /* 0x000ee80000300800 */
[----:B------:R-:W3:Y:S04]  /*76860*/  LDL.LU R13, [R1+0xe4] ;  /* 0x0000e400010d7983 */ /* 0x000ee80000300800 */
[----:B------:R-:W4:Y:S04]  /*76870*/  LDL.LU R14, [R1+0xe8] ;  /* 0x0000e800010e7983 */ /* 0x000f280000300800 */
[----:B------:R-:W4:Y:S01]  /*76880*/  LDL.LU R15, [R1+0xec] ;  /* 0x0000ec00010f7983 */ /* 0x000f220000300800 */
[----:B0-----:R-:W-:-:S02]  /*76890*/  IMAD.MOV.U32 R10, RZ, RZ, R20 ;  /* 0x000000ffff0a7224 */ /* 0x001fc400078e0014 */
[----:B------:R-:W-:Y:S01]  /*768a0*/  IMAD.MOV.U32 R11, RZ, RZ, R0 ;  /* 0x000000ffff0b7224 */ /* 0x000fe200078e0000 */
[----:B----4-:R0:W-:Y:S04]  /*768b0*/  STL.64 [R1+0x4bc8], R14 ;  /* 0x004bc80e01007387 */ /* 0x0101e80000100a00 */
[----:B---3--:R-:W-:Y:S04]  /*768c0*/  STL.64 [R1+0x4bc0], R12 ;  /* 0x004bc00c01007387 */ /* 0x008fe80000100a00 */
[----:B------:R-:W3:Y:S04]  /*768d0*/  LDL.LU R20, [R1+0x4ca0] ;  /* 0x004ca00001147983 */ /* 0x000ee80000300800 */
[----:B------:R-:W-:Y:S04]  /*768e0*/  STL.64 [R1+0x4bd0], R10 ;  /* 0x004bd00a01007387 */ /* 0x000fe80000100a00 */
[----:B------:R-:W4:Y:S04]  /*768f0*/  LDL.LU R24, [R1+0xf0] ;  /* 0x0000f00001187983 */ /* 0x000f280000300800 */
[----:B------:R-:W4:Y:S04]  /*76900*/  LDL.LU R25, [R1+0xf4] ;  /* 0x0000f40001197983 */ /* 0x000f280000300800 */
[----:B------:R-:W2:Y:S04]  /*76910*/  LDL.LU R26, [R1+0xf8] ;  /* 0x0000f800011a7983 */ /* 0x000ea80000300800 */
[----:B------:R-:W2:Y:S01]  /*76920*/  LDL.LU R27, [R1+0xfc] ;  /* 0x0000fc00011b7983 */ /* 0x000ea20000300800 */
[----:B0-----:R-:W-:-:S02]  /*76930*/  IMAD.MOV.U32 R14, RZ, RZ, R21 ;  /* 0x000000ffff0e7224 */ /* 0x001fc400078e0015 */
[----:B------:R-:W-:Y:S01]  /*76940*/  IMAD.MOV.U32 R15, RZ, RZ, R3 ;  /* 0x000000ffff0f7224 */ /* 0x000fe200078e0003 */
[----:B--2---:R0:W-:Y:S04]  /*76950*/  STL.64 [R1+0x4be0], R26 ;  /* 0x004be01a01007387 */ /* 0x0041e80000100a00 */
[----:B----4-:R-:W-:Y:S04]  /*76960*/  STL.64 [R1+0x4bd8], R24 ;  /* 0x004bd81801007387 */ /* 0x010fe80000100a00 */
[----:B------:R-:W2:Y:S04]  /*76970*/  LDL.LU R21, [R1+0x4c9c] ;  /* 0x004c9c0001157983 */ /* 0x000ea80000300800 */
[----:B------:R-:W4:Y:S04]  /*76980*/  LDL.LU R3, [R1+0x4c98] ;  /* 0x004c980001037983 */ /* 0x000f280000300800 */
[----:B------:R1:W-:Y:S01]  /*76990*/  STL.64 [R1+0x4be8], R14 ;  /* 0x004be80e01007387 */ /* 0x0003e20000100a00 */
[----:B0-----:R-:W-:-:S02]  /*769a0*/  IMAD.MOV.U32 R26, RZ, RZ, R23 ;  /* 0x000000ffff1a7224 */ /* 0x001fc400078e0017 */
[----:B------:R-:W-:-:S05]  /*769b0*/  IMAD.MOV.U32 R27, RZ, RZ, R22 ;  /* 0x000000ffff1b7224 */ /* 0x000fca00078e0016 */
[----:B------:R2:W-:Y:S04]  /*769c0*/  STL.64 [R1+0x4bf0], R26 ;  /* 0x004bf01a01007387 */ /* 0x0005e80000100a00 */
[----:B------:R-:W3:Y:S04]  /*769d0*/  LDL.LU R12, [R1+0x110] ;  /* 0x00011000010c7983 */ /* 0x000ee80000300800 */
[----:B------:R-:W3:Y:S04]  /*769e0*/  LDL.LU R13, [R1+0x114] ;  /* 0x00011400010d7983 */ /* 0x000ee80000300800 */
[----:B-1----:R-:W2:Y:S04]  /*769f0*/  LDL.LU R14, [R1+0x118] ;  /* 0x00011800010e7983 */ /* 0x002ea80000300800 */
[----:B------:R-:W2:Y:S04]  /*76a00*/  LDL.LU R15, [R1+0x11c] ;  /* 0x00011c00010f7983 */ /* 0x000ea80000300800 */
[----:B--2---:R-:W-:Y:S04]  /*76a10*/  STL.64 [R1+0x4c00], R14 ;  /* 0x004c000e01007387 */ /* 0x004fe80000100a00 */
[----:B---3--:R-:W-:Y:S04]  /*76a20*/  STL.64 [R1+0x4bf8], R12 ;  /* 0x004bf80c01007387 */ /* 0x008fe80000100a00 */
[----:B------:R-:W2:Y:S01]  /*76a30*/  LDL.LU.64 R22, [R1+0x78] ;  /* 0x0000780001167983 */ /* 0x000ea20000300a00 */
[----:B------:R-:W-:-:S02]  /*76a40*/  IMAD.MOV.U32 R26, RZ, RZ, R21 ;  /* 0x000000ffff1a7224 */ /* 0x000fc400078e0015 */
[----:B------:R-:W-:Y:S01]  /*76a50*/  IMAD.MOV.U32 R27, RZ, RZ, R20 ;  /* 0x000000ffff1b7224 */ /* 0x000fe200078e0014 */
[----:B--2---:R-:W-:Y:S04]  /*76a60*/  STL.64 [R1+0x4c38], R22 ;  /* 0x004c381601007387 */ /* 0x004fe80000100a00 */
[----:B------:R0:W-:Y:S04]  /*76a70*/  STL.64 [R1+0x4c18], R26 ;  /* 0x004c181a01007387 */ /* 0x0001e80000100a00 */
[----:B------:R-:W2:Y:S04]  /*76a80*/  LDL.LU R24, [R1+0x130] ;  /* 0x0001300001187983 */ /* 0x000ea80000300800 */
[----:B------:R-:W2:Y:S04]  /*76a90*/  LDL.LU R25, [R1+0x134] ;  /* 0x0001340001197983 */ /* 0x000ea80000300800 */
[----:B0-----:R-:W3:Y:S04]  /*76aa0*/  LDL.LU R26, [R1+0x138] ;  /* 0x00013800011a7983 */ /* 0x001ee80000300800 */
[----:B------:R-:W3:Y:S04]  /*76ab0*/  LDL.LU R27, [R1+0x13c] ;  /* 0x00013c00011b7983 */ /* 0x000ee80000300800 */
[----:B------:R-:W4:Y:S04]  /*76ac0*/  LDL.LU.64 R22, [R1+0x88] ;  /* 0x0000880001167983 */ /* 0x000f280000300a00 */
[----:B----4-:R0:W-:Y:S04]  /*76ad0*/  STL.64 [R1+0x4c50], R22 ;  /* 0x004c501601007387 */ /* 0x0101e80000100a00 */
[----:B0-----:R-:W4:Y:S04]  /*76ae0*/  LDL.LU.64 R22, [R1+0x98] ;  /* 0x0000980001167983 */ /* 0x001f280000300a00 */
[----:B----4-:R0:W-:Y:S04]  /*76af0*/  STL.64 [R1+0x4c68], R22 ;  /* 0x004c681601007387 */ /* 0x0101e80000100a00 */
[----:B0-----:R-:W4:Y:S04]  /*76b00*/  LDL.LU.64 R22, [R1+0xa8] ;  /* 0x0000a80001167983 */ /* 0x001f280000300a00 */
[----:B----4-:R0:W-:Y:S04]  /*76b10*/  STL.64 [R1+0x4c80], R22 ;  /* 0x004c801601007387 */ /* 0x0101e80000100a00 */
[----:B0-----:R-:W4:Y:S04]  /*76b20*/  LDL.LU.64 R22, [R1+0xb8] ;  /* 0x0000b80001167983 */ /* 0x001f280000300a00 */
        /* <DEDUP_REMOVED lines=32> */
[----:B------:R-:W3:Y:S04]  /*76d30*/  LDL.LU R14, [R1+0x128] ;  /* 0x00012800010e7983 */ /* 0x000ee80000300800 */
[----:B------:R-:W3:Y:S04]  /*76d40*/  LDL.LU R15, [R1+0x12c] ;  /* 0x00012c00010f7983 */ /* 0x000ee80000300800 */
[----:B------:R-:W3:Y:S04]  /*76d50*/  LDL.LU R8, [R1+0x100] ;  /* 0x0001000001087983 */ /* 0x000ee80000300800 */
[----:B------:R-:W3:Y:S04]  /*76d60*/  LDL.LU R9, [R1+0x104] ;  /* 0x0001040001097983 */ /* 0x000ee80000300800 */
[----:B------:R-:W3:Y:S04]  /*76d70*/  LDL.LU R10, [R1+0x108] ;  /* 0x00010800010a7983 */ /* 0x000ee80000300800 */
[----:B------:R-:W3:Y:S04]  /*76d80*/  LDL.LU R11, [R1+0x10c] ;  /* 0x00010c00010b7983 */ /* 0x000ee80000300800 */
[----:B------:R-:W-:Y:S04]  /*76d90*/  STL [R1+0x4b60], R4 ;  /* 0x004b600401007387 */ /* 0x000fe80000100800 */
[----:B------:R-:W-:Y:S01]  /*76da0*/  STL [R1+0x4b5c], R2 ;  /* 0x004b5c0201007387 */ /* 0x000fe20000100800 */
[----:B----4-:R-:W-:-:S02]  /*76db0*/  IMAD.MOV.U32 R5, RZ, RZ, R22 ;  /* 0x000000ffff057224 */ /* 0x010fc400078e0016 */
[----:B------:R-:W-:Y:S01]  /*76dc0*/  IMAD.MOV.U32 R0, RZ, RZ, R23 ;  /* 0x000000ffff007224 */ /* 0x000fe200078e0017 */
[----:B--2---:R-:W-:-:S15]  /*76dd0*/  HMMA.16816.F32 R24, R16, R22, R24 ;  /* 0x000000161018723c */ /* 0x004fde0000001818 */
[----:B------:R-:W-:-:S08]  /*76de0*/  NOP ;  /* 0x0000000000007918 */ /* 0x000fd00000000000 */
[----:B------:R-:W-:Y:S04]  /*76df0*/  STL.64 [R1+0x390], R24 ;  /* 0x0003901801007387 */ /* 0x000fe80000100a00 */
[----:B------:R0:W-:Y:S04]  /*76e00*/  STL.64 [R1+0x398], R26 ;  /* 0x0003981a01007387 */ /* 0x0001e80000100a00 */
[----:B0-----:R-:W2:Y:S04]  /*76e10*/  LDL.LU.64 R26, [R1+0x4c90] ;  /* 0x004c9000011a7983 */ /* 0x001ea80000300a00 */
[----:B------:R-:W2:Y:S04]  /*76e20*/  LDL.LU.64 R24, [R1+0x4c88] ;  /* 0x004c880001187983 */ /* 0x000ea80000300a00 */
[----:B------:R-:W2:Y:S04]  /*76e30*/  LDL.LU.64 R22, [R1+0x4c80] ;  /* 0x004c800001167983 */ /* 0x000ea80000300a00 */
[----:B------:R-:W-:Y:S04]  /*76e40*/  STL [R1+0x4b68], R0 ;  /* 0x004b680001007387 */ /* 0x000fe80000100800 */
[----:B------:R-:W-:Y:S01]  /*76e50*/  STL [R1+0x4b64], R5 ;  /* 0x004b640501007387 */ /* 0x000fe20000100800 */
        /* <DEDUP_REMOVED lines=36> */
[----:B------:R-:W2:Y:S02]  /*770a0*/  LDL.LU.64 R22, [R1+0x4c20] ;  /* 0x004c200001167983 */ /* 0x000ea40000300a00 */
[----:B--2---:R-:W-:Y:S02]  /*770b0*/  HMMA.16816.F32 R16, R16, R22, R24 ;  /* 0x000000161010723c */ /* 0x004fe40000001818 */
[----:B------:R-:W3:Y:S04]  /*770c0*/  LDL.LU.64 R26, [R1+0x4c18] ;  /* 0x004c1800011a7983 */ /* 0x000ee80000300a00 */
[----:B------:R-:W-:-:S02]  /*770d0*/  IMAD.MOV.U32 R2, RZ, RZ, R22 ;  /* 0x000000ffff027224 */ /* 0x000fc400078e0016 */
[----:B------:R-:W-:-:S15]  /*770e0*/  IMAD.MOV.U32 R4, RZ, RZ, R23 ;  /* 0x000000ffff047224 */ /* 0x000fde00078e0017 */
[----:B------:R-:W-:Y:S04]  /*770f0*/  STL.64 [R1+0x360], R16 ;  /* 0x0003601001007387 */ /* 0x000fe80000100a00 */
[----:B------:R0:W-:Y:S04]  /*77100*/  STL.64 [R1+0x368], R18 ;  /* 0x0003681201007387 */ /* 0x0001e80000100a00 */
[----:B------:R-:W3:Y:S04]  /*77110*/  LDL.LU.64 R22, [R1+0x4c10] ;  /* 0x004c100001167983 */ /* 0x000ee80000300a00 */
[----:B------:R-:W3:Y:S04]  /*77120*/  LDL.LU.64 R20, [R1+0x4c08] ;  /* 0x004c080001147983 */ /* 0x000ee80000300a00 */
[----:B0-----:R-:W2:Y:S01]  /*77130*/  LDL R19, [R1+0x4c4] ;  /* 0x0004c40001137983 */ /* 0x001ea20000100800 */
        /* <DEDUP_REMOVED lines=8> */
[----:B------:R-:W3:-:S15]  /*771c0*/  LDL.LU.64 R14, [R1+0x4be8] ;  /* 0x004be800010e7983 */ /* 0x000ede0000300a00 */
[----:B------:R-:W-:-:S06]  /*771d0*/  NOP ;  /* 0x0000000000007918 */ /* 0x000fcc0000000000 */
[----:B------:R-:W-:Y:S04]  /*771e0*/  STL.64 [R1+0x310], R24 ;  /* 0x0003101801007387 */ /* 0x000fe80000100a00 */
[----:B------:R0:W-:Y:S04]  /*771f0*/  STL.64 [R1+0x318], R26 ;  /* 0x0003181a01007387 */ /* 0x0001e80000100a00 */
[----:B0-----:R-:W4:Y:S04]  /*77200*/  LDL.LU.64 R26, [R1+0x4be0] ;  /* 0x004be000011a7983 */ /* 0x001f280000300a00 */
[----:B------:R-:W4:Y:S01]  /*77210*/  LDL.LU.64 R24, [R1+0x4bd8] ;  /* 0x004bd80001187983 */ /* 0x000f220000300a00 */
[----:B---3--:R-:W-:Y:S03]  /*77220*/  HMMA.16816.F32 R12, R20, R14, R8 ;  /* 0x0000000e140c723c */ /* 0x008fe60000001808 */
[----:B------:R-:W4:-:S15]  /*77230*/  LDL.LU.64 R10, [R1+0x4bd0] ;  /* 0x004bd000010a7983 */ /* 0x000f1e0000300a00 */
[----:B------:R-:W-:-:S05]  /*77240*/  NOP ;  /* 0x0000000000007918 */ /* 0x000fca0000000000 */
[----:B------:R-:W-:Y:S04]  /*77250*/  STL.64 [R1+0x300], R12 ;  /* 0x0003000c01007387 */ /* 0x000fe80000100a00 */
[----:B------:R0:W-:Y:S04]  /*77260*/  STL.64 [R1+0x308], R14 ;  /* 0x0003080e01007387 */ /* 0x0001e80000100a00 */
[----:B0-----:R-:W3:Y:S04]  /*77270*/  LDL.LU.64 R14, [R1+0x4bc8] ;  /* 0x004bc800010e7983 */ /* 0x001ee80000300a00 */
[----:B------:R-:W3:Y:S01]  /*77280*/  LDL.LU.64 R12, [R1+0x4bc0] ;  /* 0x004bc000010c7983 */ /* 0x000ee20000300a00 */
[----:B----4-:R-:W-:Y:S03]  /*77290*/  HMMA.16816.F32 R8, R20, R10, R24 ;  /* 0x0000000a1408723c */ /* 0x010fe60000001818 */
[----:B------:R-:W3:Y:S04]  /*772a0*/  LDL.LU.64 R26, [R1+0x4bb8] ;  /* 0x004bb800011a7983 */ /* 0x000ee80000300a00 */
[----:B------:R-:W4:-:S15]  /*772b0*/  LDL.LU.64 R24, [R1+0x4bb0] ;  /* 0x004bb00001187983 */ /* 0x000f1e0000300a00 */
[----:B------:R-:W-:-:S01]  /*772c0*/  NOP ;  /* 0x0000000000007918 */ /* 0x000fc20000000000 */
[----:B------:R-:W-:Y:S04]  /*772d0*/  STL.64 [R1+0x2f0], R8 ;  /* 0x0002f00801007387 */ /* 0x000fe80000100a00 */
[----:B------:R0:W-:Y:S04]  /*772e0*/  STL.64 [R1+0x2f8], R10 ;  /* 0x0002f80a01007387 */ /* 0x0001e80000100a00 */
[----:B0-----:R-:W2:Y:S04]  /*772f0*/  LDL.LU.64 R10, [R1+0x4ba8] ;  /* 0x004ba800010a7983 */ /* 0x001ea80000300a00 */
[----:B------:R-:W2:Y:S01]  /*77300*/  LDL.LU.64 R8, [R1+0x4ba0] ;  /* 0x004ba00001087983 */ /* 0x000ea20000300a00 */
[----:B---3--:R-:W-:-:S15]  /*77310*/  HMMA.16816.F32 R12, R20, R26, R12 ;  /* 0x0000001a140c723c */ /* 0x008fde000000180c */
[----:B------:R-:W-:-:S08]  /*77320*/  NOP ;  /* 0x0000000000007918 */ /* 0x000fd00000000000 */
[----:B------:R-:W-:Y:S04]  /*77330*/  STL.64 [R1+0x2e0], R12 ;  /* 0x0002e00c01007387 */ /* 0x000fe80000100a00 */
[----:B------:R0:W-:Y:S04]  /*77340*/  STL.64 [R1+0x2e8], R14 ;  /* 0x0002e80e01007387 */ /* 0x0001e80000100a00 */
[----:B0-----:R-:W2:Y:S04]  /*77350*/  LDL.LU.64 R14, [R1+0x4b98] ;  /* 0x004b9800010e7983 */ /* 0x001ea80000300a00 */
[----:B------:R-:W2:Y:S01]  /*77360*/  LDL.LU.64 R12, [R1+0x4b90] ;  /* 0x004b9000010c7983 */ /* 0x000ea20000300a00 */
[----:B----4-:R-:W-:-:S02]  /*77370*/  IMAD.MOV.U32 R26, RZ, RZ, R24 ;  /* 0x000000ffff1a7224 */ /* 0x010fc400078e0018 */
[----:B------:R-:W-:Y:S01]  /*77380*/  IMAD.MOV.U32 R27, RZ, RZ, R29 ;  /* 0x000000ffff1b7224 */ /* 0x000fe200078e001d */
[----:B------:R-:W3:Y:S04]  /*77390*/  LDL.LU R24, [R1+0x4b8c] ;  /* 0x004b8c0001187983 */ /* 0x000ee80000300800 */
[----:B------:R-:W4:Y:S01]  /*773a0*/  LDL.LU R29, [R1+0x4b88] ;  /* 0x004b8800011d7983 */ /* 0x000f220000300800 */
[----:B--2---:R-:W-:-:S15]  /*773b0*/  HMMA.16816.F32 R12, R20, R10, R12 ;  /* 0x0000000a140c723c */ /* 0x004fde000000180c */
[----:B------:R-:W-:-:S09]  /*773c0*/  NOP ;  /* 0x0000000000007918 */ /* 0x000fd20000000000 */
[----:B------:R-:W-:Y:S01]  /*773d0*/  IMAD.MOV.U32 R18, RZ, RZ, R13 ;  /* 0x000000ffff127224 */ /* 0x000fe200078e000d */
[----:B------:R-:W-:Y:S01]  /*773e0*/  STL [R1+0x2d0], R12 ;  /* 0x0002d00c01007387 */ /* 0x000fe20000100800 */
[----:B------:R-:W-:Y:S02]  /*773f0*/  IMAD.MOV.U32 R17, RZ, RZ, R14 ;  /* 0x000000ffff117224 */ /* 0x000fe400078e000e */
[----:B------:R-:W-:Y:S01]  /*77400*/  IMAD.MOV.U32 R16, RZ, RZ, R15 ;  /* 0x000000ffff107224 */ /* 0x000fe200078e000f */
[----:B------:R0:W-:Y:S04]  /*77410*/  STL.64 [R1+0x4b38], R18 ;  /* 0x004b381201007387 */ /* 0x0001e80000100a00 */
[----:B------:R1:W-:Y:S04]  /*77420*/  STL.64 [R1+0x4b30], R16 ;  /* 0x004b301001007387 */ /* 0x0003e80000100a00 */
[----:B----4-:R-:W2:Y:S01]  /*77430*/  LDSM.16.MT88.4 R12, [R29+UR5+0x42000] ;  /* 0x042000051d0c783b */ /* 0x010ea20008004200 */
[----:B0-----:R-:W-:-:S02]  /*77440*/  IMAD.MOV.U32 R18, RZ, RZ, R28 ;  /* 0x000000ffff127224 */ /* 0x001fc400078e001c */
[----:B------:R-:W-:Y:S02]  /*77450*/  IMAD.MOV.U32 R19, RZ, RZ, R25 ;  /* 0x000000ffff137224 */ /* 0x000fe400078e0019 */
[----:B-1----:R-:W-:-:S03]  /*77460*/  IMAD.MOV.U32 R17, RZ, RZ, R9 ;  /* 0x000000ffff117224 */ /* 0x002fc600078e0009 */
[----:B------:R0:W-:Y:S02]  /*77470*/  STL.64 [R1+0x4b80], R18 ;  /* 0x004b801201007387 */ /* 0x0001e40000100a00 */
[----:B0-----:R-:W-:Y:S02]  /*77480*/  IMAD.MOV.U32 R18, RZ, RZ, R8 ;  /* 0x000000ffff127224 */ /* 0x001fe400078e0008 */
[----:B------:R-:W0:Y:S01]  /*77490*/  LDSM.16.M88.4 R8, [R7+UR5+0x100] ;  /* 0x000100050708783b */ /* 0x000e220008000200 */
[----:B---3--:R-:W-:Y:S02]  /*774a0*/  IMAD.MOV.U32 R16, RZ, RZ, R24 ;  /* 0x000000ffff107224 */ /* 0x008fe400078e0018 */
[----:B------:R-:W-:Y:S01]  /*774b0*/  IMAD.MOV.U32 R19, RZ, RZ, R3 ;  /* 0x000000ffff137224 */ /* 0x000fe200078e0003 */
[----:B--2---:R-:W-:Y:S04]  /*774c0*/  STL.64 [R1+0x4a70], R14 ;  /* 0x004a700e01007387 */ /* 0x004fe80000100a00 */
[----:B------:R1:W-:Y:S02]  /*774d0*/  STL.64 [R1+0x4a68], R12 ;  /* 0x004a680c01007387 */ /* 0x0003e40000100a00 */
[----:B------:R-:W-:Y:S02]  /*774e0*/  HMMA.16816.F32 R24, R20, R26, R16 ;  /* 0x0000001a1418723c */ /* 0x000fe40000001810 */
[----:B------:R-:W-:Y:S04]  /*774f0*/  LDSM.16.M88.4 R16, [R7+UR5+0x8100] ;  /* 0x008100050710783b */ /* 0x000fe80008000200 */
[----:B0-----:R-:W-:Y:S01]  /*77500*/  STL.64 [R1+0x130], R8 ;  /* 0x0001300801007387 */ /* 0x001fe20000100a00 */
[----:B-1----:R-:W-:-:S03]  /*77510*/  IMAD.MOV.U32 R13, RZ, RZ, R8 ;  /* 0x000000ffff0d7224 */ /* 0x002fc600078e0008 */
[----:B------:R-:W-:Y:S01]  /*77520*/  STL.64 [R1+0x138], R10 ;  /* 0x0001380a01007387 */ /* 0x000fe20000100a00 */
[----:B------:R-:W-:-:S03]  /*77530*/  IMAD.MOV.U32 R12, RZ, RZ, R9 ;  /* 0x000000ffff0c7224 */ /* 0x000fc600078e0009 */
[----:B------:R-:W0:Y:S09]  /*77540*/  LDSM.16.M88.4 R8, [R7+UR5+0x4100] ;  /* 0x004100050708783b */ /* 0x000e320008000200 */
[----:B------:R-:W-:Y:S04]  /*77550*/  STL.64 [R1+0x1b0], R24 ;  /* 0x0001b01801007387 */ /* 0x000fe80000100a00 */
[----:B------:R-:W-:Y:S04]  /*77560*/  STL.64 [R1+0x1b8], R26 ;  /* 0x0001b81a01007387 */ /* 0x000fe80000100a00 */
[----:B------:R-:W-:Y:S04]  /*77570*/  LDSM.16.M88.4 R24, [R7+UR5+0xc100] ;  /* 0x00c100050718783b */ /* 0x000fe80008000200 */
[----:B0-----:R-:W-:Y:S04]  /*77580*/  STL.64 [R1+0x128], R10 ;  /* 0x0001280a01007387 */ /* 0x001fe80000100a00 */
[----:B------:R-:W-:Y:S04]  /*77590*/  STL.64 [R1+0x110], R16 ;  /* 0x0001101001007387 */ /* 0x000fe80000100a00 */
[----:B------:R-:W-:Y:S04]  /*775a0*/  STL.64 [R1+0x118], R18 ;  /* 0x0001181201007387 */ /* 0x000fe80000100a00 */
[----:B------:R-:W0:Y:S04]  /*775b0*/  LDSM.16.M88.4 R16, [R7+UR5+0x10100] ;  /* 0x010100050710783b */ /* 0x000e280008000200 */
[----:B------:R-:W-:Y:S01]  /*775c0*/  STL.64 [R1+0x4a58], R8 ;  /* 0x004a580801007387 */ /* 0x000fe20000100a00 */
[----:B0-----:R-:W-:-:S03]  /*775d0*/  IMAD.MOV.U32 R28, RZ, RZ, R18 ;  /* 0x000000ffff1c7224 */ /* 0x001fc600078e0012 */
[----:B------:R-:W-:Y:S01]  /*775e0*/  STL.64 [R1+0xf0], R16 ;  /* 0x0000f01001007387 */ /* 0x000fe20000100a00 */
[----:B------:R-:W-:-:S03]  /*775f0*/  IMAD.MOV.U32 R3, RZ, RZ, R19 ;  /* 0x000000ffff037224 */ /* 0x000fc600078e0013 */
[----:B------:R-:W0:Y:S04]  /*77600*/  LDSM.16.M88.4 R16, [R7+UR5+0x14100] ;  /* 0x014100050710783b */ /* 0x000e280008000200 */
[----:B------:R-:W-:Y:S04]  /*77610*/  STL.64 [R1+0x108], R26 ;  /* 0x0001081a01007387 */ /* 0x000fe80000100a00 */
[----:B------:R1:W-:Y:S04]  /*77620*/  STL.64 [R1+0x4a60], R24 ;  /* 0x004a601801007387 */ /* 0x0003e80000100a00 */
[----:B-1----:R-:W2:Y:S04]  /*77630*/  LDL.LU R24, [R1+0x270] ;  /* 0x0002700001187983 */ /* 0x002ea80000300800 */
[----:B------:R-:W2:Y:S04]  /*77640*/  LDL.LU R25, [R1+0x274] ;  /* 0x0002740001197983 */ /* 0x000ea80000300800 */
[----:B------:R-:W2:Y:S04]  /*77650*/  LDL.LU R26, [R1+0x278] ;  /* 0x00027800011a7983 */ /* 0x000ea80000300800 */
[----:B------:R-:W2:Y:S04]  /*77660*/  LDL.LU R27, [R1+0x27c] ;  /* 0x00027c00011b7983 */ /* 0x000ea80000300800 */
        /* <DEDUP_REMOVED lines=29> */
[----:B------:R-:W3:Y:S04]  /*77840*/  LDL.LU R2, [R1+0x4b7c] ;  /* 0x004b7c0001027983 */ /* 0x000ee80000300800 */
[----:B------:R-:W4:Y:S04]  /*77850*/  LDL.LU R4, [R1+0x4b78] ;  /* 0x004b780001047983 */ /* 0x000f280000300800 */
[----:B------:R0:W-:Y:S01]  /*77860*/  STL.64 [R1+0x4a88], R14 ;  /* 0x004a880e01007387 */ /* 0x0001e20000100a00 */
[----:B------:R-:W-:-:S02]  /*77870*/  IMAD.MOV.U32 R8, RZ, RZ, R13 ;  /* 0x000000ffff087224 */ /* 0x000fc400078e000d */
[----:B------:R-:W-:Y:S02]  /*77880*/  IMAD.MOV.U32 R9, RZ, RZ, R12 ;  /* 0x000000ffff097224 */ /* 0x000fe400078e000c */
[----:B0-----:R-:W-:Y:S02]  /*77890*/  IMAD.MOV.U32 R14, RZ, RZ, R5 ;  /* 0x000000ffff0e7224 */ /* 0x001fe400078e0005 */
[----:B------:R-:W-:Y:S01]  /*778a0*/  IMAD.MOV.U32 R15, RZ, RZ, R6 ;  /* 0x000000ffff0f7224 */ /* 0x000fe200078e0006 */
[----:B--2---:R-:W-:Y:S01]  /*778b0*/  HMMA.16816.F32 R24, R20, R18, R24 ;  /* 0x000000121418723c */ /* 0x004fe20000001818 */
[----:B------:R-:W0:-:S15]  /*778c0*/  LDSM.16.M88.4 R16, [R7+UR5+0x34100] ;  /* 0x034100050710783b */ /* 0x000e1e0008000200 */
[----:B------:R-:W-:-:S07]  /*778d0*/  NOP ;  /* 0x0000000000007918 */ /* 0x000fce0000000000 */
[----:B------:R-:W-:Y:S04]  /*778e0*/  STL.64 [R1+0x2c0], R24 ;  /* 0x0002c01801007387 */ /* 0x000fe80000100a00 */
[----:B------:R-:W-:Y:S04]  /*778f0*/  STL.64 [R1+0x2c8], R26 ;  /* 0x0002c81a01007387 */ /* 0x000fe80000100a00 */
[----:B0-----:R-:W-:Y:S04]  /*77900*/  STL.64 [R1+0x1f0], R16 ;  /* 0x0001f01001007387 */ /* 0x001fe80000100a00 */
[----:B------:R-:W-:Y:S04]  /*77910*/  STL.64 [R1+0x1f8], R18 ;  /* 0x0001f81201007387 */ /* 0x000fe80000100a00 */
[----:B------:R-:W2:Y:S04]  /*77920*/  LDL.LU R5, [R1+0x4b74] ;  /* 0x004b740001057983 */ /* 0x000ea80000300800 */
[----:B------:R-:W2:Y:S04]  /*77930*/  LDL.LU R6, [R1+0x4b70] ;  /* 0x004b700001067983 */ /* 0x000ea80000300800 */
[----:B------:R-:W-:Y:S04]  /*77940*/  STL.64 [R1+0x4aa0], R14 ;  /* 0x004aa00e01007387 */ /* 0x000fe80000100a00 */
[----:B------:R-:W-:Y:S04]  /*77950*/  STL [R1+0x4a80], R10 ;  /* 0x004a800a01007387 */ /* 0x000fe80000100800 */
[----:B------:R0:W-:Y:S04]  /*77960*/  STL.64 [R1+0x4a78], R8 ;  /* 0x004a780801007387 */ /* 0x0001e80000100a00 */
[----:B------:R-:W1:Y:S04]  /*77970*/  LDSM.16.M88.4 R16, [R7+UR5+0x38100] ;  /* 0x038100050710783b */ /* 0x000e680008000200 */
[----:B0-----:R-:W2:Y:S04]  /*77980*/  LDL.LU R8, [R1+0x350] ;  /* 0x0003500001087983 */ /* 0x001ea80000300800 */
[----:B------:R-:W2:Y:S04]  /*77990*/  LDL.LU R9, [R1+0x354] ;  /* 0x0003540001097983 */ /* 0x000ea80000300800 */
[----:B------:R-:W2:Y:S04]  /*779a0*/  LDL.LU R10, [R1+0x358] ;  /* 0x00035800010a7983 */ /* 0x000ea80000300800 */
[----:B------:R-:W2:Y:S01]  /*779b0*/  LDL.LU R11, [R1+0x35c] ;  /* 0x00035c00010b7983 */ /* 0x000ea20000300800 */
[----:B---3--:R-:W-:-:S02]  /*779c0*/  IMAD.MOV.U32 R14, RZ, RZ, R2 ;  /* 0x000000ffff0e7224 */ /* 0x008fc400078e0002 */
[----:B------:R-:W-:Y:S01]  /*779d0*/  IMAD.MOV.U32 R15, RZ, RZ, R0 ;  /* 0x000000ffff0f7224 */ /* 0x000fe200078e0000 */
[----:B------:R-:W3:Y:S04]  /*779e0*/  LDL.LU R2, [R1+0x4b6c] ;  /* 0x004b6c0001027983 */ /* 0x000ee80000300800 */
[----:B------:R-:W3:Y:S04]  /*779f0*/  LDL.LU R0, [R1+0x4b68] ;  /* 0x004b680001007983 */ /* 0x000ee80000300800 */
[----:B------:R4:W-:Y:S02]  /*77a00*/  STL.64 [R1+0x4ab8], R14 ;  /* 0x004ab80e01007387 */ /* 0x0009e40000100a00 */
[----:B----4-:R-:W-:-:S02]  /*77a10*/  IMAD.MOV.U32 R15, RZ, RZ, R4 ;  /* 0x000000ffff0f7224 */ /* 0x010fc400078e0004 */
[----:B--2---:R-:W-:Y:S02]  /*77a20*/  IMAD.MOV.U32 R14, RZ, RZ, R5 ;  /* 0x000000ffff0e7224 */ /* 0x004fe400078e0005 */
[----:B------:R-:W2:Y:S04]  /*77a30*/  LDL.LU R5, [R1+0x4b64] ;  /* 0x004b640001057983 */ /* 0x000ea80000300800 */
[----:B------:R-:W4:Y:S04]  /*77a40*/  LDL.LU R4, [R1+0x4b60] ;  /* 0x004b600001047983 */ /* 0x000f280000300800 */
[----:B------:R-:W-:Y:S04]  /*77a50*/  STL.64 [R1+0x4ad0], R14 ;  /* 0x004ad00e01007387 */ /* 0x000fe80000100a00 */
[----:B------:R-:W-:Y:S04]  /*77a60*/  STL.64 [R1+0x4a98], R10 ;  /* 0x004a980a01007387 */ /* 0x000fe80000100a00 */
[----:B------:R0:W-:Y:S04]  /*77a70*/  STL.64 [R1+0x4a90], R8 ;  /* 0x004a900801007387 */ /* 0x0001e80000100a00 */
[----:B0-----:R-:W2:Y:S04]  /*77a80*/  LDL.LU R8, [R1+0x420] ;  /* 0x0004200001087983 */ /* 0x001ea80000300800 */
[----:B------:R-:W2:Y:S04]  /*77a90*/  LDL.LU R9, [R1+0x424] ;  /* 0x0004240001097983 */ /* 0x000ea80000300800 */
[----:B------:R-:W4:Y:S04]  /*77aa0*/  LDL.LU R10, [R1+0x428] ;  /* 0x00042800010a7983 */ /* 0x000f280000300800 */
[----:B------:R-:W4:Y:S01]  /*77ab0*/  LDL.LU R11, [R1+0x42c] ;  /* 0x00042c00010b7983 */ /* 0x000f220000300800 */
[----:B---3--:R-:W-:-:S02]  /*77ac0*/  IMAD.MOV.U32 R14, RZ, RZ, R2 ;  /* 0x000000ffff0e7224 */ /* 0x008fc400078e0002 */
[----:B------:R-:W-:Y:S01]  /*77ad0*/  IMAD.MOV.U32 R15, RZ, RZ, R6 ;  /* 0x000000ffff0f7224 */ /* 0x000fe200078e0006 */
[----:B------:R-:W3:Y:S04]  /*77ae0*/  LDL.LU R2, [R1+0x4b5c] ;  /* 0x004b5c0001027983 */ /* 0x000ee80000300800 */
[----:B------:R-:W3:Y:S04]  /*77af0*/  LDL.LU R6, [R1+0x4b58] ;  /* 0x004b580001067983 */ /* 0x000ee80000300800 */
[----:B------:R-:W-:Y:S04]  /*77b00*/  STL.64 [R1+0x4ae8], R14 ;  /* 0x004ae80e01007387 */ /* 0x000fe80000100a00 */
[----:B----4-:R-:W-:Y:S04]  /*77b10*/  STL.64 [R1+0x4ab0], R10 ;  /* 0x004ab00a01007387 */ /* 0x010fe80000100a00 */
[----:B--2---:R0:W-:Y:S04]  /*77b20*/  STL.64 [R1+0x4aa8], R8 ;  /* 0x004aa80801007387 */ /* 0x0041e80000100a00 */
[----:B0-----:R-:W2:Y:S04]  /*77b30*/  LDL.LU R8, [R1+0x430] ;  /* 0x0004300001087983 */ /* 0x001ea80000300800 */
[----:B------:R-:W2:Y:S04]  /*77b40*/  LDL.LU R9, [R1+0x434] ;  /* 0x0004340001097983 */ /* 0x000ea80000300800 */
[----:B------:R-:W4:Y:S04]  /*77b50*/  LDL.LU R10, [R1+0x438] ;  /* 0x00043800010a7983 */ /* 0x000f280000300800 */
[----:B------:R-:W4:Y:S01]  /*77b60*/  LDL.LU R11, [R1+0x43c] ;  /* 0x00043c00010b7983 */ /* 0x000f220000300800 */
[----:B------:R-:W-:-:S02]  /*77b70*/  IMAD.MOV.U32 R14, RZ, RZ, R5 ;  /* 0x000000ffff0e7224 */ /* 0x000fc400078e0005 */
        /* <DEDUP_REMOVED lines=25> */
[----:B----4-:R-:W-:Y:S04]  /*77d10*/  STL.64 [R1+0x4af8], R10 ;  /* 0x004af80a01007387 */ /* 0x010fe80000100a00 */
[----:B--2---:R0:W-:Y:S04]  /*77d20*/  STL.64 [R1+0x4af0], R8 ;  /* 0x004af00801007387 */ /* 0x0041e80000100a00 */
[----:B0-----:R-:W2:Y:S04]  /*77d30*/  LDL.LU R8, [R1+0x460] ;  /* 0x0004600001087983 */ /* 0x001ea80000300800 */
[----:B------:R-:W2:Y:S04]  /*77d40*/  LDL.LU R9, [R1+0x464] ;  /* 0x0004640001097983 */ /* 0x000ea80000300800 */
[----:B------:R-:W4:Y:S04]  /*77d50*/  LDL.LU R10, [R1+0x468] ;  /* 0x00046800010a7983 */ /* 0x000f280000300800 */
[----:B------:R-:W4:Y:S04]  /*77d60*/  LDL.LU R11, [R1+0x46c] ;  /* 0x00046c00010b7983 */ /* 0x000f280000300800 */
[----:B----4-:R-:W-:Y:S04]  /*77d70*/  STL.64 [R1+0x4b10], R10 ;  /* 0x004b100a01007387 */ /* 0x010fe80000100a00 */
[----:B--2---:R0:W-:Y:S04]  /*77d80*/  STL.64 [R1+0x4b08], R8 ;  /* 0x004b080801007387 */ /* 0x0041e80000100a00 */
[----:B0-----:R-:W2:Y:S04]  /*77d90*/  LDL.LU R8, [R1+0x470] ;  /* 0x0004700001087983 */ /* 0x001ea80000300800 */
[----:B------:R-:W2:Y:S04]  /*77da0*/  LDL.LU R9, [R1+0x474] ;  /* 0x0004740001097983 */ /* 0x000ea80000300800 */
[----:B------:R-:W4:Y:S04]  /*77db0*/  LDL.LU R10, [R1+0x478] ;  /* 0x00047800010a7983 */ /* 0x000f280000300800 */
[----:B------:R-:W4:Y:S01]  /*77dc0*/  LDL.LU R11, [R1+0x47c] ;  /* 0x00047c00010b7983 */ /* 0x000f220000300800 */
[----:B---3--:R-:W-:-:S02]  /*77dd0*/  IMAD.MOV.U32 R25, RZ, RZ, R6 ;  /* 0x000000ffff197224 */ /* 0x008fc400078e0006 */
[----:B------:R-:W-:Y:S02]  /*77de0*/  IMAD.MOV.U32 R26, RZ, RZ, R5 ;  /* 0x000000ffff1a7224 */ /* 0x000fe400078e0005 */
[----:B------:R-:W-:Y:S02]  /*77df0*/  IMAD.MOV.U32 R27, RZ, RZ, R4 ;  /* 0x000000ffff1b7224 */ /* 0x000fe400078e0004 */
[----:B------:R-:W0:Y:S04]  /*77e00*/  LDSM.16.M88.4 R4, [R7+UR5+0x3c100] ;  /* 0x03c100050704783b */ /* 0x000e280008000200 */
[----:B----4-:R-:W-:Y:S04]  /*77e10*/  STL.64 [R1+0x4b28], R10 ;  /* 0x004b280a01007387 */ /* 0x010fe80000100a00 */
[----:B--2---:R2:W-:Y:S04]  /*77e20*/  STL.64 [R1+0x4b20], R8 ;  /* 0x004b200801007387 */ /* 0x0045e80000100a00 */
[----:B--2---:R-:W2:Y:S04]  /*77e30*/  LDL.LU R8, [R1+0x480] ;  /* 0x0004800001087983 */ /* 0x004ea80000300800 */
[----:B------:R-:W2:Y:S04]  /*77e40*/  LDL.LU R9, [R1+0x484] ;  /* 0x0004840001097983 */ /* 0x000ea80000300800 */
[----:B------:R-:W2:Y:S04]  /*77e50*/  LDL.LU R10, [R1+0x488] ;  /* 0x00048800010a7983 */ /* 0x000ea80000300800 */
[----:B------:R-:W2:Y:S04]  /*77e60*/  LDL.LU R11, [R1+0x48c] ;  /* 0x00048c00010b7983 */ /* 0x000ea80000300800 */
[----:B------:R-:W3:Y:S04]  /*77e70*/  LDL.LU R24, [R1+0x340] ;  /* 0x0003400001187983 */ /* 0x000ee80000300800 */
[----:B-1----:R-:W-:Y:S04]  /*77e80*/  STL.64 [R1+0x1e0], R16 ;  /* 0x0001e01001007387 */ /* 0x002fe80000100a00 */
[----:B------:R1:W-:Y:S04]  /*77e90*/  STL.64 [R1+0x1e8], R18 ;  /* 0x0001e81201007387 */ /* 0x0003e80000100a00 */
[----:B-1----:R-:W4:Y:S04]  /*77ea0*/  LDL.LU.64 R18, [R1+0x4b38] ;  /* 0x004b380001127983 */ /* 0x002f280000300a00 */
[----:B------:R-:W3:Y:S04]  /*77eb0*/  LDL.LU.64 R16, [R1+0x4b30] ;  /* 0x004b300001107983 */ /* 0x000ee80000300a00 */
[----:B0-----:R-:W-:Y:S04]  /*77ec0*/  STL.64 [R1+0x270], R4 ;  /* 0x0002700401007387 */ /* 0x001fe80000100a00 */
[----:B------:R-:W-:Y:S04]  /*77ed0*/  STL.64 [R1+0x278], R6 ;  /* 0x0002780601007387 */ /* 0x000fe80000100a00 */
[----:B----4-:R-:W0:Y:S01]  /*77ee0*/  LDSM.16.MT88.4 R4, [R19+UR5+0x42000] ;  /* 0x042000051304783b */ /* 0x010e220008004200 */
[C---:B--2---:R-:W-:Y:S03]  /*77ef0*/  HMMA.16816.F32 R12, R20.reuse, R14, R8 ;  /* 0x0000000e140c723c */ /* 0x044fe60000001808 */
[----:B------:R-:W-:Y:S04]  /*77f00*/  STL.64 [R1+0x49c8], R18 ;  /* 0x0049c81201007387 */ /* 0x000fe80000100a00 */
[----:B---3--:R1:W-:Y:S04]  /*77f10*/  STL.64 [R1+0x49c0], R16 ;  /* 0x0049c01001007387 */ /* 0x0083e80000100a00 */
[----:B-1----:R-:W2:Y:S04]  /*77f20*/  LDL.LU R16, [R1+0x400] ;  /* 0x0004000001107983 */ /* 0x002ea80000300800 */
[----:B------:R-:W2:Y:S04]  /*77f30*/  LDL.LU R17, [R1+0x404] ;  /* 0x0004040001117983 */ /* 0x000ea80000300800 */
[----:B------:R-:W2:Y:S04]  /*77f40*/  LDL.LU R18, [R1+0x408] ;  /* 0x0004080001127983 */ /* 0x000ea80000300800 */
[----:B------:R-:W2:Y:S04]  /*77f50*/  LDL.LU R19, [R1+0x40c] ;  /* 0x00040c0001137983 */ /* 0x000ea80000300800 */
        /* <DEDUP_REMOVED lines=54> */
[----:B------:R-:W4:Y:S04]  /*782c0*/  LDL.LU R10, [R1+0x4a80] ;  /* 0x004a8000010a7983 */ /* 0x000f280000300800 */
[----:B------:R-:W2:Y:S04]  /*782d0*/  LDL.LU.64 R8, [R1+0x4a78] ;  /* 0x004a780001087983 */ /* 0x000ea80000300a00 */
[----:B------:R-:W2:Y:S04]  /*782e0*/  LDL.LU.64 R14, [R1+0x4a70] ;  /* 0x004a7000010e7983 */ /* 0x000ea80000300a00 */
[----:B------:R-:W2:Y:S09]  /*782f0*/  LDL.LU.64 R12, [R1+0x4a68] ;  /* 0x004a6800010c7983 */ /* 0x000eb20000300a00 */
[----:B------:R0:W-:Y:S04]  /*78300*/  STL.64 [R1+0x1a0], R20 ;  /* 0x0001a01401007387 */ /* 0x0001e80000100a00 */
[----:B------:R-:W-:Y:S01]  /*78310*/  STL.64 [R1+0x1a8], R22 ;  /* 0x0001a81601007387 */ /* 0x000fe20000100a00 */
[----:B0-----:R-:W-:-:S02]  /*78320*/  IMAD.MOV.U32 R21, RZ, RZ, R3 ;  /* 0x000000ffff157224 */ /* 0x001fc400078e0003 */
[----:B----4-:R-:W-:Y:S02]  /*78330*/  IMAD.MOV.U32 R20, RZ, RZ, R10 ;  /* 0x000000ffff147224 */ /* 0x010fe400078e000a */
[C---:B--2---:R-:W-:Y:S03]  /*78340*/  HMMA.16816.F32 R8, R12.reuse, R8, R24 ;  /* 0x000000080c08723c */ /* 0x044fe60000001818 */
[----:B------:R0:W-:Y:S04]  /*78350*/  STL.64 [R1+0x4a50], R20 ;  /* 0x004a501401007387 */ /* 0x0001e80000100a00 */
[----:B0-----:R-:W2:Y:S04]  /*78360*/  LDL.LU R20, [R1+0x410] ;  /* 0x0004100001147983 */ /* 0x001ea80000300800 */
[----:B------:R-:W2:Y:S04]  /*78370*/  LDL.LU R21, [R1+0x414] ;  /* 0x0004140001157983 */ /* 0x000ea80000300800 */
[----:B------:R-:W4:Y:S08]  /*78380*/  LDL.LU.64 R24, [R1+0x4a60] ;  /* 0x004a600001187983 */ /* 0x000f300000300a00 */
[----:B------:R0:W-:Y:S04]  /*78390*/  STL.64 [R1+0x190], R8 ;  /* 0x0001900801007387 */ /* 0x0001e80000100a00 */
[----:B------:R-:W-:Y:S04]  /*783a0*/  STL.64 [R1+0x198], R10 ;  /* 0x0001980a01007387 */ /* 0x000fe80000100a00 */
[----:B0-----:R-:W3:Y:S02]  /*783b0*/  LDL.LU.64 R8, [R1+0x4a58] ;  /* 0x004a580001087983 */ /* 0x001ee40000300a00 */
[----:B---3--:R-:W-:-:S15]  /*783c0*/  HMMA.16816.F32 R4, R12, R8, R4 ;  /* 0x000000080c04723c */ /* 0x008fde0000001804 */
[----:B------:R-:W-:-:S08]  /*783d0*/  NOP ;  /* 0x0000000000007918 */ /* 0x000fd00000000000 */
[----:B------:R0:W-:Y:S02]  /*783e0*/  STL.64 [R1+0x180], R4 ;  /* 0x0001800401007387 */ /* 0x0001e40000100a00 */
[----:B0-----:R-:W-:Y:S02]  /*783f0*/  IMAD.MOV.U32 R5, RZ, RZ, R8 ;  /* 0x000000ffff057224 */ /* 0x001fe400078e0008 */
[----:B------:R-:W-:Y:S02]  /*78400*/  IMAD.MOV.U32 R4, RZ, RZ, R9 ;  /* 0x000000ffff047224 */ /* 0x000fe400078e0009 */
[----:B------:R-:W0:Y:S04]  /*78410*/  LDSM.16.MT88.4 R8, [R29+UR5+0x42400] ;  /* 0x042400051d08783b */ /* 0x000e280008004200 */
[----:B------:R-:W-:Y:S04]  /*78420*/  STL.64 [R1+0x188], R6 ;  /* 0x0001880601007387 */ /* 0x000fe80000100a00 */
[----:B0-----:R-:W-:Y:S04]  /*78430*/  STL.64 [R1+0x47f0], R10 ;  /* 0x0047f00a01007387 */ /* 0x001fe80000100a00 */
[----:B------:R0:W-:Y:S04]  /*78440*/  STL.64 [R1+0x47e8], R8 ;  /* 0x0047e80801007387 */ /* 0x0001e80000100a00 */
[----:B0-----:R-:W2:Y:S01]  /*78450*/  LDL.LU.64 R8, [R1+0x110] ;  /* 0x0001100001087983 */ /* 0x001ea20000300a00 */
[----:B------:R-:W-:-:S02]  /*78460*/  IMAD.MOV.U32 R22, RZ, RZ, R2 ;  /* 0x000000ffff167224 */ /* 0x000fc400078e0002 */
[----:B------:R-:W-:Y:S01]  /*78470*/  IMAD.MOV.U32 R23, RZ, RZ, R0 ;  /* 0x000000ffff177224 */ /* 0x000fe200078e0000 */
[----:B------:R0:W-:Y:S06]  /*78480*/  STL [R1+0x4660], R29 ;  /* 0x0046601d01007387 */ /* 0x0001ec0000100800 */
[----:B--2---:R-:W-:Y:S06]  /*78490*/  HMMA.16816.F32 R20, R12, R8, R20 ;  /* 0x000000080c14723c */ /* 0x004fec0000001814 */
[----:B------:R-:W-:-:S02]  /*784a0*/  IMAD.MOV.U32 R7, RZ, RZ, R8 ;  /* 0x000000ffff077224 */ /* 0x000fc400078e0008 */
[----:B------:R-:W-:Y:S02]  /*784b0*/  IMAD.MOV.U32 R6, RZ, RZ, R9 ;  /* 0x000000ffff067224 */ /* 0x000fe400078e0009 */
[----:B----4-:R-:W-:-:S14]  /*784c0*/  HMMA.16816.F32 R8, R12, R24, R16 ;  /* 0x000000180c08723c */ /* 0x010fdc0000001810 */
[----:B0-----:R-:W-:Y:S02]  /*784d0*/  IMAD.MOV.U32 R29, RZ, RZ, R23 ;  /* 0x000000ffff1d7224 */ /* 0x001fe400078e0017 */
[----:B------:R-:W-:Y:S02]  /*784e0*/  IMAD.MOV.U32 R28, RZ, RZ, R22 ;  /* 0x000000ffff1c7224 */ /* 0x000fe400078e0016 */
[----:B------:R-:W-:Y:S01]  /*784f0*/  IMAD.MOV.U32 R3, RZ, RZ, R21 ;  /* 0x000000ffff037224 */ /* 0x000fe200078e0015 */
[----:B------:R-:W-:Y:S04]  /*78500*/  STL [R1+0x170], R20 ;  /* 0x0001701401007387 */ /* 0x000fe80000100800 */
[----:B------:R-:W-:Y:S04]  /*78510*/  STL.64 [R1+0x49d8], R6 ;  /* 0x0049d80601007387 */ /* 0x000fe80000100a00 */
[----:B------:R-:W-:Y:S04]  /*78520*/  STL.64 [R1+0x49d0], R4 ;  /* 0x0049d00401007387 */ /* 0x000fe80000100a00 */
[----:B------:R-:W-:Y:S04]  /*78530*/  STL [R1+0x48e8], R29 ;  /* 0x0048e81d01007387 */ /* 0x000fe80000100800 */
[----:B------:R-:W-:Y:S04]  /*78540*/  STL [R1+0x48e4], R28 ;  /* 0x0048e41c01007387 */ /* 0x000fe80000100800 */
[----:B------:R-:W-:Y:S04]  /*78550*/  STL [R1+0x48e0], R3 ;  /* 0x0048e00301007387 */ /* 0x000fe80000100800 */
[----:B------:R0:W-:Y:S01]  /*78560*/  STL.64 [R1+0x160], R8 ;  /* 0x0001600801007387 */ /* 0x0001e20000100a00 */
[----:B------:R-:W-:-:S02]  /*78570*/  IMAD.MOV.U32 R2, RZ, RZ, R10 ;  /* 0x000000ffff027224 */ /* 0x000fc400078e000a */
[----:B------:R-:W-:Y:S01]  /*78580*/  IMAD.MOV.U32 R0, RZ, RZ, R11 ;  /* 0x000000ffff007224 */ /* 0x000fe200078e000b */
[----:B0-----:R-:W2:Y:S04]  /*78590*/  LDL.LU R8, [R1+0x380] ;  /* 0x0003800001087983 */ /* 0x001ea80000300800 */
[----:B------:R-:W2:Y:S04]  /*785a0*/  LDL.LU R9, [R1+0x384] ;  /* 0x0003840001097983 */ /* 0x000ea80000300800 */
[----:B------:R-:W3:Y:S04]  /*785b0*/  LDL.LU R10, [R1+0x388] ;  /* 0x00038800010a7983 */ /* 0x000ee80000300800 */
[----:B------:R-:W3:Y:S04]  /*785c0*/  LDL.LU R11, [R1+0x38c] ;  /* 0x00038c00010b7983 */ /* 0x000ee80000300800 */
[----:B---3--:R-:W-:Y:S04]  /*785d0*/  STL.64 [R1+0x49e8], R10 ;  /* 0x0049e80a01007387 */ /* 0x008fe80000100a00 */
[----:B--2---:R0:W-:Y:S04]  /*785e0*/  STL.64 [R1+0x49e0], R8 ;  /* 0x0049e00801007387 */ /* 0x0041e80000100a00 */
[----:B0-----:R-:W2:Y:S04]  /*785f0*/  LDL.LU.64 R8, [R1+0x230] ;  /* 0x0002300001087983 */ /* 0x001ea80000300a00 */
[----:B--2---:R0:W-:Y:S04]  /*78600*/  STL.64 [R1+0x4a00], R8 ;  /* 0x004a000801007387 */ /* 0x0041e80000100a00 */
[----:B0-----:R-:W2:Y:S04]  /*78610*/  LDL.LU.64 R8, [R1+0x240] ;  /* 0x0002400001087983 */ /* 0x001ea80000300a00 */
[----:B--2---:R0:W-:Y:S04]  /*78620*/  STL.64 [R1+0x4a18], R8 ;  /* 0x004a180801007387 */ /* 0x0041e80000100a00 */
[----:B0-----:R-:W2:Y:S04]  /*78630*/  LDL.LU.64 R8, [R1+0x1d0] ;  /* 0x0001d00001087983 */ /* 0x001ea80000300a00 */
[----:B--2---:R0:W-:Y:S04]  /*78640*/  STL.64 [R1+0x4a30], R8 ;  /* 0x004a300801007387 */ /* 0x0041e80000100a00 */
[----:B0-----:R-:W2:Y:S04]  /*78650*/  LDL.LU.64 R8, [R1+0x140] ;  /* 0x0001400001087983 */ /* 0x001ea80000300a00 */
[----:B--2---:R0:W-:Y:S04]  /*78660*/  STL.64 [R1+0x4a48], R8 ;  /* 0x004a480801007387 */ /* 0x0041e80000100a00 */
[----:B------:R-:W2:Y:S04]  /*78670*/  LDL.LU R4, [R1+0x390] ;  /* 0x0003900001047983 */ /* 0x000ea80000300800 */
[----:B------:R-:W2:Y:S04]  /*78680*/  LDL.LU R5, [R1+0x394] ;  /* 0x0003940001057983 */ /* 0x000ea80000300800 */
[----:B------:R-:W3:Y:S04]  /*78690*/  LDL.LU R6, [R1+0x398] ;  /* 0x0003980001067983 */ /* 0x000ee80000300800 */
[----:B------:R-:W3:Y:S04]  /*786a0*/  LDL.LU R7, [R1+0x39c] ;  /* 0x00039c0001077983 */ /* 0x000ee80000300800 */
[----:B------:R-:W4:Y:S04]  /*786b0*/  LDL.LU.64 R20, [R1+0xf0] ;  /* 0x0000f00001147983 */ /* 0x000f280000300a00 */
[----:B0-----:R-:W4:Y:S04]  /*786c0*/  LDL.LU R8, [R1+0x3e0] ;  /* 0x0003e00001087983 */ /* 0x001f280000300800 */
        /* <DEDUP_REMOVED lines=27> */
[----:B------:R-:W3:Y:S04]  /*78880*/  LDL.LU.64 R16, [R1+0x210] ;  /* 0x0002100001107983 */ /* 0x000ee80000300a00 */
[----:B------:R0:W-:Y:S04]  /*78890*/  STL.64 [R1+0x4930], R24 ;  /* 0x0049301801007387 */ /* 0x0001e80000100a00 */
[----:B0-----:R-:W4:Y:S04]  /*788a0*/  LDL.LU R24, [R1+0x3f0] ;  /* 0x0003f00001187983 */ /* 0x001f280000300800 */
[----:B------:R-:W4:Y:S04]  /*788b0*/  LDL.LU R25, [R1+0x3f4] ;  /* 0x0003f40001197983 */ /* 0x000f280000300800 */
[----:B------:R-:W4:Y:S04]  /*788c0*/  LDL.LU R26, [R1+0x3f8] ;  /* 0x0003f800011a7983 */ /* 0x000f280000300800 */
[----:B------:R-:W4:Y:S04]  /*788d0*/  LDL.LU R27, [R1+0x3fc] ;  /* 0x0003fc00011b7983 */ /* 0x000f280000300800 */
[----:B------:R-:W-:Y:S04]  /*788e0*/  STL [R1+0x48f0], R0 ;  /* 0x0048f00001007387 */ /* 0x000fe80000100800 */
[----:B------:R-:W-:Y:S01]  /*788f0*/  STL [R1+0x48ec], R2 ;  /* 0x0048ec0201007387 */ /* 0x000fe20000100800 */
[----:B----4-:R-:W-:-:S15]  /*78900*/  HMMA.16816.F32 R24, R12, R20, R24 ;  /* 0x000000140c18723c */ /* 0x010fde0000001818 */
[----:B------:R-:W-:-:S08]  /*78910*/  NOP ;  /* 0x0000000000007918 */ /* 0x000fd00000000000 */
[----:B------:R-:W-:Y:S04]  /*78920*/  STL.64 [R1+0x150], R24 ;  /* 0x0001501801007387 */ /* 0x000fe80000100a00 */
[----:B------:R0:W-:Y:S02]  /*78930*/  STL.64 [R1+0x158], R26 ;  /* 0x0001581a01007387 */ /* 0x0001e40000100a00 */
[----:B0-----:R-:W-:Y:S02]  /*78940*/  IMAD.MOV.U32 R27, RZ, RZ, R20 ;  /* 0x000000ffff1b7224 */ /* 0x001fe400078e0014 */
[----:B------:R-:W-:Y:S02]  /*78950*/  IMAD.MOV.U32 R26, RZ, RZ, R21 ;  /* 0x000000ffff1a7224 */ /* 0x000fe400078e0015 */
[----:B------:R-:W4:Y:S02]  /*78960*/  LDL.LU.64 R20, [R1+0x4a50] ;  /* 0x004a500001147983 */ /* 0x000f240000300a00 */
[----:B----4-:R-:W-:-:S15]  /*78970*/  HMMA.16816.F32 R8, R12, R20, R8 ;  /* 0x000000140c08723c */ /* 0x010fde0000001808 */
[----:B------:R-:W-:-:S08]  /*78980*/  NOP ;  /* 0x0000000000007918 */ /* 0x000fd00000000000 */
[----:B------:R0:W-:Y:S04]  /*78990*/  STL.64 [R1+0xd0], R8 ;  /* 0x0000d00801007387 */ /* 0x0001e80000100a00 */
[----:B------:R-:W-:Y:S04]  /*789a0*/  STL.64 [R1+0xd8], R10 ;  /* 0x0000d80a01007387 */ /* 0x000fe80000100a00 */
[----:B0-----:R-:W2:Y:S04]  /*789b0*/  LDL.LU.64 R8, [R1+0x4a48] ;  /* 0x004a480001087983 */ /* 0x001ea80000300a00 */
[----:B------:R0:W-:Y:S04]  /*789c0*/  STL.64 [R1+0x4928], R20 ;  /* 0x0049281401007387 */ /* 0x0001e80000100a00 */
[----:B0-----:R-:W4:Y:S01]  /*789d0*/  LDL.LU.64 R20, [R1+0x220] ;  /* 0x0002200001147983 */ /* 0x001f220000300a00 */
        /* <DEDUP_REMOVED lines=37> */
[----:B------:R-:W3:Y:S04]  /*78c30*/  LDL.LU.64 R10, [R1+0x49e8] ;  /* 0x0049e800010a7983 */ /* 0x000ee80000300a00 */
[----:B------:R-:W3:Y:S04]  /*78c40*/  LDL.LU.64 R8, [R1+0x49e0] ;  /* 0x0049e00001087983 */ /* 0x000ee80000300a00 */
[----:B------:R-:W-:Y:S04]  /*78c50*/  STL [R1+0x4910], R28 ;  /* 0x0049101c01007387 */ /* 0x000fe80000100800 */
[----:B------:R-:W-:Y:S01]  /*78c60*/  STL [R1+0x490c], R2 ;  /* 0x00490c0201007387 */ /* 0x000fe20000100800 */
[----:B----4-:R-:W-:-:S02]  /*78c70*/  IMAD.MOV.U32 R29, RZ, RZ, R21 ;  /* 0x000000ffff1d7224 */ /* 0x010fc400078e0015 */
[----:B------:R-:W-:Y:S01]  /*78c80*/  IMAD.MOV.U32 R3, RZ, RZ, R20 ;  /* 0x000000ffff037224 */ /* 0x000fe200078e0014 */
[C---:B--2---:R-:W-:Y:S06]  /*78c90*/  HMMA.16816.F32 R4, R12.reuse, R20, R4 ;  /* 0x000000140c04723c */ /* 0x044fec0000001804 */
[----:B---3--:R-:W-:-:S15]  /*78ca0*/  HMMA.16816.F32 R8, R12, R16, R8 ;  /* 0x000000100c08723c */ /* 0x008fde0000001808 */
[----:B------:R-:W-:-:S02]  /*78cb0*/  NOP ;  /* 0x0000000000007918 */ /* 0x000fc40000000000 */
[----:B------:R-:W-:Y:S04]  /*78cc0*/  STL.64 [R1+0x80], R4 ;  /* 0x0000800401007387 */ /* 0x000fe80000100a00 */
[----:B------:R0:W-:Y:S04]  /*78cd0*/  STL.64 [R1+0x88], R6 ;  /* 0x0000880601007387 */ /* 0x0001e80000100a00 */
[----:B0-----:R-:W2:Y:S04]  /*78ce0*/  LDL.LU.64 R6, [R1+0x49d8] ;  /* 0x0049d80001067983 */ /* 0x001ea80000300a00 */
[----:B------:R-:W3:Y:S04]  /*78cf0*/  LDL.LU.64 R4, [R1+0x49d0] ;  /* 0x0049d00001047983 */ /* 0x000ee80000300a00 */
[----:B------:R-:W-:Y:S04]  /*78d00*/  STL [R1+0x4918], R29 ;  /* 0x0049181d01007387 */ /* 0x000fe80000100800 */
[----:B------:R-:W-:Y:S04]  /*78d10*/  STL [R1+0x4914], R3 ;  /* 0x0049140301007387 */ /* 0x000fe80000100800 */
[----:B------:R-:W-:Y:S04]  /*78d20*/  STL.64 [R1+0x70], R8 ;  /* 0x0000700801007387 */ /* 0x000fe80000100a00 */
[----:B------:R-:W-:Y:S04]  /*78d30*/  STL.64 [R1+0x78], R10 ;  /* 0x0000780a01007387 */ /* 0x000fe80000100a00 */
[----:B------:R-:W4:Y:S04]  /*78d40*/  LDL.LU R20, [R1+0x2f0] ;  /* 0x0002f00001147983 */ /* 0x000f280000300800 */
[----:B------:R-:W4:Y:S04]  /*78d50*/  LDL.LU R21, [R1+0x2f4] ;  /* 0x0002f40001157983 */ /* 0x000f280000300800 */
[----:B------:R-:W3:Y:S04]  /*78d60*/  LDL.LU R22, [R1+0x2f8] ;  /* 0x0002f80001167983 */ /* 0x000ee80000300800 */
[----:B------:R-:W3:Y:S01]  /*78d70*/  LDL.LU R23, [R1+0x2fc] ;  /* 0x0002fc0001177983 */ /* 0x000ee20000300800 */
[----:B--2---:R-:W-:-:S02]  /*78d80*/  IMAD.MOV.U32 R24, RZ, RZ, R7 ;  /* 0x000000ffff187224 */ /* 0x004fc400078e0007 */
[----:B------:R-:W-:Y:S01]  /*78d90*/  IMAD.MOV.U32 R25, RZ, RZ, R6 ;  /* 0x000000ffff197224 */ /* 0x000fe200078e0006 */
[----:B---3--:R-:W-:Y:S04]  /*78da0*/  STL.64 [R1+0x4940], R22 ;  /* 0x0049401601007387 */ /* 0x008fe80000100a00 */
[----:B----4-:R0:W-:Y:S04]  /*78db0*/  STL.64 [R1+0x4938], R20 ;  /* 0x0049381401007387 */ /* 0x0101e80000100a00 */
[----:B------:R1:W-:Y:S04]  /*78dc0*/  STL.64 [R1+0x4948], R24 ;  /* 0x0049481801007387 */ /* 0x0003e80000100a00 */
[----:B0-----:R-:W2:Y:S04]  /*78dd0*/  LDL.LU R20, [R1+0x300] ;  /* 0x0003000001147983 */ /* 0x001ea80000300800 */
[----:B------:R-:W2:Y:S04]  /*78de0*/  LDL.LU R21, [R1+0x304] ;  /* 0x0003040001157983 */ /* 0x000ea80000300800 */
[----:B------:R-:W3:Y:S04]  /*78df0*/  LDL.LU R22, [R1+0x308] ;  /* 0x0003080001167983 */ /* 0x000ee80000300800 */
[----:B------:R-:W3:Y:S01]  /*78e00*/  LDL.LU R23, [R1+0x30c] ;  /* 0x00030c0001177983 */ /* 0x000ee20000300800 */
[----:B-1----:R-:W-:-:S02]  /*78e10*/  IMAD.MOV.U32 R25, RZ, RZ, R4 ;  /* 0x000000ffff197224 */ /* 0x002fc400078e0004 */
[----:B------:R-:W-:Y:S01]  /*78e20*/  IMAD.MOV.U32 R24, RZ, RZ, R5 ;  /* 0x000000ffff187224 */ /* 0x000fe200078e0005 */
[----:B---3--:R-:W-:Y:S04]  /*78e30*/  STL.64 [R1+0x4958], R22 ;  /* 0x0049581601007387 */ /* 0x008fe80000100a00 */
[----:B--2---:R-:W-:Y:S04]  /*78e40*/  STL.64 [R1+0x4950], R20 ;  /* 0x0049501401007387 */ /* 0x004fe80000100a00 */
[----:B------:R-:W2:Y:S04]  /*78e50*/  LDL.LU R4, [R1+0x360] ;  /* 0x0003600001047983 */ /* 0x000ea80000300800 */
[----:B------:R-:W2:Y:S04]  /*78e60*/  LDL.LU R5, [R1+0x364] ;  /* 0x0003640001057983 */ /* 0x000ea80000300800 */
[----:B------:R-:W3:Y:S04]  /*78e70*/  LDL.LU R6, [R1+0x368] ;  /* 0x0003680001067983 */ /* 0x000ee80000300800 */
[----:B------:R-:W3:Y:S01]  /*78e80*/  LDL.LU R7, [R1+0x36c] ;  /* 0x00036c0001077983 */ /* 0x000ee20000300800 */
[----:B------:R-:W-:-:S02]  /*78e90*/  IMAD.MOV.U32 R2, RZ, RZ, R16 ;  /* 0x000000ffff027224 */ /* 0x000fc400078e0010 */
[----:B------:R-:W-:Y:S01]  /*78ea0*/  IMAD.MOV.U32 R0, RZ, RZ, R17 ;  /* 0x000000ffff007224 */ /* 0x000fe200078e0011 */
[----:B------:R-:W4:Y:S04]  /*78eb0*/  LDL.LU R16, [R1+0x370] ;  /* 0x0003700001107983 */ /* 0x000f280000300800 */
[----:B------:R-:W4:Y:S04]  /*78ec0*/  LDL.LU R17, [R1+0x374] ;  /* 0x0003740001117983 */ /* 0x000f280000300800 */
[----:B------:R-:W4:Y:S04]  /*78ed0*/  LDL.LU R18, [R1+0x378] ;  /* 0x0003780001127983 */ /* 0x000f280000300800 */
[----:B------:R-:W4:Y:S04]  /*78ee0*/  LDL.LU R19, [R1+0x37c] ;  /* 0x00037c0001137983 */ /* 0x000f280000300800 */
[----:B------:R-:W4:Y:S04]  /*78ef0*/  LDL.LU.64 R8, [R1+0x200] ;  /* 0x0002000001087983 */ /* 0x000f280000300a00 */
[----:B---3--:R-:W-:Y:S04]  /*78f00*/  STL.64 [R1+0x4990], R6 ;  /* 0x0049900601007387 */ /* 0x008fe80000100a00 */
[----:B--2---:R0:W-:Y:S04]  /*78f10*/  STL.64 [R1+0x4988], R4 ;  /* 0x0049880401007387 */ /* 0x0041e80000100a00 */
[----:B0-----:R-:W2:Y:S04]  /*78f20*/  LDL.LU.64 R4, [R1+0x1e0] ;  /* 0x0001e00001047983 */ /* 0x001ea80000300a00 */
[----:B--2---:R0:W-:Y:S04]  /*78f30*/  STL.64 [R1+0x49a8], R4 ;  /* 0x0049a80401007387 */ /* 0x0041e80000100a00 */
[----:B0-----:R-:W2:Y:S04]  /*78f40*/  LDL.LU.64 R4, [R1+0x1f0] ;  /* 0x0001f00001047983 */ /* 0x001ea80000300a00 */
[----:B------:R0:W-:Y:S04]  /*78f50*/  STL.64 [R1+0x4960], R24 ;  /* 0x0049601801007387 */ /* 0x0001e80000100a00 */
[----:B------:R-:W3:Y:S04]  /*78f60*/  LDL.LU R20, [R1+0x310] ;  /* 0x0003100001147983 */ /* 0x000ee80000300800 */
[----:B------:R-:W3:Y:S04]  /*78f70*/  LDL.LU R21, [R1+0x314] ;  /* 0x0003140001157983 */ /* 0x000ee80000300800 */
[----:B------:R-:W4:Y:S04]  /*78f80*/  LDL.LU R22, [R1+0x318] ;  /* 0x0003180001167983 */ /* 0x000f280000300800 */
[----:B------:R-:W4:Y:S04]  /*78f90*/  LDL.LU R23, [R1+0x31c] ;  /* 0x00031c0001177983 */ /* 0x000f280000300800 */
[----:B----4-:R-:W-:Y:S04]  /*78fa0*/  STL.64 [R1+0x4970], R22 ;  /* 0x0049701601007387 */ /* 0x010fe80000100a00 */
[----:B---3--:R-:W-:Y:S04]  /*78fb0*/  STL.64 [R1+0x4968], R20 ;  /* 0x0049681401007387 */ /* 0x008fe80000100a00 */
[----:B0-----:R-:W3:Y:S04]  /*78fc0*/  LDL.LU R24, [R1+0x130] ;  /* 0x0001300001187983 */ /* 0x001ee80000300800 */
[----:B------:R-:W3:Y:S04]  /*78fd0*/  LDL.LU R25, [R1+0x134] ;  /* 0x0001340001197983 */ /* 0x000ee80000300800 */
[----:B------:R-:W-:Y:S01]  /*78fe0*/  STL.64 [R1+0x49a0], R26 ;  /* 0x0049a01a01007387 */ /* 0x000fe20000100a00 */
[----:B------:R-:W-:Y:S03]  /*78ff0*/  HMMA.16816.F32 R16, R12, R8, R16 ;  /* 0x000000080c10723c */ /* 0x000fe60000001810 */
        /* <DEDUP_REMOVED lines=11> */
[----:B------:R-:W4:Y:S04]  /*790b0*/  LDL.LU R20, [R1+0x320] ;  /* 0x0003200001147983 */ /* 0x000f280000300800 */
[----:B------:R-:W4:Y:S04]  /*790c0*/  LDL.LU R21, [R1+0x324] ;  /* 0x0003240001157983 */ /* 0x000f280000300800 */
[----:B------:R-:W4:Y:S04]  /*790d0*/  LDL.LU R22, [R1+0x328] ;  /* 0x0003280001167983 */ /* 0x000f280000300800 */
[----:B------:R-:W4:Y:S04]  /*790e0*/  LDL.LU R23, [R1+0x32c] ;  /* 0x00032c0001177983 */ /* 0x000f280000300800 */
[----:B------:R-:W-:Y:S04]  /*790f0*/  STL [R1+0x4920], R0 ;  /* 0x0049200001007387 */ /* 0x000fe80000100800 */
[----:B------:R-:W-:Y:S04]  /*79100*/  STL [R1+0x491c], R2 ;  /* 0x00491c0201007387 */ /* 0x000fe80000100800 */
[----:B------:R-:W-:Y:S04]  /*79110*/  STL.64 [R1+0x60], R16 ;  /* 0x0000601001007387 */ /* 0x000fe80000100a00 */
[----:B------:R0:W-:Y:S04]  /*79120*/  STL.64 [R1+0x68], R18 ;  /* 0x0000681201007387 */ /* 0x0001e80000100a00 */
[----:B0-----:R-:W3:Y:S04]  /*79130*/  LDL.LU.64 R18, [R1+0x49c8] ;  /* 0x0049c80001127983 */ /* 0x001ee80000300a00 */
[----:B------:R-:W4:Y:S01]  /*79140*/  LDL.LU.64 R16, [R1+0x49c0] ;  /* 0x0049c00001107983 */ /* 0x000f220000300a00 */
[----:B------:R-:W-:-:S02]  /*79150*/  IMAD.MOV.U32 R28, RZ, RZ, R9 ;  /* 0x000000ffff1c7224 */ /* 0x000fc400078e0009 */
[----:B------:R-:W-:Y:S02]  /*79160*/  IMAD.MOV.U32 R3, RZ, RZ, R8 ;  /* 0x000000ffff037224 */ /* 0x000fe400078e0008 */
[----:B------:R-:W4:Y:S04]  /*79170*/  LDL.LU R8, [R1+0x2d0] ;  /* 0x0002d00001087983 */ /* 0x000f280000300800 */
[----:B------:R-:W-:Y:S01]  /*79180*/  STL [R1+0x4924], R3 ;  /* 0x0049240301007387 */ /* 0x000fe20000100800 */
[----:B--2---:R-:W-:Y:S02]  /*79190*/  IMAD.MOV.U32 R2, RZ, RZ, R4 ;  /* 0x000000ffff027224 */ /* 0x004fe400078e0004 */
[----:B------:R-:W-:Y:S02]  /*791a0*/  IMAD.MOV.U32 R29, RZ, RZ, R5 ;  /* 0x000000ffff1d7224 */ /* 0x000fe400078e0005 */
[----:B---3--:R-:W-:-:S02]  /*791b0*/  IMAD.MOV.U32 R9, RZ, RZ, R18 ;  /* 0x000000ffff097224 */ /* 0x008fc400078e0012 */
[----:B----4-:R-:W-:Y:S02]  /*791c0*/  IMAD.MOV.U32 R10, RZ, RZ, R17 ;  /* 0x000000ffff0a7224 */ /* 0x010fe400078e0011 */
[----:B------:R-:W-:Y:S02]  /*791d0*/  IMAD.MOV.U32 R11, RZ, RZ, R16 ;  /* 0x000000ffff0b7224 */ /* 0x000fe400078e0010 */
[----:B------:R-:W0:Y:S01]  /*791e0*/  LDSM.16.MT88.4 R16, [R19+UR5+0x42400] ;  /* 0x042400051310783b */ /* 0x000e220008004200 */
[C---:B------:R-:W-:Y:S03]  /*791f0*/  HMMA.16816.F32 R24, R12.reuse, R4, R24 ;  /* 0x000000040c18723c */ /* 0x040fe60000001818 */
[----:B0-----:R-:W-:Y:S04]  /*79200*/  STL.64 [R1+0x46c8], R18 ;  /* 0x0046c81201007387 */ /* 0x001fe80000100a00 */
[----:B------:R0:W-:Y:S04]  /*79210*/  STL.64 [R1+0x46c0], R16 ;  /* 0x0046c01001007387 */ /* 0x0001e80000100a00 */
[----:B0-----:R-:W2:Y:S04]  /*79220*/  LDL.LU.64 R16, [R1+0x270] ;  /* 0x0002700001107983 */ /* 0x001ea80000300a00 */
[----:B------:R-:W3:Y:S08]  /*79230*/  LDL.64 R18, [R1+0x278] ;  /* 0x0002780001127983 */ /* 0x000ef00000100a00 */
[----:B------:R-:W-:Y:S04]  /*79240*/  STL.64 [R1+0x50], R24 ;  /* 0x0000501801007387 */ /* 0x000fe80000100a00 */
[----:B------:R0:W-:Y:S04]  /*79250*/  STL.64 [R1+0x58], R26 ;  /* 0x0000581a01007387 */ /* 0x0001e80000100a00 */
[----:B0-----:R-:W4:Y:S04]  /*79260*/  LDL.LU.64 R26, [R1+0x49b8] ;  /* 0x0049b800011a7983 */ /* 0x001f280000300a00 */
[----:B------:R-:W4:Y:S04]  /*79270*/  LDL.LU.64 R24, [R1+0x49b0] ;  /* 0x0049b00001187983 */ /* 0x000f280000300a00 */
[----:B------:R-:W4:Y:S02]  /*79280*/  LDL.LU.64 R4, [R1+0x49a8] ;  /* 0x0049a80001047983 */ /* 0x000f240000300a00 */
[----:B----4-:R-:W-:Y:S06]  /*79290*/  HMMA.16816.F32 R24, R12, R4, R24 ;  /* 0x000000040c18723c */ /* 0x010fec0000001818 */
[----:B------:R-:W-:-:S02]  /*792a0*/  IMAD.MOV.U32 R3, RZ, RZ, R4 ;  /* 0x000000ffff037224 */ /* 0x000fc400078e0004 */
[----:B------:R-:W-:-:S15]  /*792b0*/  IMAD.MOV.U32 R0, RZ, RZ, R5 ;  /* 0x000000ffff007224 */ /* 0x000fde00078e0005 */
[----:B------:R-:W-:Y:S04]  /*792c0*/  STL.64 [R1+0x40], R24 ;  /* 0x0000401801007387 */ /* 0x000fe80000100a00 */
[----:B------:R0:W-:Y:S04]  /*792d0*/  STL.64 [R1+0x48], R26 ;  /* 0x0000481a01007387 */ /* 0x0001e80000100a00 */
[----:B0-----:R-:W4:Y:S04]  /*792e0*/  LDL.LU.64 R26, [R1+0x49a0] ;  /* 0x0049a000011a7983 */ /* 0x001f280000300a00 */
[----:B------:R-:W3:Y:S04]  /*792f0*/  LDL.LU.64 R24, [R1+0x4998] ;  /* 0x0049980001187983 */ /* 0x000ee80000300a00 */
[----:B------:R-:W2:Y:S04]  /*79300*/  LDL.LU.64 R6, [R1+0x4990] ;  /* 0x0049900001067983 */ /* 0x000ea80000300a00 */
[----:B------:R-:W2:Y:S02]  /*79310*/  LDL.LU.64 R4, [R1+0x4988] ;  /* 0x0049880001047983 */ /* 0x000ea40000300a00 */
[----:B--2---:R-:W-:Y:S02]  /*79320*/  HMMA.16816.F32 R12, R12, R16, R4 ;  /* 0x000000100c0c723c */ /* 0x004fe40000001804 */
[----:B------:R-:W2:Y:S04]  /*79330*/  LDL.LU.64 R6, [R1+0x4980] ;  /* 0x0049800001067983 */ /* 0x000ea80000300a00 */
[----:B------:R-:W2:-:S15]  /*79340*/  LDL.LU.64 R4, [R1+0x4978] ;  /* 0x0049780001047983 */ /* 0x000e9e0000300a00 */
[----:B------:R-:W-:-:S02]  /*79350*/  NOP ;  /* 0x0000000000007918 */ /* 0x000fc40000000000 */
[----:B------:R4:W-:Y:S02]  /*79360*/  STL.64 [R1+0x30], R12 ;  /* 0x0000300c01007387 */ /* 0x0009e40000100a00 */
[----:B----4-:R-:W-:Y:S02]  /*79370*/  IMAD.MOV.U32 R12, RZ, RZ, R27 ;  /* 0x000000ffff0c7224 */ /* 0x010fe400078e001b */
[----:B------:R-:W-:Y:S01]  /*79380*/  IMAD.MOV.U32 R13, RZ, RZ, R26 ;  /* 0x000000ffff0d7224 */ /* 0x000fe200078e001a */
[----:B------:R-:W-:Y:S04]  /*79390*/  STL.64 [R1+0x38], R14 ;  /* 0x0000380e01007387 */ /* 0x000fe80000100a00 */
[----:B---3--:R-:W-:Y:S04]  /*793a0*/  STL.64 [R1+0x4800], R18 ;  /* 0x0048001201007387 */ /* 0x008fe80000100a00 */
[----:B------:R0:W-:Y:S04]  /*793b0*/  STL.64 [R1+0x47f8], R16 ;  /* 0x0047f81001007387 */ /* 0x0001e80000100a00 */
[----:B0-----:R-:W3:Y:S04]  /*793c0*/  LDL.LU R16, [R1+0x2e0] ;  /* 0x0002e00001107983 */ /* 0x001ee80000300800 */
[----:B------:R-:W3:Y:S04]  /*793d0*/  LDL.LU R17, [R1+0x2e4] ;  /* 0x0002e40001117983 */ /* 0x000ee80000300800 */
[----:B------:R-:W3:Y:S04]  /*793e0*/  LDL.LU R18, [R1+0x2e8] ;  /* 0x0002e80001127983 */ /* 0x000ee80000300800 */
[----:B------:R-:W3:Y:S01]  /*793f0*/  LDL.LU R19, [R1+0x2ec] ;  /* 0x0002ec0001137983 */ /* 0x000ee20000300800 */
        /* <DEDUP_REMOVED lines=18> */
[----:B------:R0:W-:Y:S04]  /*79520*/  STL.64 [R1], R24 ;  /* 0x0000001801007387 */ /* 0x0001e80000100a00 */
[----:B------:R2:W-:Y:S04]  /*79530*/  STL.64 [R1+0x8], R26 ;  /* 0x0000081a01007387 */ /* 0x0005e80000100a00 */
[----:B0-----:R-:W2:Y:S02]  /*79540*/  LDL.LU.64 R24, [R1+0x4930] ;  /* 0x0049300001187983 */ /* 0x001ea40000300a00 */
[----:B--2---:R-:W-:Y:S02]  /*79550*/  HMMA.16816.F32 R24, R4, R24, R20 ;  /* 0x000000180418723c */ /* 0x004fe40000001814 */
[----:B------:R-:W2:-:S15]  /*79560*/  LDL.LU.64 R20, [R1+0x4928] ;  /* 0x0049280001147983 */ /* 0x000e9e0000300a00 */
[----:B------:R-:W-:-:S06]  /*79570*/  NOP ;  /* 0x0000000000007918 */ /* 0x000fcc0000000000 */
[----:B------:R0:W-:Y:S04]  /*79580*/  STL.64 [R1+0x4680], R26 ;  /* 0x0046801a01007387 */ /* 0x0001e80000100a00 */
[----:B------:R-:W-:Y:S04]  /*79590*/  STL.64 [R1+0x4678], R24 ;  /* 0x0046781801007387 */ /* 0x000fe80000100a00 */
[----:B0-----:R-:W4:Y:S04]  /*795a0*/  LDL.LU R26, [R1+0x118] ;  /* 0x00011800011a7983 */ /* 0x001f280000300800 */
[----:B------:R-:W4:Y:S01]  /*795b0*/  LDL.LU R27, [R1+0x11c] ;  /* 0x00011c00011b7983 */ /* 0x000f220000300800 */
[----:B---3--:R-:W-:Y:S03]  /*795c0*/  HMMA.16816.F32 R12, R4, R12, R16 ;  /* 0x0000000c040c723c */ /* 0x008fe60000001810 */
[----:B----4-:R-:W-:-:S15]  /*795d0*/  STL.64 [R1+0x47c8], R26 ;  /* 0x0047c81a01007387 */ /* 0x010fde0000100a00 */
[----:B------:R-:W-:-:S05]  /*795e0*/  NOP ;  /* 0x0000000000007918 */ /* 0x000fca0000000000 */
[----:B------:R0:W-:Y:S04]  /*795f0*/  STL.64 [R1+0x4670], R14 ;  /* 0x0046700e01007387 */ /* 0x0001e80000100a00 */
[----:B------:R-:W-:Y:S04]  /*79600*/  STL.64 [R1+0x4668], R12 ;  /* 0x0046680c01007387 */ /* 0x000fe80000100a00 */
[----:B0-----:R-:W3:Y:S04]  /*79610*/  LDL.LU R14, [R1+0x108] ;  /* 0x00010800010e7983 */ /* 0x001ee80000300800 */
[----:B------:R-:W3:Y:S01]  /*79620*/  LDL.LU R15, [R1+0x10c] ;  /* 0x00010c00010f7983 */ /* 0x000ee20000300800 */
[----:B--2---:R-:W-:Y:S03]  /*79630*/  HMMA.16816.F32 R20, R4, R20, R8 ;  /* 0x000000140414723c */ /* 0x004fe60000001808 */
[----:B---3--:R-:W-:Y:S04]  /*79640*/  STL.64 [R1+0x47c0], R14 ;  /* 0x0047c00e01007387 */ /* 0x008fe80000100a00 */
[----:B------:R-:W2:Y:S04]  /*79650*/  LDL.LU R8, [R1+0x1a0] ;  /* 0x0001a00001087983 */ /* 0x000ea80000300800 */
[----:B------:R-:W2:Y:S04]  /*79660*/  LDL.LU R9, [R1+0x1a4] ;  /* 0x0001a40001097983 */ /* 0x000ea80000300800 */
[----:B------:R-:W3:Y:S04]  /*79670*/  LDL.LU R10, [R1+0x1a8] ;  /* 0x0001a800010a7983 */ /* 0x000ee80000300800 */
[----:B------:R-:W3:Y:S01]  /*79680*/  LDL.LU R11, [R1+0x1ac] ;  /* 0x0001ac00010b7983 */ /* 0x000ee20000300800 */
[----:B------:R-:W-:-:S02]  /*79690*/  IMAD.MOV.U32 R16, RZ, RZ, R3 ;  /* 0x000000ffff107224 */ /* 0x000fc400078e0003 */
[----:B------:R-:W-:Y:S01]  /*796a0*/  IMAD.MOV.U32 R17, RZ, RZ, R0 ;  /* 0x000000ffff117224 */ /* 0x000fe200078e0000 */
[----:B---3--:R-:W-:Y:S04]  /*796b0*/  STL.64 [R1+0x4810], R10 ;  /* 0x0048100a01007387 */ /* 0x008fe80000100a00 */
[----:B--2---:R-:W-:Y:S04]  /*796c0*/  STL.64 [R1+0x4808], R8 ;  /* 0x0048080801007387 */ /* 0x004fe80000100a00 */
[----:B------:R-:W2:Y:S04]  /*796d0*/  LDL.LU R3, [R1+0x4924] ;  /* 0x0049240001037983 */ /* 0x000ea80000300800 */
[----:B------:R-:W3:Y:S04]  /*796e0*/  LDL.LU R0, [R1+0x4920] ;  /* 0x0049200001007983 */ /* 0x000ee80000300800 */
[----:B------:R0:W-:Y:S02]  /*796f0*/  STL.64 [R1+0x4818], R16 ;  /* 0x0048181001007387 */ /* 0x0001e40000100a00 */
[----:B0-----:R-:W-:-:S02]  /*79700*/  IMAD.MOV.U32 R16, RZ, RZ, R2 ;  /* 0x000000ffff107224 */ /* 0x001fc400078e0002 */
[----:B------:R-:W-:Y:S01]  /*79710*/  IMAD.MOV.U32 R17, RZ, RZ, R29 ;  /* 0x000000ffff117224 */ /* 0x000fe200078e001d */
[----:B------:R-:W4:Y:S04]  /*79720*/  LDL.LU R2, [R1+0x491c] ;  /* 0x00491c0001027983 */ /* 0x000f280000300800 */
[----:B------:R-:W3:Y:S04]  /*79730*/  LDL.LU R29, [R1+0x4918] ;  /* 0x00491800011d7983 */ /* 0x000ee80000300800 */
[----:B------:R0:W-:Y:S04]  /*79740*/  STL.64 [R1+0x4830], R16 ;  /* 0x0048301001007387 */ /* 0x0001e80000100a00 */
[----:B------:R-:W4:Y:S04]  /*79750*/  LDL.LU R8, [R1+0x1c0] ;  /* 0x0001c00001087983 */ /* 0x000f280000300800 */
[----:B------:R-:W4:Y:S04]  /*79760*/  LDL.LU R9, [R1+0x1c4] ;  /* 0x0001c40001097983 */ /* 0x000f280000300800 */
[----:B------:R-:W3:Y:S04]  /*79770*/  LDL.LU R10, [R1+0x1c8] ;  /* 0x0001c800010a7983 */ /* 0x000ee80000300800 */
[----:B------:R-:W3:Y:S01]  /*79780*/  LDL.LU R11, [R1+0x1cc] ;  /* 0x0001cc00010b7983 */ /* 0x000ee20000300800 */
[----:B0-----:R-:W-:-:S02]  /*79790*/  IMAD.MOV.U32 R17, RZ, RZ, R28 ;  /* 0x000000ffff117224 */ /* 0x001fc400078e001c */
[----:B--2---:R-:W-:Y:S02]  /*797a0*/  IMAD.MOV.U32 R16, RZ, RZ, R3 ;  /* 0x000000ffff107224 */ /* 0x004fe400078e0003 */
[----:B------:R-:W2:Y:S04]  /*797b0*/  LDL.LU R3, [R1+0x4914] ;  /* 0x0049140001037983 */ /* 0x000ea80000300800 */
[----:B------:R-:W2:Y:S04]  /*797c0*/  LDL.LU R28, [R1+0x4910] ;  /* 0x00491000011c7983 */ /* 0x000ea80000300800 */
[----:B------:R-:W-:Y:S04]  /*797d0*/  STL.64 [R1+0x4848], R16 ;  /* 0x0048481001007387 */ /* 0x000fe80000100a00 */
[----:B---3--:R-:W-:Y:S04]  /*797e0*/  STL.64 [R1+0x4828], R10 ;  /* 0x0048280a01007387 */ /* 0x008fe80000100a00 */
[----:B----4-:R0:W-:Y:S04]  /*797f0*/  STL.64 [R1+0x4820], R8 ;  /* 0x0048200801007387 */ /* 0x0101e80000100a00 */
[----:B0-----:R-:W3:Y:S04]  /*79800*/  LDL.LU R8, [R1+0x250] ;  /* 0x0002500001087983 */ /* 0x001ee80000300800 */
[----:B------:R-:W3:Y:S04]  /*79810*/  LDL.LU R9, [R1+0x254] ;  /* 0x0002540001097983 */ /* 0x000ee80000300800 */
[----:B------:R-:W4:Y:S04]  /*79820*/  LDL.LU R10, [R1+0x258] ;  /* 0x00025800010a7983 */ /* 0x000f280000300800 */
[----:B------:R-:W4:Y:S01]  /*79830*/  LDL.LU R11, [R1+0x25c] ;  /* 0x00025c00010b7983 */ /* 0x000f220000300800 */
[----:B------:R-:W-:-:S02]  /*79840*/  IMAD.MOV.U32 R16, RZ, RZ, R2 ;  /* 0x000000ffff107224 */ /* 0x000fc400078e0002 */
[----:B------:R-:W-:Y:S01]  /*79850*/  IMAD.MOV.U32 R17, RZ, RZ, R0 ;  /* 0x000000ffff117224 */ /* 0x000fe200078e0000 */
[----:B------:R-:W2:Y:S04]  /*79860*/  LDL.LU R2, [R1+0x490c] ;  /* 0x00490c0001027983 */ /* 0x000ea80000300800 */
[----:B------:R-:W2:Y:S04]  /*79870*/  LDL.LU R0, [R1+0x4908] ;  /* 0x0049080001007983 */ /* 0x000ea80000300800 */
[----:B------:R-:W-:Y:S04]  /*79880*/  STL.64 [R1+0x4860], R16 ;  /* 0x0048601001007387 */ /* 0x000fe80000100a00 */
[----:B----4-:R-:W-:Y:S04]  /*79890*/  STL.64 [R1+0x4840], R10 ;  /* 0x0048400a01007387 */ /* 0x010fe80000100a00 */
[----:B---3--:R0:W-:Y:S04]  /*798a0*/  STL.64 [R1+0x4838], R8 ;  /* 0x0048380801007387 */ /* 0x0081e80000100a00 */
[----:B0-----:R-:W3:Y:S04]  /*798b0*/  LDL.LU R8, [R1+0x260] ;  /* 0x0002600001087983 */ /* 0x001ee80000300800 */
[----:B------:R-:W3:Y:S04]  /*798c0*/  LDL.LU R9, [R1+0x264] ;  /* 0x0002640001097983 */ /* 0x000ee80000300800 */
[----:B------:R-:W4:Y:S04]  /*798d0*/  LDL.LU R10, [R1+0x268] ;  /* 0x00026800010a7983 */ /* 0x000f280000300800 */
[----:B------:R-:W4:Y:S01]  /*798e0*/  LDL.LU R11, [R1+0x26c] ;  /* 0x00026c00010b7983 */ /* 0x000f220000300800 */
[----:B--2---:R-:W-:-:S02]  /*798f0*/  IMAD.MOV.U32 R16, RZ, RZ, R3 ;  /* 0x000000ffff107224 */ /* 0x004fc400078e0003 */
        /* <DEDUP_REMOVED lines=10> */
[----:B------:R-:W-:-:S02]  /*799a0*/  IMAD.MOV.U32 R16, RZ, RZ, R2 ;  /* 0x000000ffff107224 */ /* 0x000fc400078e0002 */
[----:B------:R-:W-:Y:S01]  /*799b0*/  IMAD.MOV.U32 R17, RZ, RZ, R28 ;  /* 0x000000ffff117224 */ /* 0x000fe200078e001c */
[----:B------:R-:W3:Y:S04]  /*799c0*/  LDL.LU R2, [R1+0x48fc] ;  /* 0x0048fc0001027983 */ /* 0x000ee80000300800 */
[----:B------:R-:W3:Y:S04]  /*799d0*/  LDL.LU R28, [R1+0x48f8] ;  /* 0x0048f800011c7983 */ /* 0x000ee80000300800 */
[----:B------:R2:W-:Y:S02]  /*799e0*/  STL.64 [R1+0x4890], R16 ;  /* 0x0048901001007387 */ /* 0x0005e40000100a00 */
[----:B--2---:R-:W-:-:S02]  /*799f0*/  IMAD.MOV.U32 R16, RZ, RZ, R3 ;  /* 0x000000ffff107224 */ /* 0x004fc400078e0003 */
[----:B----4-:R-:W-:Y:S04]  /*79a00*/  STL.64 [R1+0x4870], R10 ;  /* 0x0048700a01007387 */ /* 0x010fe80000100a00 */
[----:B---3--:R0:W-:Y:S04]  /*79a10*/  STL.64 [R1+0x4868], R8 ;  /* 0x0048680801007387 */ /* 0x0081e80000100a00 */
[----:B0-----:R-:W2:Y:S04]  /*79a20*/  LDL.LU R8, [R1+0x290] ;  /* 0x0002900001087983 */ /* 0x001ea80000300800 */
[----:B------:R-:W2:Y:S04]  /*79a30*/  LDL.LU R9, [R1+0x294] ;  /* 0x0002940001097983 */ /* 0x000ea80000300800 */
[----:B------:R-:W3:Y:S04]  /*79a40*/  LDL.LU R10, [R1+0x298] ;  /* 0x00029800010a7983 */ /* 0x000ee80000300800 */
[----:B------:R-:W3:Y:S04]  /*79a50*/  LDL.LU R11, [R1+0x29c] ;  /* 0x00029c00010b7983 */ /* 0x000ee80000300800 */
[----:B------:R-:W4:Y:S01]  /*79a60*/  LDL.LU R3, [R1+0x48f4] ;  /* 0x0048f40001037983 */ /* 0x000f220000300800 */
[----:B------:R-:W-:-:S03]  /*79a70*/  IMAD.MOV.U32 R17, RZ, RZ, R0 ;  /* 0x000000ffff117224 */ /* 0x000fc600078e0000 */
[----:B------:R-:W2:Y:S04]  /*79a80*/  LDL.LU R0, [R1+0x48f0] ;  /* 0x0048f00001007983 */ /* 0x000ea80000300800 */
[----:B------:R0:W-:Y:S02]  /*79a90*/  STL.64 [R1+0x48a8], R16 ;  /* 0x0048a81001007387 */ /* 0x0001e40000100a00 */
[----:B0-----:R-:W-:Y:S02]  /*79aa0*/  IMAD.MOV.U32 R16, RZ, RZ, R2 ;  /* 0x000000ffff107224 */ /* 0x001fe400078e0002 */
[----:B------:R-:W-:Y:S01]  /*79ab0*/  IMAD.MOV.U32 R17, RZ, RZ, R29 ;  /* 0x000000ffff117224 */ /* 0x000fe200078e001d */
[----:B------:R-:W2:Y:S04]  /*79ac0*/  LDL.LU R2, [R1+0x48ec] ;  /* 0x0048ec0001027983 */ /* 0x000ea80000300800 */
[----:B------:R-:W2:Y:S04]  /*79ad0*/  LDL.LU R29, [R1+0x48e8] ;  /* 0x0048e800011d7983 */ /* 0x000ea80000300800 */
[----:B------:R0:W-:Y:S02]  /*79ae0*/  STL.64 [R1+0x48c0], R16 ;  /* 0x0048c01001007387 */ /* 0x0001e40000100a00 */
[----:B0-----:R-:W-:-:S02]  /*79af0*/  IMAD.MOV.U32 R16, RZ, RZ, R28 ;  /* 0x000000ffff107224 */ /* 0x001fc400078e001c */
[----:B------:R-:W2:Y:S01]  /*79b00*/  LDL.LU R28, [R1+0x48e4] ;  /* 0x0048e400011c7983 */ /* 0x000ea20000300800 */
[----:B----4-:R-:W-:-:S03]  /*79b10*/  IMAD.MOV.U32 R17, RZ, RZ, R3 ;  /* 0x000000ffff117224 */ /* 0x010fc600078e0003 */
        /* <DEDUP_REMOVED lines=25> */
[----:B------:R-:W3:Y:S01]  /*79cb0*/  LDL.LU.64 R26, [R1+0x128] ;  /* 0x00012800011a7983 */ /* 0x000ee20000300a00 */
[----:B------:R-:W-:-:S02]  /*79cc0*/  IMAD.MOV.U32 R14, RZ, RZ, R28 ;  /* 0x000000ffff0e7224 */ /* 0x000fc400078e001c */
[----:B------:R-:W-:Y:S02]  /*79cd0*/  IMAD.MOV.U32 R15, RZ, RZ, R29 ;  /* 0x000000ffff0f7224 */ /* 0x000fe400078e001d */
[----:B----4-:R-:W-:Y:S01]  /*79ce0*/  IMAD.MOV.U32 R13, RZ, RZ, R3 ;  /* 0x000000ffff0d7224 */ /* 0x010fe200078e0003 */
[----:B---3--:R0:W-:Y:S04]  /*79cf0*/  STL.64 [R1+0x47e0], R26 ;  /* 0x0047e01a01007387 */ /* 0x0081e80000100a00 */
[----:B------:R-:W3:Y:S01]  /*79d00*/  LDL.LU R12, [R1+0x170] ;  /* 0x00017000010c7983 */ /* 0x000ee20000300800 */
[----:B--2---:R-:W-:Y:S03]  /*79d10*/  HMMA.16816.F32 R16, R4, R16, R8 ;  /* 0x000000100410723c */ /* 0x004fe60000001808 */
[----:B------:R-:W2:Y:S04]  /*79d20*/  LDL.LU R3, [R1+0x48dc] ;  /* 0x0048dc0001037983 */ /* 0x000ea80000300800 */
[----:B------:R-:W4:Y:S04]  /*79d30*/  LDL.LU R28, [R1+0x48d8] ;  /* 0x0048d800011c7983 */ /* 0x000f280000300800 */
[----:B0-----:R-:W2:Y:S04]  /*79d40*/  LDL.LU.64 R26, [R1+0x138] ;  /* 0x00013800011a7983 */ /* 0x001ea80000300a00 */
[----:B------:R-:W-:Y:S09]  /*79d50*/  STL.64 [R1+0x47d8], R14 ;  /* 0x0047d80e01007387 */ /* 0x000ff20000100a00 */
[----:B------:R-:W-:Y:S01]  /*79d60*/  IMAD.MOV.U32 R29, RZ, RZ, R17 ;  /* 0x000000ffff1d7224 */ /* 0x000fe200078e0011 */
[----:B---3--:R0:W-:Y:S04]  /*79d70*/  STL.64 [R1+0x47d0], R12 ;  /* 0x0047d00c01007387 */ /* 0x0081e80000100a00 */
[----:B0-----:R-:W3:Y:S04]  /*79d80*/  LDL.LU R12, [R1+0x180] ;  /* 0x00018000010c7983 */ /* 0x001ee80000300800 */
[----:B------:R-:W3:Y:S04]  /*79d90*/  LDL.LU R13, [R1+0x184] ;  /* 0x00018400010d7983 */ /* 0x000ee80000300800 */
[----:B------:R-:W3:Y:S04]  /*79da0*/  LDL.LU R14, [R1+0x188] ;  /* 0x00018800010e7983 */ /* 0x000ee80000300800 */
[----:B------:R-:W3:Y:S04]  /*79db0*/  LDL.LU R15, [R1+0x18c] ;  /* 0x00018c00010f7983 */ /* 0x000ee80000300800 */
[----:B------:R-:W-:Y:S04]  /*79dc0*/  STL.64 [R1+0x4658], R22 ;  /* 0x0046581601007387 */ /* 0x000fe80000100a00 */
[----:B------:R-:W-:Y:S04]  /*79dd0*/  STL.64 [R1+0x4650], R20 ;  /* 0x0046501401007387 */ /* 0x000fe80000100a00 */
[----:B------:R-:W4:Y:S04]  /*79de0*/  LDL.LU.64 R10, [R1+0x48d0] ;  /* 0x0048d000010a7983 */ /* 0x000f280000300a00 */
[----:B------:R-:W4:Y:S04]  /*79df0*/  LDL.LU.64 R8, [R1+0x48c8] ;  /* 0x0048c80001087983 */ /* 0x000f280000300a00 */
[----:B------:R0:W-:Y:S04]  /*79e00*/  STL [R1+0x1b0], R16 ;  /* 0x0001b01001007387 */ /* 0x0001e80000100800 */
[----:B0-----:R-:W4:Y:S01]  /*79e10*/  LDL.LU.64 R16, [R1+0x48c0] ;  /* 0x0048c00001107983 */ /* 0x001f220000300a00 */
[----:B------:R-:W-:-:S02]  /*79e20*/  IMAD.MOV.U32 R21, RZ, RZ, R18 ;  /* 0x000000ffff157224 */ /* 0x000fc400078e0012 */
[----:B------:R-:W-:Y:S02]  /*79e30*/  IMAD.MOV.U32 R20, RZ, RZ, R19 ;  /* 0x000000ffff147224 */ /* 0x000fe400078e0013 */
[----:B----4-:R-:W-:Y:S01]  /*79e40*/  HMMA.16816.F32 R16, R4, R16, R8 ;  /* 0x000000100410723c */ /* 0x010fe20000001808 */
[----:B------:R-:W4:Y:S04]  /*79e50*/  LDL.LU.64 R10, [R1+0x48b8] ;  /* 0x0048b800010a7983 */ /* 0x000f280000300a00 */
[----:B------:R-:W4:-:S15]  /*79e60*/  LDL.LU.64 R8, [R1+0x48b0] ;  /* 0x0048b00001087983 */ /* 0x000f1e0000300a00 */
[----:B------:R-:W-:-:S03]  /*79e70*/  NOP ;  /* 0x0000000000007918 */ /* 0x000fc60000000000 */
[----:B------:R0:W-:Y:S04]  /*79e80*/  STL.64 [R1+0x2c0], R16 ;  /* 0x0002c01001007387 */ /* 0x0001e80000100a00 */
[----:B0-----:R-:W4:Y:S01]  /*79e90*/  LDL.LU.64 R16, [R1+0x48a8] ;  /* 0x0048a80001107983 */ /* 0x001f220000300a00 */
[----:B------:R-:W-:Y:S02]  /*79ea0*/  IMAD.MOV.U32 R22, RZ, RZ, R28 ;  /* 0x000000ffff167224 */ /* 0x000fe400078e001c */
[----:B--2---:R-:W-:Y:S02]  /*79eb0*/  IMAD.MOV.U32 R23, RZ, RZ, R3 ;  /* 0x000000ffff177224 */ /* 0x004fe400078e0003 */
[----:B------:R-:W-:Y:S02]  /*79ec0*/  IMAD.MOV.U32 R28, RZ, RZ, R18 ;  /* 0x000000ffff1c7224 */ /* 0x000fe400078e0012 */
[----:B------:R-:W-:-:S02]  /*79ed0*/  IMAD.MOV.U32 R3, RZ, RZ, R19 ;  /* 0x000000ffff037224 */ /* 0x000fc400078e0013 */
[----:B----4-:R-:W-:Y:S01]  /*79ee0*/  HMMA.16816.F32 R16, R4, R16, R8 ;  /* 0x000000100410723c */ /* 0x010fe20000001808 */
        /* <DEDUP_REMOVED lines=48> */
[----:B------:R-:W2:Y:S02]  /*7a1f0*/  LDL.LU.64 R16, [R1+0x47f8] ;  /* 0x0047f80001107983 */ /* 0x000ea40000300a00 */
[----:B--2---:R-:W-:Y:S02]  /*7a200*/  HMMA.16816.F32 R4, R4, R16, R8 ;  /* 0x000000100404723c */ /* 0x004fe40000001808 */
[----:B------:R-:W2:Y:S04]  /*7a210*/  LDL.LU.64 R10, [R1+0x47f0] ;  /* 0x0047f000010a7983 */ /* 0x000ea80000300a00 */
[----:B------:R-:W2:-:S15]  /*7a220*/  LDL.LU.64 R8, [R1+0x47e8] ;  /* 0x0047e80001087983 */ /* 0x000e9e0000300a00 */
[----:B------:R-:W-:-:S02]  /*7a230*/  NOP ;  /* 0x0000000000007918 */ /* 0x000fc40000000000 */
[----:B------:R0:W-:Y:S04]  /*7a240*/  STL.64 [R1+0x1a0], R4 ;  /* 0x0001a00401007387 */ /* 0x0001e80000100a00 */
[----:B------:R1:W-:Y:S04]  /*7a250*/  STL.64 [R1+0x1a8], R6 ;  /* 0x0001a80601007387 */ /* 0x0003e80000100a00 */
[----:B0-----:R-:W2:Y:S04]  /*7a260*/  LDL.LU R4, [R1+0x190] ;  /* 0x0001900001047983 */ /* 0x001ea80000300800 */
[----:B------:R-:W2:Y:S04]  /*7a270*/  LDL.LU R5, [R1+0x194] ;  /* 0x0001940001057983 */ /* 0x000ea80000300800 */
[----:B-1----:R-:W2:Y:S04]  /*7a280*/  LDL.LU R6, [R1+0x198] ;  /* 0x0001980001067983 */ /* 0x002ea80000300800 */
[----:B------:R-:W2:Y:S04]  /*7a290*/  LDL.LU R7, [R1+0x19c] ;  /* 0x00019c0001077983 */ /* 0x000ea80000300800 */
[----:B----4-:R0:W-:Y:S04]  /*7a2a0*/  STL.64 [R1+0x46e0], R18 ;  /* 0x0046e01201007387 */ /* 0x0101e80000100a00 */
[----:B------:R-:W4:Y:S04]  /*7a2b0*/  LDL.LU R16, [R1+0x150] ;  /* 0x0001500001107983 */ /* 0x000f280000300800 */
[----:B------:R-:W4:Y:S04]  /*7a2c0*/  LDL.LU R17, [R1+0x154] ;  /* 0x0001540001117983 */ /* 0x000f280000300800 */
[----:B0-----:R-:W4:Y:S04]  /*7a2d0*/  LDL.LU R18, [R1+0x158] ;  /* 0x0001580001127983 */ /* 0x001f280000300800 */
[----:B------:R-:W4:Y:S01]  /*7a2e0*/  LDL.LU R19, [R1+0x15c] ;  /* 0x00015c0001137983 */ /* 0x000f220000300800 */
[----:B--2---:R-:W-:-:S15]  /*7a2f0*/  HMMA.16816.F32 R4, R8, R26, R4 ;  /* 0x0000001a0804723c */ /* 0x004fde0000001804 */
[----:B------:R-:W-:-:S08]  /*7a300*/  NOP ;  /* 0x0000000000007918 */ /* 0x000fd00000000000 */
[----:B------:R0:W-:Y:S04]  /*7a310*/  STL.64 [R1+0x190], R4 ;  /* 0x0001900401007387 */ /* 0x0001e80000100a00 */
[----:B------:R1:W-:Y:S01]  /*7a320*/  STL.64 [R1+0x198], R6 ;  /* 0x0001980601007387 */ /* 0x0003e20000100a00 */
[----:B0-----:R-:W-:Y:S02]  /*7a330*/  IMAD.MOV.U32 R5, RZ, RZ, R26 ;  /* 0x000000ffff057224 */ /* 0x001fe400078e001a */
[----:B------:R-:W-:Y:S02]  /*7a340*/  IMAD.MOV.U32 R4, RZ, RZ, R27 ;  /* 0x000000ffff047224 */ /* 0x000fe400078e001b */
[----:B------:R-:W3:Y:S02]  /*7a350*/  LDL.LU.64 R26, [R1+0x47e0] ;  /* 0x0047e000011a7983 */ /* 0x000ee40000300a00 */
[----:B---3--:R-:W-:Y:S06]  /*7a360*/  HMMA.16816.F32 R12, R8, R26, R12 ;  /* 0x0000001a080c723c */ /* 0x008fec000000180c */
[----:B-1----:R-:W-:-:S02]  /*7a370*/  IMAD.MOV.U32 R7, RZ, RZ, R26 ;  /* 0x000000ffff077224 */ /* 0x002fc400078e001a */
[----:B------:R-:W-:-:S15]  /*7a380*/  IMAD.MOV.U32 R6, RZ, RZ, R27 ;  /* 0x000000ffff067224 */ /* 0x000fde00078e001b */
        /* <DEDUP_REMOVED lines=10> */
[----:B------:R0:W-:Y:S04]  /*7a430*/  STL.64 [R1+0x4690], R26 ;  /* 0x0046901a01007387 */ /* 0x0001e80000100a00 */
[----:B------:R-:W2:Y:S04]  /*7a440*/  LDL.LU R24, [R1+0x160] ;  /* 0x0001600001187983 */ /* 0x000ea80000300800 */
[----:B------:R-:W2:Y:S01]  /*7a450*/  LDL.LU R25, [R1+0x164] ;  /* 0x0001640001197983 */ /* 0x000ea20000300800 */
[----:B0-----:R-:W-:-:S02]  /*7a460*/  IMAD.MOV.U32 R26, RZ, RZ, R2 ;  /* 0x000000ffff1a7224 */ /* 0x001fc400078e0002 */
[----:B------:R-:W-:Y:S01]  /*7a470*/  IMAD.MOV.U32 R27, RZ, RZ, R0 ;  /* 0x000000ffff1b7224 */ /* 0x000fe200078e0000 */
[C---:B----4-:R-:W-:Y:S06]  /*7a480*/  HMMA.16816.F32 R16, R8.reuse, R22, R16 ;  /* 0x000000160810723c */ /* 0x050fec0000001810 */
[----:B--2---:R-:W-:Y:S06]  /*7a490*/  HMMA.16816.F32 R24, R8, R14, R24 ;  /* 0x0000000e0818723c */ /* 0x004fec0000001818 */
[----:B------:R-:W-:-:S15]  /*7a4a0*/  STL.64 [R1+0x4688], R14 ;  /* 0x0046880e01007387 */ /* 0x000fde0000100a00 */
[----:B------:R-:W-:-:S02]  /*7a4b0*/  NOP ;  /* 0x0000000000007918 */ /* 0x000fc40000000000 */
[----:B------:R-:W-:Y:S04]  /*7a4c0*/  STL.64 [R1+0x3a0], R24 ;  /* 0x0003a01801007387 */ /* 0x000fe80000100a00 */
[----:B------:R0:W-:Y:S04]  /*7a4d0*/  STL.64 [R1+0x3a8], R26 ;  /* 0x0003a81a01007387 */ /* 0x0001e80000100a00 */
[----:B------:R-:W-:Y:S04]  /*7a4e0*/  STL.64 [R1+0x390], R16 ;  /* 0x0003901001007387 */ /* 0x000fe80000100a00 */
[----:B------:R-:W-:Y:S04]  /*7a4f0*/  STL.64 [R1+0x46a0], R22 ;  /* 0x0046a01601007387 */ /* 0x000fe80000100a00 */
[----:B------:R1:W-:Y:S01]  /*7a500*/  STL.64 [R1+0x4698], R20 ;  /* 0x0046981401007387 */ /* 0x0003e20000100a00 */
[----:B0-----:R-:W-:-:S02]  /*7a510*/  IMAD.MOV.U32 R26, RZ, RZ, R7 ;  /* 0x000000ffff1a7224 */ /* 0x001fc400078e0007 */
[----:B------:R-:W-:-:S05]  /*7a520*/  IMAD.MOV.U32 R27, RZ, RZ, R6 ;  /* 0x000000ffff1b7224 */ /* 0x000fca00078e0006 */
[----:B------:R0:W-:Y:S04]  /*7a530*/  STL.64 [R1+0x46a8], R26 ;  /* 0x0046a81a01007387 */ /* 0x0001e80000100a00 */
[----:B-1----:R-:W2:Y:S04]  /*7a540*/  LDL.LU R20, [R1+0x10] ;  /* 0x0000100001147983 */ /* 0x002ea80000300800 */
[----:B------:R-:W2:Y:S04]  /*7a550*/  LDL.LU R21, [R1+0x14] ;  /* 0x0000140001157983 */ /* 0x000ea80000300800 */
[----:B------:R-:W3:Y:S04]  /*7a560*/  LDL.LU R22, [R1+0x18] ;  /* 0x0000180001167983 */ /* 0x000ee80000300800 */
[----:B------:R-:W3:Y:S01]  /*7a570*/  LDL.LU R23, [R1+0x1c] ;  /* 0x00001c0001177983 */ /* 0x000ee20000300800 */
[----:B0-----:R-:W-:-:S02]  /*7a580*/  IMAD.MOV.U32 R26, RZ, RZ, R5 ;  /* 0x000000ffff1a7224 */ /* 0x001fc400078e0005 */
[----:B------:R-:W-:Y:S02]  /*7a590*/  IMAD.MOV.U32 R27, RZ, RZ, R4 ;  /* 0x000000ffff1b7224 */ /* 0x000fe400078e0004 */
[----:B------:R-:W-:Y:S02]  /*7a5a0*/  IMAD.MOV.U32 R2, RZ, RZ, R18 ;  /* 0x000000ffff027224 */ /* 0x000fe400078e0012 */
[----:B------:R-:W-:Y:S01]  /*7a5b0*/  IMAD.MOV.U32 R0, RZ, RZ, R19 ;  /* 0x000000ffff007224 */ /* 0x000fe200078e0013 */
[----:B---3--:R-:W-:Y:S04]  /*7a5c0*/  STL.64 [R1+0x46b8], R22 ;  /* 0x0046b81601007387 */ /* 0x008fe80000100a00 */
[----:B--2---:R0:W-:Y:S04]  /*7a5d0*/  STL.64 [R1+0x46b0], R20 ;  /* 0x0046b01401007387 */ /* 0x0041e80000100a00 */
[----:B------:R-:W-:Y:S04]  /*7a5e0*/  STL.64 [R1+0x47a0], R26 ;  /* 0x0047a01a01007387 */ /* 0x000fe80000100a00 */
[----:B0-----:R-:W2:Y:S04]  /*7a5f0*/  LDL.LU R20, [R1+0x20] ;  /* 0x0000200001147983 */ /* 0x001ea80000300800 */
[----:B------:R-:W2:Y:S04]  /*7a600*/  LDL.LU R21, [R1+0x24] ;  /* 0x0000240001157983 */ /* 0x000ea80000300800 */
[----:B------:R-:W3:Y:S04]  /*7a610*/  LDL.LU R22, [R1+0x28] ;  /* 0x0000280001167983 */ /* 0x000ee80000300800 */
[----:B------:R-:W3:Y:S04]  /*7a620*/  LDL.LU R23, [R1+0x2c] ;  /* 0x00002c0001177983 */ /* 0x000ee80000300800 */
[----:B------:R-:W4:Y:S04]  /*7a630*/  LDL.64 R18, [R1+0x1e8] ;  /* 0x0001e80001127983 */ /* 0x000f280000100a00 */
[----:B----4-:R-:W-:Y:S04]  /*7a640*/  STL.64 [R1+0x46f8], R18 ;  /* 0x0046f81201007387 */ /* 0x010fe80000100a00 */
[----:B---3--:R-:W-:Y:S04]  /*7a650*/  STL.64 [R1+0x46d8], R22 ;  /* 0x0046d81601007387 */ /* 0x008fe80000100a00 */
[----:B--2---:R0:W-:Y:S04]  /*7a660*/  STL.64 [R1+0x46d0], R20 ;  /* 0x0046d01401007387 */ /* 0x0041e80000100a00 */
        /* <DEDUP_REMOVED lines=50> */
[----:B------:R-:W4:Y:S04]  /*7a990*/  LDL.LU R26, [R1+0xc8] ;  /* 0x0000c800011a7983 */ /* 0x000f280000300800 */
[----:B------:R-:W4:Y:S04]  /*7a9a0*/  LDL.LU R27, [R1+0xcc] ;  /* 0x0000cc00011b7983 */ /* 0x000f280000300800 */
[----:B----4-:R0:W-:Y:S04]  /*7a9b0*/  STL.64 [R1+0x47b0], R26 ;  /* 0x0047b01a01007387 */ /* 0x0101e80000100a00 */
[----:B---3--:R-:W-:Y:S04]  /*7a9c0*/  STL.64 [R1+0x47a8], R24 ;  /* 0x0047a81801007387 */ /* 0x008fe80000100a00 */
[----:B0-----:R-:W3:Y:S04]  /*7a9d0*/  LDL.LU.64 R26, [R1+0xe8] ;  /* 0x0000e800011a7983 */ /* 0x001ee80000300a00 */
[----:B--2---:R0:W-:Y:S04]  /*7a9e0*/  STL.64 [R1+0x4798], R6 ;  /* 0x0047980601007387 */ /* 0x0041e80000100a00 */
[----:B------:R1:W-:Y:S04]  /*7a9f0*/  STL.64 [R1+0x4790], R4 ;  /* 0x0047900401007387 */ /* 0x0003e80000100a00 */
[----:B0-----:R-:W2:Y:S04]  /*7aa00*/  LDL.LU.64 R6, [R1+0x148] ;  /* 0x0001480001067983 */ /* 0x001ea80000300a00 */
[----:B--2---:R0:W-:Y:S04]  /*7aa10*/  STL.64 [R1+0x47b8], R6 ;  /* 0x0047b80601007387 */ /* 0x0041e80000100a00 */
[----:B-1----:R-:W3:Y:S04]  /*7aa20*/  LDL.LU R4, [R1+0xd0] ;  /* 0x0000d00001047983 */ /* 0x002ee80000300800 */
[----:B------:R-:W3:Y:S04]  /*7aa30*/  LDL.LU R5, [R1+0xd4] ;  /* 0x0000d40001057983 */ /* 0x000ee80000300800 */
[----:B0-----:R-:W3:Y:S04]  /*7aa40*/  LDL.LU R6, [R1+0xd8] ;  /* 0x0000d80001067983 */ /* 0x001ee80000300800 */
[----:B------:R-:W3:Y:S04]  /*7aa50*/  LDL.LU R7, [R1+0xdc] ;  /* 0x0000dc0001077983 */ /* 0x000ee80000300800 */
[----:B------:R-:W2:Y:S04]  /*7aa60*/  LDL.LU.64 R18, [R1+0x1d8] ;  /* 0x0001d80001127983 */ /* 0x000ea80000300a00 */
[----:B------:R-:W-:Y:S04]  /*7aa70*/  STL.64 [R1+0x4750], R22 ;  /* 0x0047501601007387 */ /* 0x000fe80000100a00 */
[----:B------:R0:W-:Y:S04]  /*7aa80*/  STL.64 [R1+0x4748], R20 ;  /* 0x0047481401007387 */ /* 0x0001e80000100a00 */
[----:B0-----:R-:W4:Y:S04]  /*7aa90*/  LDL.LU R20, [R1+0x80] ;  /* 0x0000800001147983 */ /* 0x001f280000300800 */
[----:B------:R-:W4:Y:S04]  /*7aaa0*/  LDL.LU R21, [R1+0x84] ;  /* 0x0000840001157983 */ /* 0x000f280000300800 */
[----:B------:R-:W3:Y:S04]  /*7aab0*/  LDL.LU R22, [R1+0x88] ;  /* 0x0000880001167983 */ /* 0x000ee80000300800 */
[----:B------:R-:W3:Y:S04]  /*7aac0*/  LDL.LU R23, [R1+0x8c] ;  /* 0x00008c0001177983 */ /* 0x000ee80000300800 */
[----:B---3--:R-:W-:Y:S04]  /*7aad0*/  STL.64 [R1+0x4768], R22 ;  /* 0x0047681601007387 */ /* 0x008fe80000100a00 */
[----:B----4-:R0:W-:Y:S04]  /*7aae0*/  STL.64 [R1+0x4760], R20 ;  /* 0x0047601401007387 */ /* 0x0101e80000100a00 */
[----:B0-----:R-:W3:Y:S04]  /*7aaf0*/  LDL.LU R20, [R1+0x90] ;  /* 0x0000900001147983 */ /* 0x001ee80000300800 */
[----:B------:R-:W3:Y:S04]  /*7ab00*/  LDL.LU R21, [R1+0x94] ;  /* 0x0000940001157983 */ /* 0x000ee80000300800 */
[----:B------:R-:W4:Y:S04]  /*7ab10*/  LDL.LU R22, [R1+0x98] ;  /* 0x0000980001167983 */ /* 0x000f280000300800 */
[----:B------:R-:W4:Y:S01]  /*7ab20*/  LDL.LU R23, [R1+0x9c] ;  /* 0x00009c0001177983 */ /* 0x000f220000300800 */
[----:B------:R-:W-:Y:S03]  /*7ab30*/  HMMA.16816.F32 R4, R8, R26, R4 ;  /* 0x0000001a0804723c */ /* 0x000fe60000001804 */
[----:B----4-:R-:W-:Y:S04]  /*7ab40*/  STL.64 [R1+0x4780], R22 ;  /* 0x0047801601007387 */ /* 0x010fe80000100a00 */
[----:B---3--:R0:W-:Y:S04]  /*7ab50*/  STL.64 [R1+0x4778], R20 ;  /* 0x0047781401007387 */ /* 0x0081e80000100a00 */
[----:B0-----:R-:W3:Y:S04]  /*7ab60*/  LDL.LU R20, [R1+0xa0] ;  /* 0x0000a00001147983 */ /* 0x001ee80000300800 */
[----:B------:R-:W3:Y:S04]  /*7ab70*/  LDL.LU R21, [R1+0xa4] ;  /* 0x0000a40001157983 */ /* 0x000ee80000300800 */
[----:B------:R-:W3:Y:S04]  /*7ab80*/  LDL.LU R22, [R1+0xa8] ;  /* 0x0000a80001167983 */ /* 0x000ee80000300800 */
[----:B------:R-:W3:Y:S04]  /*7ab90*/  LDL.LU R23, [R1+0xac] ;  /* 0x0000ac0001177983 */ /* 0x000ee80000300800 */
[----:B------:R-:W4:Y:S04]  /*7aba0*/  LDL.LU R12, [R1] ;  /* 0x00000000010c7983 */ /* 0x000f280000300800 */
[----:B------:R-:W4:Y:S04]  /*7abb0*/  LDL.LU R13, [R1+0x4] ;  /* 0x00000400010d7983 */ /* 0x000f280000300800 */
[----:B------:R-:W4:Y:S04]  /*7abc0*/  LDL.LU R14, [R1+0x8] ;  /* 0x00000800010e7983 */ /* 0x000f280000300800 */
[----:B------:R-:W4:Y:S04]  /*7abd0*/  LDL.LU R15, [R1+0xc] ;  /* 0x00000c00010f7983 */ /* 0x000f280000300800 */
[----:B------:R0:W-:Y:S04]  /*7abe0*/  STL [R1+0x4624], R0 ;  /* 0x0046240001007387 */ /* 0x0001e80000100800 */
[----:B------:R1:W-:Y:S04]  /*7abf0*/  STL [R1+0x4620], R2 ;  /* 0x0046200201007387 */ /* 0x0003e80000100800 */
[----:B------:R-:W-:Y:S04]  /*7ac00*/  STL.64 [R1+0x380], R4 ;  /* 0x0003800401007387 */ /* 0x000fe80000100a00 */
[----:B------:R2:W-:Y:S01]  /*7ac10*/  STL.64 [R1+0x388], R6 ;  /* 0x0003880601007387 */ /* 0x0005e20000100a00 */
[----:B0-----:R-:W-:-:S02]  /*7ac20*/  IMAD.MOV.U32 R0, RZ, RZ, R27 ;  /* 0x000000ffff007224 */ /* 0x001fc400078e001b */
[----:B-1----:R-:W-:Y:S01]  /*7ac30*/  IMAD.MOV.U32 R2, RZ, RZ, R26 ;  /* 0x000000ffff027224 */ /* 0x002fe200078e001a */
[----:B--2---:R-:W2:Y:S04]  /*7ac40*/  LDL.LU.64 R6, [R1+0x47b8] ;  /* 0x0047b80001067983 */ /* 0x004ea80000300a00 */
[----:B------:R-:W2:Y:S04]  /*7ac50*/  LDL.LU.64 R26, [R1+0x47b0] ;  /* 0x0047b000011a7983 */ /* 0x000ea80000300a00 */
[----:B------:R-:W2:Y:S02]  /*7ac60*/  LDL.LU.64 R24, [R1+0x47a8] ;  /* 0x0047a80001187983 */ /* 0x000ea40000300a00 */
[----:B--2---:R-:W-:-:S15]  /*7ac70*/  HMMA.16816.F32 R24, R8, R6, R24 ;  /* 0x000000060818723c */ /* 0x004fde0000001818 */
[----:B------:R-:W-:-:S08]  /*7ac80*/  NOP ;  /* 0x0000000000007918 */ /* 0x000fd00000000000 */
[----:B------:R0:W-:Y:S04]  /*7ac90*/  STL.64 [R1+0x1c0], R24 ;  /* 0x0001c01801007387 */ /* 0x0001e80000100a00 */
[----:B------:R1:W-:Y:S01]  /*7aca0*/  STL.64 [R1+0x1c8], R26 ;  /* 0x0001c81a01007387 */ /* 0x0003e20000100a00 */
[----:B0-----:R-:W-:-:S03]  /*7acb0*/  IMAD.MOV.U32 R25, RZ, RZ, R6 ;  /* 0x000000ffff197224 */ /* 0x001fc600078e0006 */
[----:B-1----:R-:W2:Y:S01]  /*7acc0*/  LDL.LU.64 R26, [R1+0x47a0] ;  /* 0x0047a000011a7983 */ /* 0x002ea20000300a00 */
[----:B------:R-:W-:-:S03]  /*7acd0*/  IMAD.MOV.U32 R24, RZ, RZ, R7 ;  /* 0x000000ffff187224 */ /* 0x000fc600078e0007 */
[----:B------:R-:W3:Y:S04]  /*7ace0*/  LDL.LU.64 R6, [R1+0x4798] ;  /* 0x0047980001067983 */ /* 0x000ee80000300a00 */
[----:B------:R-:W3:Y:S02]  /*7acf0*/  LDL.LU.64 R4, [R1+0x4790] ;  /* 0x0047900001047983 */ /* 0x000ee40000300a00 */
[----:B---3--:R-:W-:-:S15]  /*7ad00*/  HMMA.16816.F32 R4, R8, R18, R4 ;  /* 0x000000120804723c */ /* 0x008fde0000001804 */
[----:B------:R-:W-:-:S08]  /*7ad10*/  NOP ;  /* 0x0000000000007918 */ /* 0x000fd00000000000 */
[----:B------:R0:W-:Y:S04]  /*7ad20*/  STL.64 [R1+0x370], R4 ;  /* 0x0003700401007387 */ /* 0x0001e80000100a00 */
[----:B------:R-:W-:Y:S01]  /*7ad30*/  STL.64 [R1+0x378], R6 ;  /* 0x0003780601007387 */ /* 0x000fe20000100a00 */
[----:B0-----:R-:W-:Y:S02]  /*7ad40*/  IMAD.MOV.U32 R5, RZ, RZ, R18 ;  /* 0x000000ffff057224 */ /* 0x001fe400078e0012 */
[----:B------:R-:W-:Y:S02]  /*7ad50*/  IMAD.MOV.U32 R4, RZ, RZ, R19 ;  /* 0x000000ffff047224 */ /* 0x000fe400078e0013 */
[----:B------:R-:W3:Y:S04]  /*7ad60*/  LDL.LU.64 R18, [R1+0x4788] ;  /* 0x0047880001127983 */ /* 0x000ee80000300a00 */
[----:B------:R-:W-:Y:S01]  /*7ad70*/  STL.64 [R1+0x4648], R4 ;  /* 0x0046480401007387 */ /* 0x000fe20000100a00 */
        /* <DEDUP_REMOVED lines=20> */
[----:B0-----:R-:W3:Y:S01]  /*7aec0*/  LDL.LU.64 R18, [R1+0x4740] ;  /* 0x0047400001127983 */ /* 0x001ee20000300a00 */
[----:B------:R-:W-:Y:S02]  /*7aed0*/  IMAD.MOV.U32 R6, RZ, RZ, R2 ;  /* 0x000000ffff067224 */ /* 0x000fe400078e0002 */
[----:B------:R-:W-:Y:S01]  /*7aee0*/  IMAD.MOV.U32 R7, RZ, RZ, R0 ;  /* 0x000000ffff077224 */ /* 0x000fe200078e0000 */
        /* <DEDUP_REMOVED lines=10> */
[----:B---3--:R-:W-:Y:S03]  /*7af90*/  HMMA.16816.F32 R16, R8, R18, R20 ;  /* 0x000000120810723c */ /* 0x008fe60000001814 */
[----:B------:R-:W3:Y:S04]  /*7afa0*/  LDL.LU.64 R22, [R1+0x4720] ;  /* 0x0047200001167983 */ /* 0x000ee80000300a00 */
[----:B------:R-:W3:-:S15]  /*7afb0*/  LDL.LU.64 R20, [R1+0x4718] ;  /* 0x0047180001147983 */ /* 0x000ede0000300a00 */
[----:B------:R-:W-:-:S01]  /*7afc0*/  NOP ;  /* 0x0000000000007918 */ /* 0x000fc20000000000 */
[----:B------:R-:W-:Y:S04]  /*7afd0*/  STL.64 [R1+0x150], R16 ;  /* 0x0001501001007387 */ /* 0x000fe80000100a00 */
[----:B------:R0:W-:Y:S04]  /*7afe0*/  STL.64 [R1+0x158], R18 ;  /* 0x0001581201007387 */ /* 0x0001e80000100a00 */
[----:B0-----:R-:W3:Y:S02]  /*7aff0*/  LDL.LU.64 R18, [R1+0x4710] ;  /* 0x0047100001127983 */ /* 0x001ee40000300a00 */
        /* <DEDUP_REMOVED lines=16> */
[----:B------:R-:W3:Y:S02]  /*7b100*/  LDL.LU.64 R18, [R1+0x46e0] ;  /* 0x0046e00001127983 */ /* 0x000ee40000300a00 */
[----:B---3--:R-:W-:Y:S02]  /*7b110*/  HMMA.16816.F32 R8, R8, R18, R20 ;  /* 0x000000120808723c */ /* 0x008fe40000001814 */
[----:B------:R-:W2:Y:S04]  /*7b120*/  LDL.LU.64 R22, [R1+0x46d8] ;  /* 0x0046d80001167983 */ /* 0x000ea80000300a00 */
[----:B------:R-:W2:Y:S01]  /*7b130*/  LDL.LU.64 R20, [R1+0x46d0] ;  /* 0x0046d00001147983 */ /* 0x000ea20000300a00 */
[----:B------:R-:W-:-:S03]  /*7b140*/  IMAD.MOV.U32 R2, RZ, RZ, R19 ;  /* 0x000000ffff027224 */ /* 0x000fc600078e0013 */
[----:B------:R-:W2:-:S13]  /*7b150*/  LDL.LU.64 R18, [R1+0x46c8] ;  /* 0x0046c80001127983 */ /* 0x000e9a0000300a00 */
[----:B------:R-:W-:Y:S04]  /*7b160*/  STL.64 [R1+0x340], R8 ;  /* 0x0003400801007387 */ /* 0x000fe80000100a00 */
[----:B------:R0:W-:Y:S04]  /*7b170*/  STL.64 [R1+0x348], R10 ;  /* 0x0003480a01007387 */ /* 0x0001e80000100a00 */
[----:B------:R-:W2:Y:S01]  /*7b180*/  LDL.LU.64 R16, [R1+0x46c0] ;  /* 0x0046c00001107983 */ /* 0x000ea20000300a00 */
[----:B0-----:R-:W-:Y:S02]  /*7b190*/  IMAD.MOV.U32 R10, RZ, RZ, R25 ;  /* 0x000000ffff0a7224 */ /* 0x001fe400078e0019 */
[----:B------:R-:W-:-:S02]  /*7b1a0*/  IMAD.MOV.U32 R11, RZ, RZ, R24 ;  /* 0x000000ffff0b7224 */ /* 0x000fc400078e0018 */
[----:B--2---:R-:W-:Y:S01]  /*7b1b0*/  HMMA.16816.F32 R24, R16, R26, R20 ;  /* 0x0000001a1018723c */ /* 0x004fe20000001814 */
[----:B------:R-:W2:Y:S04]  /*7b1c0*/  LDL.LU.64 R22, [R1+0x46b8] ;  /* 0x0046b80001167983 */ /* 0x000ea80000300a00 */
[----:B------:R-:W2:-:S15]  /*7b1d0*/  LDL.LU.64 R20, [R1+0x46b0] ;  /* 0x0046b00001147983 */ /* 0x000e9e0000300a00 */
[----:B------:R-:W-:-:S03]  /*7b1e0*/  NOP ;  /* 0x0000000000007918 */ /* 0x000fc60000000000 */
[----:B------:R-:W-:Y:S04]  /*7b1f0*/  STL.64 [R1+0x330], R24 ;  /* 0x0003301801007387 */ /* 0x000fe80000100a00 */
        /* <DEDUP_REMOVED lines=8> */
[----:B0-----:R-:W4:Y:S02]  /*7b280*/  LDL.LU.64 R26, [R1+0x4690] ;  /* 0x00469000011a7983 */ /* 0x001f240000300a00 */
[----:B----4-:R-:W-:Y:S02]  /*7b290*/  HMMA.16816.F32 R24, R16, R26, R12 ;  /* 0x0000001a1018723c */ /* 0x010fe4000000180c */
[----:B------:R-:W4:-:S15]  /*7b2a0*/  LDL.LU.64 R14, [R1+0x4688] ;  /* 0x00468800010e7983 */ /* 0x000f1e0000300a00 */
[----:B------:R-:W-:-:S06]  /*7b2b0*/  NOP ;  /* 0x0000000000007918 */ /* 0x000fcc0000000000 */
[----:B------:R-:W-:Y:S04]  /*7b2c0*/  STL.64 [R1+0x310], R24 ;  /* 0x0003101801007387 */ /* 0x000fe80000100a00 */
[----:B------:R0:W-:Y:S04]  /*7b2d0*/  STL.64 [R1+0x318], R26 ;  /* 0x0003181a01007387 */ /* 0x0001e80000100a00 */
[----:B0-----:R-:W4:Y:S04]  /*7b2e0*/  LDL.LU.64 R26, [R1+0x4680] ;  /* 0x00468000011a7983 */ /* 0x001f280000300a00 */
[----:B------:R-:W4:Y:S02]  /*7b2f0*/  LDL.LU.64 R24, [R1+0x4678] ;  /* 0x0046780001187983 */ /* 0x000f240000300a00 */
[----:B----4-:R-:W-:Y:S02]  /*7b300*/  HMMA.16816.F32 R24, R16, R14, R24 ;  /* 0x0000000e1018723c */ /* 0x010fe40000001818 */
[----:B------:R-:W2:Y:S04]  /*7b310*/  LDL.LU.64 R14, [R1+0x4670] ;  /* 0x00467000010e7983 */ /* 0x000ea80000300a00 */
[----:B------:R-:W2:-:S15]  /*7b320*/  LDL.LU.64 R12, [R1+0x4668] ;  /* 0x00466800010c7983 */ /* 0x000e9e0000300a00 */
[----:B------:R-:W-:-:S02]  /*7b330*/  NOP ;  /* 0x0000000000007918 */ /* 0x000fc40000000000 */
[----:B------:R0:W-:Y:S04]  /*7b340*/  STL.64 [R1+0x300], R24 ;  /* 0x0003001801007387 */ /* 0x0001e80000100a00 */
[----:B------:R3:W-:Y:S04]  /*7b350*/  STL.64 [R1+0x308], R26 ;  /* 0x0003081a01007387 */ /* 0x0007e80000100a00 */
[----:B0-----:R-:W4:Y:S01]  /*7b360*/  LDL.LU R24, [R1+0x1b0] ;  /* 0x0001b00001187983 */ /* 0x001f220000300800 */
[----:B------:R-:W-:-:S03]  /*7b370*/  IMAD.MOV.U32 R25, RZ, RZ, R29 ;  /* 0x000000ffff197224 */ /* 0x000fc600078e001d */
[----:B------:R-:W4:Y:S01]  /*7b380*/  LDL.LU R29, [R1+0x4660] ;  /* 0x00466000011d7983 */ /* 0x000f220000300800 */
[----:B---3--:R-:W-:Y:S02]  /*7b390*/  IMAD.MOV.U32 R26, RZ, RZ, R21 ;  /* 0x000000ffff1a7224 */ /* 0x008fe400078e0015 */
[----:B------:R-:W-:Y:S01]  /*7b3a0*/  IMAD.MOV.U32 R27, RZ, RZ, R20 ;  /* 0x000000ffff1b7224 */ /* 0x000fe200078e0014 */
[----:B--2---:R-:W-:Y:S01]  /*7b3b0*/  HMMA.16816.F32 R12, R16, R22, R12 ;  /* 0x00000016100c723c */ /* 0x004fe2000000180c */
[----:B------:R-:W2:Y:S04]  /*7b3c0*/  LDL.LU.64 R22, [R1+0x4658] ;  /* 0x0046580001167983 */ /* 0x000ea80000300a00 */
[----:B------:R-:W2:-:S15]  /*7b3d0*/  LDL.LU.64 R20, [R1+0x4650] ;  /* 0x0046500001147983 */ /* 0x000e9e0000300a00 */
[----:B------:R-:W-:-:S03]  /*7b3e0*/  NOP ;  /* 0x0000000000007918 */ /* 0x000fc60000000000 */
[----:B------:R-:W-:Y:S04]  /*7b3f0*/  STL.64 [R1+0x2f0], R12 ;  /* 0x0002f00c01007387 */ /* 0x000fe80000100a00 */
[----:B------:R0:W-:Y:S04]  /*7b400*/  STL.64 [R1+0x2f8], R14 ;  /* 0x0002f80e01007387 */ /* 0x0001e80000100a00 */
[----:B0-----:R-:W3:Y:S04]  /*7b410*/  LDL R15, [R1+0x31b4] ;  /* 0x0031b400010f7983 */ /* 0x001ee80000100800 */
[----:B------:R-:W4:Y:S01]  /*7b420*/  LDL.LU.64 R4, [R1+0x4648] ;  /* 0x0046480001047983 */ /* 0x000f220000300a00 */
[----:B--2---:R-:W-:-:S15]  /*7b430*/  HMMA.16816.F32 R20, R16, R6, R20 ;  /* 0x000000061014723c */ /* 0x004fde0000001814 */
[----:B------:R-:W-:-:S08]  /*7b440*/  NOP ;  /* 0x0000000000007918 */ /* 0x000fd00000000000 */
[----:B------:R-:W-:Y:S04]  /*7b450*/  STL.64 [R1+0x2e0], R20 ;  /* 0x0002e01401007387 */ /* 0x000fe80000100a00 */
[----:B------:R0:W-:Y:S04]  /*7b460*/  STL.64 [R1+0x2e8], R22 ;  /* 0x0002e81601007387 */ /* 0x0001e80000100a00 */
[----:B0-----:R-:W2:Y:S01]  /*7b470*/  LDL R23, [R1+0x4c4] ;  /* 0x0004c40001177983 */ /* 0x001ea20000100800 */
[----:B----4-:R-:W-:-:S03]  /*7b480*/  IMAD.MOV.U32 R22, RZ, RZ, R5 ;  /* 0x000000ffff167224 */ /* 0x010fc600078e0005 */
[----:B--2---:R0:W-:Y:S02]  /*7b490*/  STL [R1+0x4634], R23 ;  /* 0x0046341701007387 */ /* 0x0041e40000100800 */
[----:B0-----:R-:W-:Y:S02]  /*7b4a0*/  IMAD.MOV.U32 R23, RZ, RZ, R4 ;  /* 0x000000ffff177224 */ /* 0x001fe400078e0004 */
[----:B------:R-:W0:Y:S04]  /*7b4b0*/  LDSM.16.MT88.4 R4, [R29+UR5+0x42800] ;  /* 0x042800051d04783b */ /* 0x000e280008004200 */
[----:B------:R-:W-:Y:S04]  /*7b4c0*/  STL.64 [R1+0x4640], R22 ;  /* 0x0046401601007387 */ /* 0x000fe80000100a00 */
[----:B---3--:R-:W-:Y:S04]  /*7b4d0*/  LDSM.16.M88.4 R20, [R15+UR5+0x4100] ;  /* 0x004100050f14783b */ /* 0x008fe80008000200 */
[----:B0-----:R-:W-:Y:S04]  /*7b4e0*/  STL.64 [R1+0x45c0], R6 ;  /* 0x0045c00601007387 */ /* 0x001fe80000100a00 */
[----:B------:R-:W-:Y:S04]  /*7b4f0*/  STL.64 [R1+0x45b8], R4 ;  /* 0x0045b80401007387 */ /* 0x000fe80000100a00 */
[----:B------:R-:W0:Y:S04]  /*7b500*/  LDSM.16.M88.4 R4, [R15+UR5+0x100] ;  /* 0x000100050f04783b */ /* 0x000e280008000200 */
[----:B0-----:R-:W-:Y:S04]  /*7b510*/  STL.64 [R1+0x30], R4 ;  /* 0x0000300401007387 */ /* 0x001fe80000100a00 */
[----:B------:R0:W-:Y:S04]  /*7b520*/  STL.64 [R1+0x38], R6 ;  /* 0x0000380601007387 */ /* 0x0001e80000100a00 */
[----:B0-----:R-:W2:Y:S04]  /*7b530*/  LDL.LU R6, [R1+0x238] ;  /* 0x0002380001067983 */ /* 0x001ea80000300800 */
[----:B------:R-:W-:Y:S04]  /*7b540*/  STL.64 [R1+0x20], R20 ;  /* 0x0000201401007387 */ /* 0x000fe80000100a00 */
[----:B------:R-:W-:Y:S04]  /*7b550*/  STL.64 [R1+0x28], R22 ;  /* 0x0000281601007387 */ /* 0x000fe80000100a00 */
[----:B------:R-:W2:Y:S01]  /*7b560*/  LDL.LU R7, [R1+0x23c] ;  /* 0x00023c0001077983 */ /* 0x000ea20000300800 */
[----:B------:R-:W-:Y:S03]  /*7b570*/  HMMA.16816.F32 R8, R16, R10, R24 ;  /* 0x0000000a1008723c */ /* 0x000fe60000001818 */
[----:B------:R-:W0:Y:S04]  /*7b580*/  LDSM.16.M88.4 R20, [R15+UR5+0x8100] ;  /* 0x008100050f14783b */ /* 0x000e280008000200 */
[----:B------:R-:W1:Y:S04]  /*7b590*/  LDSM.16.M88.4 R24, [R15+UR5+0x10100] ;  /* 0x010100050f18783b */ /* 0x000e680008000200 */
[----:B--2---:R2:W-:Y:S04]  /*7b5a0*/  STL.64 [R1+0x4638], R6 ;  /* 0x0046380601007387 */ /* 0x0045e80000100a00 */
[----:B------:R-:W3:Y:S04]  /*7b5b0*/  LDL.LU R4, [R1+0x2c0] ;  /* 0x0002c00001047983 */ /* 0x000ee80000300800 */
[----:B------:R-:W3:Y:S04]  /*7b5c0*/  LDL.LU R5, [R1+0x2c4] ;  /* 0x0002c40001057983 */ /* 0x000ee80000300800 */
[----:B------:R-:W-:Y:S01]  /*7b5d0*/  STL.64 [R1+0x250], R8 ;  /* 0x0002500801007387 */ /* 0x000fe20000100a00 */
[----:B--2---:R-:W-:-:S02]  /*7b5e0*/  IMAD.MOV.U32 R6, RZ, RZ, R28 ;  /* 0x000000ffff067224 */ /* 0x004fc400078e001c */
[----:B------:R-:W-:Y:S02]  /*7b5f0*/  IMAD.MOV.U32 R7, RZ, RZ, R3 ;  /* 0x000000ffff077224 */ /* 0x000fe400078e0003 */
[----:B------:R-:W-:Y:S02]  /*7b600*/  IMAD.MOV.U32 R28, RZ, RZ, R10 ;  /* 0x000000ffff1c7224 */ /* 0x000fe400078e000a */
[----:B------:R-:W-:Y:S02]  /*7b610*/  IMAD.MOV.U32 R3, RZ, RZ, R11 ;  /* 0x000000ffff037224 */ /* 0x000fe400078e000b */
[----:B------:R-:W2:Y:S04]  /*7b620*/  LDSM.16.M88.4 R8, [R15+UR5+0xc100] ;  /* 0x00c100050f08783b */ /* 0x000ea80008000200 */
[----:B------:R-:W-:Y:S04]  /*7b630*/  STL [R1+0x44e8], R3 ;  /* 0x0044e80301007387 */ /* 0x000fe80000100800 */
[----:B------:R-:W-:Y:S04]  /*7b640*/  STL [R1+0x44e4], R28 ;  /* 0x0044e41c01007387 */ /* 0x000fe80000100800 */
[----:B0-----:R-:W-:Y:S04]  /*7b650*/  STL.64 [R1+0x10], R20 ;  /* 0x0000101401007387 */ /* 0x001fe80000100a00 */
[----:B------:R-:W-:Y:S04]  /*7b660*/  STL.64 [R1+0x18], R22 ;  /* 0x0000181601007387 */ /* 0x000fe80000100a00 */
[----:B-1----:R-:W-:Y:S04]  /*7b670*/  STL [R1+0x4408], R26 ;  /* 0x0044081a01007387 */ /* 0x002fe80000100800 */
[----:B------:R-:W-:Y:S04]  /*7b680*/  LDSM.16.M88.4 R20, [R15+UR5+0x18100] ;  /* 0x018100050f14783b */ /* 0x000fe80008000200 */
[----:B--2---:R-:W-:Y:S04]  /*7b690*/  STL.64 [R1], R8 ;  /* 0x0000000801007387 */ /* 0x004fe80000100a00 */
[----:B------:R-:W-:Y:S04]  /*7b6a0*/  STL.64 [R1+0x8], R10 ;  /* 0x0000080a01007387 */ /* 0x000fe80000100a00 */
[----:B------:R-:W0:Y:S04]  /*7b6b0*/  LDSM.16.M88.4 R8, [R15+UR5+0x14100] ;  /* 0x014100050f08783b */ /* 0x000e280008000200 */
[----:B------:R-:W-:Y:S04]  /*7b6c0*/  STL [R1+0x4404], R27 ;  /* 0x0044041b01007387 */ /* 0x000fe80000100800 */
[----:B0-----:R-:W-:Y:S04]  /*7b6d0*/  STL [R1+0x42d4], R10 ;  /* 0x0042d40a01007387 */ /* 0x001fe80000100800 */
[----:B------:R-:W-:Y:S04]  /*7b6e0*/  STL [R1+0x42d0], R11 ;  /* 0x0042d00b01007387 */ /* 0x000fe80000100800 */
[----:B------:R0:W-:Y:S04]  /*7b6f0*/  STL.64 [R1+0x45c8], R8 ;  /* 0x0045c80801007387 */ /* 0x0001e80000100a00 */
[----:B0-----:R-:W2:Y:S04]  /*7b700*/  LDL.LU R8, [R1+0x2b0] ;  /* 0x0002b00001087983 */ /* 0x001ea80000300800 */
[----:B------:R-:W2:Y:S04]  /*7b710*/  LDL.LU R9, [R1+0x2b4] ;  /* 0x0002b40001097983 */ /* 0x000ea80000300800 */
[----:B------:R-:W2:Y:S04]  /*7b720*/  LDL.LU R10, [R1+0x2b8] ;  /* 0x0002b800010a7983 */ /* 0x000ea80000300800 */
[----:B------:R-:W2:Y:S04]  /*7b730*/  LDL.LU R11, [R1+0x2bc] ;  /* 0x0002bc00010b7983 */ /* 0x000ea80000300800 */
        /* <DEDUP_REMOVED lines=20> */
[----:B0-----:R-:W3:Y:S02]  /*7b880*/  LDL.LU.64 R22, [R1+0x4640] ;  /* 0x0046400001167983 */ /* 0x001ee40000300a00 */
[----:B---3--:R-:W-:Y:S02]  /*7b890*/  HMMA.16816.F32 R20, R16, R22, R4 ;  /* 0x000000161014723c */ /* 0x008fe40000001804 */
[----:B------:R-:W2:-:S15]  /*7b8a0*/  LDL.LU.64 R6, [R1+0x4638] ;  /* 0x0046380001067983 */ /* 0x000e9e0000300a00 */
[----:B------:R-:W-:-:S06]  /*7b8b0*/  NOP ;  /* 0x0000000000007918 */ /* 0x000fcc0000000000 */
[----:B------:R-:W-:Y:S04]  /*7b8c0*/  STL.64 [R1+0x2d0], R20 ;  /* 0x0002d01401007387 */ /* 0x000fe80000100a00 */
[----:B------:R-:W-:Y:S04]  /*7b8d0*/  STL.64 [R1+0x2d8], R22 ;  /* 0x0002d81601007387 */ /* 0x000fe80000100a00 */
[----:B------:R-:W0:Y:S04]  /*7b8e0*/  LDSM.16.M88.4 R20, [R15+UR5+0x34100] ;  /* 0x034100050f14783b */ /* 0x000e280008000200 */
[----:B0-----:R-:W-:Y:S04]  /*7b8f0*/  STL.64 [R1+0x80], R20 ;  /* 0x0000801401007387 */ /* 0x001fe80000100a00 */
[----:B------:R-:W-:Y:S04]  /*7b900*/  STL.64 [R1+0x88], R22 ;  /* 0x0000881601007387 */ /* 0x000fe80000100a00 */
[----:B------:R-:W0:Y:S04]  /*7b910*/  LDSM.16.M88.4 R20, [R15+UR5+0x38100] ;  /* 0x038100050f14783b */ /* 0x000e280008000200 */
[----:B------:R-:W1:Y:S04]  /*7b920*/  LDSM.16.M88.4 R12, [R15+UR5+0x3c100] ;  /* 0x03c100050f0c783b */ /* 0x000e680008000200 */
[----:B0-----:R-:W-:Y:S04]  /*7b930*/  STL.64 [R1+0x70], R20 ;  /* 0x0000701401007387 */ /* 0x001fe80000100a00 */
[----:B------:R0:W-:Y:S04]  /*7b940*/  STL.64 [R1+0x78], R22 ;  /* 0x0000781601007387 */ /* 0x0001e80000100a00 */
[----:B0-----:R-:W3:Y:S04]  /*7b950*/  LDL.LU R23, [R1+0x4634] ;  /* 0x0046340001177983 */ /* 0x001ee80000300800 */
[----:B-1----:R-:W-:Y:S04]  /*7b960*/  STL.64 [R1+0x60], R12 ;  /* 0x0000600c01007387 */ /* 0x002fe80000100a00 */
[----:B------:R-:W-:Y:S04]  /*7b970*/  STL.64 [R1+0x68], R14 ;  /* 0x0000680e01007387 */ /* 0x000fe80000100a00 */
[----:B---3--:R-:W0:Y:S04]  /*7b980*/  LDSM.16.MT88.4 R12, [R23+UR5+0x42800] ;  /* 0x04280005170c783b */ /* 0x008e280008004200 */
[----:B------:R1:W-:Y:S04]  /*7b990*/  STL [R1+0x44ec], R23 ;  /* 0x0044ec1701007387 */ /* 0x0003e80000100800 */
[----:B------:R-:W3:Y:S04]  /*7b9a0*/  LDL.LU R22, [R1+0x248] ;  /* 0x0002480001167983 */ /* 0x000ee80000300800 */
[----:B-1----:R-:W3:Y:S04]  /*7b9b0*/  LDL.LU R23, [R1+0x24c] ;  /* 0x00024c0001177983 */ /* 0x002ee80000300800 */
[----:B0-----:R-:W-:Y:S04]  /*7b9c0*/  STL.64 [R1+0x44c0], R14 ;  /* 0x0044c00e01007387 */ /* 0x001fe80000100a00 */
[----:B------:R0:W-:Y:S04]  /*7b9d0*/  STL.64 [R1+0x44b8], R12 ;  /* 0x0044b80c01007387 */ /* 0x0001e80000100a00 */
[----:B0-----:R-:W3:Y:S04]  /*7b9e0*/  LDL.LU R12, [R1+0x3d0] ;  /* 0x0003d000010c7983 */ /* 0x001ee80000300800 */
[----:B------:R-:W3:Y:S04]  /*7b9f0*/  LDL.LU R13, [R1+0x3d4] ;  /* 0x0003d400010d7983 */ /* 0x000ee80000300800 */
[----:B------:R-:W3:Y:S04]  /*7ba00*/  LDL.LU R14, [R1+0x3d8] ;  /* 0x0003d800010e7983 */ /* 0x000ee80000300800 */
[----:B------:R-:W3:Y:S01]  /*7ba10*/  LDL.LU R15, [R1+0x3dc] ;  /* 0x0003dc00010f7983 */ /* 0x000ee20000300800 */
[----:B--2---:R-:W-:-:S15]  /*7ba20*/  HMMA.16816.F32 R4, R16, R6, R8 ;  /* 0x000000061004723c */ /* 0x004fde0000001808 */
[----:B------:R-:W-:-:S09]  /*7ba30*/  NOP ;  /* 0x0000000000007918 */ /* 0x000fd20000000000 */
[----:B------:R-:W-:Y:S01]  /*7ba40*/  IMAD.MOV.U32 R26, RZ, RZ, R6 ;  /* 0x000000ffff1a7224 */ /* 0x000fe200078e0006 */
[----:B---3--:R-:W-:-:S15]  /*7ba50*/  HMMA.16816.F32 R12, R16, R22, R12 ;  /* 0x00000016100c723c */ /* 0x008fde000000180c */
[----:B------:R-:W-:-:S08]  /*7ba60*/  NOP ;  /* 0x0000000000007918 */ /* 0x000fd00000000000 */
[----:B------:R-:W-:Y:S04]  /*7ba70*/  STL.64 [R1+0x2c0], R12 ;  /* 0x0002c00c01007387 */ /* 0x000fe80000100a00 */
[----:B------:R-:W-:Y:S04]  /*7ba80*/  STL.64 [R1+0x2c8], R14 ;  /* 0x0002c80e01007387 */ /* 0x000fe80000100a00 */
[----:B------:R-:W-:Y:S04]  /*7ba90*/  STL.64 [R1+0x2b0], R4 ;  /* 0x0002b00401007387 */ /* 0x000fe80000100a00 */
[----:B------:R-:W2:Y:S01]  /*7baa0*/  LDL.LU R6, [R1+0x278] ;  /* 0x0002780001067983 */ /* 0x000ea20000300800 */
[----:B------:R-:W-:-:S02]  /*7bab0*/  IMAD.MOV.U32 R27, RZ, RZ, R7 ;  /* 0x000000ffff1b7224 */ /* 0x000fc400078e0007 */
[----:B------:R-:W-:Y:S02]  /*7bac0*/  IMAD.MOV.U32 R7, RZ, RZ, R2 ;  /* 0x000000ffff077224 */ /* 0x000fe400078e0002 */
[----:B------:R-:W3:Y:S04]  /*7bad0*/  LDL.LU R2, [R1+0x4630] ;  /* 0x0046300001027983 */ /* 0x000ee80000300800 */
[----:B--2---:R0:W-:Y:S04]  /*7bae0*/  STL.64 [R1+0x45d0], R6 ;  /* 0x0045d00601007387 */ /* 0x0041e80000100a00 */
[----:B------:R-:W2:Y:S04]  /*7baf0*/  LDL.LU R8, [R1+0x1a0] ;  /* 0x0001a00001087983 */ /* 0x000ea80000300800 */
[----:B------:R-:W2:Y:S04]  /*7bb00*/  LDL.LU R9, [R1+0x1a4] ;  /* 0x0001a40001097983 */ /* 0x000ea80000300800 */
[----:B------:R-:W4:Y:S04]  /*7bb10*/  LDL.LU R10, [R1+0x1a8] ;  /* 0x0001a800010a7983 */ /* 0x000f280000300800 */
[----:B------:R-:W4:Y:S04]  /*7bb20*/  LDL.LU R11, [R1+0x1ac] ;  /* 0x0001ac00010b7983 */ /* 0x000f280000300800 */
[----:B----4-:R-:W-:Y:S04]  /*7bb30*/  STL.64 [R1+0x45e0], R10 ;  /* 0x0045e00a01007387 */ /* 0x010fe80000100a00 */
[----:B--2---:R1:W-:Y:S04]  /*7bb40*/  STL.64 [R1+0x45d8], R8 ;  /* 0x0045d80801007387 */ /* 0x0043e80000100a00 */
[----:B0-----:R-:W2:Y:S01]  /*7bb50*/  LDL.LU R6, [R1+0x1e8] ;  /* 0x0001e80001067983 */ /* 0x001ea20000300800 */
[----:B------:R-:W-:-:S03]  /*7bb60*/  IMAD.MOV.U32 R7, RZ, RZ, R0 ;  /* 0x000000ffff077224 */ /* 0x000fc600078e0000 */
[----:B------:R-:W4:Y:S04]  /*7bb70*/  LDL.LU R0, [R1+0x462c] ;  /* 0x00462c0001007983 */ /* 0x000f280000300800 */
[----:B------:R-:W4:Y:S04]  /*7bb80*/  LDL.LU R14, [R1+0x228] ;  /* 0x00022800010e7983 */ /* 0x000f280000300800 */
[----:B------:R-:W4:Y:S04]  /*7bb90*/  LDL.LU R15, [R1+0x22c] ;  /* 0x00022c00010f7983 */ /* 0x000f280000300800 */
[----:B--2---:R3:W-:Y:S04]  /*7bba0*/  STL.64 [R1+0x45e8], R6 ;  /* 0x0045e80601007387 */ /* 0x0047e80000100a00 */
[----:B-1----:R-:W2:Y:S04]  /*7bbb0*/  LDL.LU R8, [R1+0x3c0] ;  /* 0x0003c00001087983 */ /* 0x002ea80000300800 */
[----:B------:R-:W2:Y:S04]  /*7bbc0*/  LDL.LU R9, [R1+0x3c4] ;  /* 0x0003c40001097983 */ /* 0x000ea80000300800 */
[----:B------:R-:W4:Y:S04]  /*7bbd0*/  LDL.LU R10, [R1+0x3c8] ;  /* 0x0003c800010a7983 */ /* 0x000f280000300800 */
[----:B------:R-:W4:Y:S01]  /*7bbe0*/  LDL.LU R11, [R1+0x3cc] ;  /* 0x0003cc00010b7983 */ /* 0x000f220000300800 */
[----:B---3--:R-:W-:-:S03]  /*7bbf0*/  IMAD.MOV.U32 R6, RZ, RZ, R2 ;  /* 0x000000ffff067224 */ /* 0x008fc600078e0002 */
[----:B----4-:R-:W-:Y:S04]  /*7bc00*/  STL.64 [R1+0x45f8], R10 ;  /* 0x0045f80a01007387 */ /* 0x010fe80000100a00 */
[----:B--2---:R-:W-:Y:S04]  /*7bc10*/  STL.64 [R1+0x45f0], R8 ;  /* 0x0045f00801007387 */ /* 0x004fe80000100a00 */
[----:B------:R-:W2:Y:S04]  /*7bc20*/  LDL.LU R2, [R1+0x4628] ;  /* 0x0046280001027983 */ /* 0x000ea80000300800 */
[----:B------:R-:W3:Y:S04]  /*7bc30*/  LDL.LU R7, [R1+0x1fc] ;  /* 0x0001fc0001077983 */ /* 0x000ee80000300800 */
[----:B---3--:R-:W-:Y:S04]  /*7bc40*/  STL.64 [R1+0x4600], R6 ;  /* 0x0046000601007387 */ /* 0x008fe80000100a00 */
[----:B------:R-:W3:Y:S04]  /*7bc50*/  LDL.LU R22, [R1+0x208] ;  /* 0x0002080001167983 */ /* 0x000ee80000300800 */
[----:B------:R-:W3:Y:S04]  /*7bc60*/  LDL.LU R23, [R1+0x20c] ;  /* 0x00020c0001177983 */ /* 0x000ee80000300800 */
[----:B---3--:R0:W-:Y:S02]  /*7bc70*/  STL.64 [R1+0x4608], R22 ;  /* 0x0046081601007387 */ /* 0x0081e40000100a00 */
[----:B0-----:R-:W-:-:S02]  /*7bc80*/  IMAD.MOV.U32 R22, RZ, RZ, R0 ;  /* 0x000000ffff167224 */ /* 0x001fc400078e0000 */
[----:B--2---:R-:W-:Y:S01]  /*7bc90*/  IMAD.MOV.U32 R23, RZ, RZ, R2 ;  /* 0x000000ffff177224 */ /* 0x004fe200078e0002 */
[----:B------:R-:W2:Y:S04]  /*7bca0*/  LDL.LU R0, [R1+0x4624] ;  /* 0x0046240001007983 */ /* 0x000ea80000300800 */
        /* <DEDUP_REMOVED lines=11> */
[----:B------:R-:W4:Y:S04]  /*7bd60*/  LDL.LU R8, [R1+0x260] ;  /* 0x0002600001087983 */ /* 0x000f280000300800 */
[----:B------:R-:W4:Y:S04]  /*7bd70*/  LDL.LU R9, [R1+0x264] ;  /* 0x0002640001097983 */ /* 0x000f280000300800 */
[----:B------:R-:W4:Y:S04]  /*7bd80*/  LDL.LU R10, [R1+0x268] ;  /* 0x00026800010a7983 */ /* 0x000f280000300800 */
[----:B------:R-:W4:Y:S04]  /*7bd90*/  LDL.LU R11, [R1+0x26c] ;  /* 0x00026c00010b7983 */ /* 0x000f280000300800 */
[----:B------:R-:W-:Y:S04]  /*7bda0*/  STL [R1+0x4414], R26 ;  /* 0x0044141a01007387 */ /* 0x000fe80000100800 */
[----:B------:R-:W-:Y:S04]  /*7bdb0*/  STL [R1+0x4410], R27 ;  /* 0x0044101b01007387 */ /* 0x000fe80000100800 */
[----:B------:R0:W-:Y:S04]  /*7bdc0*/  STL.64 [R1+0x4580], R24 ;  /* 0x0045801801007387 */ /* 0x0001e80000100a00 */
[----:B0-----:R-:W3:Y:S04]  /*7bdd0*/  LDL.LU.64 R24, [R1] ;  /* 0x0000000001187983 */ /* 0x001ee80000300a00 */
[----:B---3--:R0:W-:Y:S04]  /*7bde0*/  STL.64 [R1+0x4588], R24 ;  /* 0x0045881801007387 */ /* 0x0081e80000100a00 */
[----:B0-----:R-:W3:Y:S04]  /*7bdf0*/  LDL.LU R24, [R1+0x2a0] ;  /* 0x0002a00001187983 */ /* 0x001ee80000300800 */
[----:B------:R-:W3:Y:S04]  /*7be00*/  LDL.LU R25, [R1+0x2a4] ;  /* 0x0002a40001197983 */ /* 0x000ee80000300800 */
[----:B------:R-:W3:Y:S04]  /*7be10*/  LDL.LU R26, [R1+0x2a8] ;  /* 0x0002a800011a7983 */ /* 0x000ee80000300800 */
[----:B------:R-:W3:Y:S04]  /*7be20*/  LDL.LU R27, [R1+0x2ac] ;  /* 0x0002ac00011b7983 */ /* 0x000ee80000300800 */
[----:B------:R-:W2:Y:S01]  /*7be30*/  LDL.LU R12, [R1+0x3b0] ;  /* 0x0003b000010c7983 */ /* 0x000ea20000300800 */
[----:B---3--:R-:W-:-:S15]  /*7be40*/  HMMA.16816.F32 R24, R16, R14, R24 ;  /* 0x0000000e1018723c */ /* 0x008fde0000001818 */
[----:B------:R-:W-:-:S08]  /*7be50*/  NOP ;  /* 0x0000000000007918 */ /* 0x000fd00000000000 */
[----:B------:R-:W-:Y:S04]  /*7be60*/  STL.64 [R1+0x2a0], R24 ;  /* 0x0002a01801007387 */ /* 0x000fe80000100a00 */
[----:B------:R-:W-:Y:S04]  /*7be70*/  STL.64 [R1+0x2a8], R26 ;  /* 0x0002a81a01007387 */ /* 0x000fe80000100a00 */
        /* <DEDUP_REMOVED lines=9> */
[C---:B------:R-:W-:Y:S03]  /*7bf10*/  HMMA.16816.F32 R20, R16.reuse, R22, R4 ;  /* 0x000000161014723c */ /* 0x040fe60000001804 */
[----:B---3--:R-:W-:Y:S04]  /*7bf20*/  STL.64 [R1+0x45a8], R14 ;  /* 0x0045a80e01007387 */ /* 0x008fe80000100a00 */
[----:B--2---:R0:W-:Y:S04]  /*7bf30*/  STL.64 [R1+0x45a0], R12 ;  /* 0x0045a00c01007387 */ /* 0x0041e80000100a00 */
[----:B0-----:R-:W2:Y:S04]  /*7bf40*/  LDL.LU R12, [R1+0x190] ;  /* 0x00019000010c7983 */ /* 0x001ea80000300800 */
[----:B------:R-:W2:Y:S04]  /*7bf50*/  LDL.LU R13, [R1+0x194] ;  /* 0x00019400010d7983 */ /* 0x000ea80000300800 */
[----:B------:R-:W2:Y:S04]  /*7bf60*/  LDL.LU R14, [R1+0x198] ;  /* 0x00019800010e7983 */ /* 0x000ea80000300800 */
[----:B------:R-:W2:Y:S04]  /*7bf70*/  LDL.LU R15, [R1+0x19c] ;  /* 0x00019c00010f7983 */ /* 0x000ea80000300800 */
[----:B------:R-:W3:Y:S04]  /*7bf80*/  LDL.LU.64 R24, [R1+0x10] ;  /* 0x0000100001187983 */ /* 0x000ee80000300a00 */
[----:B---3--:R0:W-:Y:S04]  /*7bf90*/  STL.64 [R1+0x45b0], R24 ;  /* 0x0045b01801007387 */ /* 0x0081e80000100a00 */
[----:B0-----:R-:W3:Y:S04]  /*7bfa0*/  LDL.LU.64 R24, [R1+0x30] ;  /* 0x0000300001187983 */ /* 0x001ee80000300a00 */
[----:B------:R-:W4:Y:S04]  /*7bfb0*/  LDL.LU.64 R6, [R1+0x4618] ;  /* 0x0046180001067983 */ /* 0x000f280000300a00 */
[----:B------:R-:W4:Y:S04]  /*7bfc0*/  LDL.LU.64 R4, [R1+0x4610] ;  /* 0x0046100001047983 */ /* 0x000f280000300a00 */
[----:B------:R-:W-:Y:S04]  /*7bfd0*/  STL.64 [R1+0x290], R20 ;  /* 0x0002901401007387 */ /* 0x000fe80000100a00 */
[----:B------:R0:W-:Y:S04]  /*7bfe0*/  STL.64 [R1+0x298], R22 ;  /* 0x0002981601007387 */ /* 0x0001e80000100a00 */
[----:B0-----:R-:W4:Y:S02]  /*7bff0*/  LDL.LU.64 R22, [R1+0x4608] ;  /* 0x0046080001167983 */ /* 0x001f240000300a00 */
[----:B----4-:R-:W-:Y:S02]  /*7c000*/  HMMA.16816.F32 R20, R16, R22, R4 ;  /* 0x000000161014723c */ /* 0x010fe40000001804 */
[----:B------:R-:W4:-:S15]  /*7c010*/  LDL.LU.64 R6, [R1+0x4600] ;  /* 0x0046000001067983 */ /* 0x000f1e0000300a00 */
[----:B------:R-:W-:-:S06]  /*7c020*/  NOP ;  /* 0x0000000000007918 */ /* 0x000fcc0000000000 */
[----:B------:R0:W-:Y:S04]  /*7c030*/  STL.64 [R1+0x280], R20 ;  /* 0x0002801401007387 */ /* 0x0001e80000100a00 */
[----:B------:R-:W-:Y:S04]  /*7c040*/  STL.64 [R1+0x288], R22 ;  /* 0x0002881601007387 */ /* 0x000fe80000100a00 */
[----:B0-----:R-:W2:Y:S04]  /*7c050*/  LDL.LU R20, [R1+0x390] ;  /* 0x0003900001147983 */ /* 0x001ea80000300800 */
[----:B------:R-:W2:Y:S01]  /*7c060*/  LDL.LU R21, [R1+0x394] ;  /* 0x0003940001157983 */ /* 0x000ea20000300800 */
        /* <DEDUP_REMOVED lines=16> */
[----:B------:R-:W2:Y:S04]  /*7c170*/  LDL.LU.64 R6, [R1+0x45c0] ;  /* 0x0045c00001067983 */ /* 0x000ea80000300a00 */
[----:B------:R-:W2:Y:S01]  /*7c180*/  LDL.LU.64 R4, [R1+0x45b8] ;  /* 0x0045b80001047983 */ /* 0x000ea20000300a00 */
[----:B------:R-:W-:-:S02]  /*7c190*/  IMAD.MOV.U32 R22, RZ, RZ, R2 ;  /* 0x000000ffff167224 */ /* 0x000fc400078e0002 */
[----:B------:R-:W-:Y:S02]  /*7c1a0*/  IMAD.MOV.U32 R23, RZ, RZ, R0 ;  /* 0x000000ffff177224 */ /* 0x000fe400078e0000 */
[----:B---3--:R-:W-:Y:S02]  /*7c1b0*/  IMAD.MOV.U32 R11, RZ, RZ, R24 ;  /* 0x000000ffff0b7224 */ /* 0x008fe400078e0018 */
[----:B------:R-:W-:-:S06]  /*7c1c0*/  IMAD.MOV.U32 R10, RZ, RZ, R25 ;  /* 0x000000ffff0a7224 */ /* 0x000fcc00078e0019 */
[----:B------:R0:W-:Y:S04]  /*7c1d0*/  STL.64 [R1+0x230], R16 ;  /* 0x0002301001007387 */ /* 0x0001e80000100a00 */
[----:B------:R-:W-:Y:S04]  /*7c1e0*/  STL.64 [R1+0x238], R18 ;  /* 0x0002381201007387 */ /* 0x000fe80000100a00 */
[----:B0-----:R-:W3:Y:S01]  /*7c1f0*/  LDL.LU.64 R16, [R1+0x20] ;  /* 0x0000200001107983 */ /* 0x001ee20000300a00 */
[----:B--2---:R-:W-:Y:S03]  /*7c200*/  HMMA.16816.F32 R12, R4, R24, R12 ;  /* 0x00000018040c723c */ /* 0x004fe6000000180c */
[----:B------:R-:W2:-:S15]  /*7c210*/  LDL.LU.64 R24, [R1+0x45b0] ;  /* 0x0045b00001187983 */ /* 0x000e9e0000300a00 */
[----:B------:R-:W-:-:S05]  /*7c220*/  NOP ;  /* 0x0000000000007918 */ /* 0x000fca0000000000 */
[----:B------:R0:W-:Y:S01]  /*7c230*/  STL.64 [R1+0x220], R12 ;  /* 0x0002200c01007387 */ /* 0x0001e20000100a00 */
[----:B------:R-:W-:Y:S02]  /*7c240*/  IMAD.MOV.U32 R2, RZ, RZ, R14 ;  /* 0x000000ffff027224 */ /* 0x000fe400078e000e */
[----:B------:R-:W-:Y:S02]  /*7c250*/  IMAD.MOV.U32 R0, RZ, RZ, R15 ;  /* 0x000000ffff007224 */ /* 0x000fe400078e000f */
[----:B------:R-:W4:Y:S04]  /*7c260*/  LDL.LU.64 R14, [R1+0x45a8] ;  /* 0x0045a800010e7983 */ /* 0x000f280000300a00 */
[----:B0-----:R-:W4:Y:S01]  /*7c270*/  LDL.LU.64 R12, [R1+0x45a0] ;  /* 0x0045a000010c7983 */ /* 0x001f220000300a00 */
[----:B---3--:R-:W-:-:S02]  /*7c280*/  IMAD.MOV.U32 R3, RZ, RZ, R16 ;  /* 0x000000ffff037224 */ /* 0x008fc400078e0010 */
[----:B------:R-:W-:Y:S01]  /*7c290*/  IMAD.MOV.U32 R28, RZ, RZ, R17 ;  /* 0x000000ffff1c7224 */ /* 0x000fe200078e0011 */
[----:B------:R-:W-:Y:S04]  /*7c2a0*/  STL [R1+0x440c], R0 ;  /* 0x00440c0001007387 */ /* 0x000fe80000100800 */
[----:B------:R-:W-:Y:S01]  /*7c2b0*/  STL [R1+0x4400], R2 ;  /* 0x0044000201007387 */ /* 0x000fe20000100800 */
[----:B----4-:R-:W-:Y:S03]  /*7c2c0*/  HMMA.16816.F32 R12, R4, R16, R12 ;  /* 0x00000010040c723c */ /* 0x010fe6000000180c */
[----:B------:R-:W0:-:S15]  /*7c2d0*/  LDSM.16.MT88.4 R16, [R29+UR5+0x42c00] ;  /* 0x042c00051d10783b */ /* 0x000e1e0008004200 */
[----:B------:R-:W-:-:S05]  /*7c2e0*/  NOP ;  /* 0x0000000000007918 */ /* 0x000fca0000000000 */
[----:B------:R-:W-:Y:S04]  /*7c2f0*/  STL.64 [R1+0x210], R12 ;  /* 0x0002100c01007387 */ /* 0x000fe80000100a00 */
[----:B------:R1:W-:Y:S04]  /*7c300*/  STL.64 [R1+0x218], R14 ;  /* 0x0002180e01007387 */ /* 0x0003e80000100a00 */
[----:B-1----:R-:W2:Y:S04]  /*7c310*/  LDL.LU.64 R14, [R1+0x4598] ;  /* 0x00459800010e7983 */ /* 0x002ea80000300a00 */
[----:B------:R-:W2:Y:S04]  /*7c320*/  LDL.LU.64 R12, [R1+0x4590] ;  /* 0x00459000010c7983 */ /* 0x000ea80000300a00 */
[----:B0-----:R-:W-:Y:S04]  /*7c330*/  STL.64 [R1+0x4338], R18 ;  /* 0x0043381201007387 */ /* 0x001fe80000100a00 */
[----:B------:R0:W-:Y:S04]  /*7c340*/  STL.64 [R1+0x4330], R16 ;  /* 0x0043301001007387 */ /* 0x0001e80000100a00 */
[----:B0-----:R-:W3:Y:S04]  /*7c350*/  LDL.LU R16, [R1+0x50] ;  /* 0x0000500001107983 */ /* 0x001ee80000300800 */
[----:B------:R-:W3:Y:S01]  /*7c360*/  LDL.LU R17, [R1+0x54] ;  /* 0x0000540001117983 */ /* 0x000ee20000300800 */
[----:B--2---:R-:W-:Y:S03]  /*7c370*/  HMMA.16816.F32 R12, R4, R24, R12 ;  /* 0x00000018040c723c */ /* 0x004fe6000000180c */
[----:B---3--:R0:W-:Y:S04]  /*7c380*/  STL.64 [R1+0x4578], R16 ;  /* 0x0045781001007387 */ /* 0x0081e80000100a00 */
[----:B0-----:R-:W2:Y:S04]  /*7c390*/  LDL.LU R16, [R1+0x3a0] ;  /* 0x0003a00001107983 */ /* 0x001ea80000300800 */
[----:B------:R-:W2:Y:S04]  /*7c3a0*/  LDL.LU R17, [R1+0x3a4] ;  /* 0x0003a40001117983 */ /* 0x000ea80000300800 */
[----:B------:R-:W2:Y:S04]  /*7c3b0*/  LDL.LU R18, [R1+0x3a8] ;  /* 0x0003a80001127983 */ /* 0x000ea80000300800 */
[----:B------:R-:W2:Y:S04]  /*7c3c0*/  LDL.LU R19, [R1+0x3ac] ;  /* 0x0003ac0001137983 */ /* 0x000ea80000300800 */
[----:B------:R-:W-:Y:S04]  /*7c3d0*/  STL [R1+0x41d8], R29 ;  /* 0x0041d81d01007387 */ /* 0x000fe80000100800 */
[----:B------:R0:W-:Y:S04]  /*7c3e0*/  STL.64 [R1+0x200], R12 ;  /* 0x0002000c01007387 */ /* 0x0001e80000100a00 */
[----:B------:R1:W-:Y:S01]  /*7c3f0*/  STL.64 [R1+0x208], R14 ;  /* 0x0002080e01007387 */ /* 0x0003e20000100a00 */
[----:B0-----:R-:W-:-:S02]  /*7c400*/  IMAD.MOV.U32 R13, RZ, RZ, R24 ;  /* 0x000000ffff0d7224 */ /* 0x001fc400078e0018 */
[----:B------:R-:W-:Y:S02]  /*7c410*/  IMAD.MOV.U32 R12, RZ, RZ, R25 ;  /* 0x000000ffff0c7224 */ /* 0x000fe400078e0019 */
[----:B------:R-:W2:Y:S02]  /*7c420*/  LDL.LU.64 R24, [R1+0x4588] ;  /* 0x0045880001187983 */ /* 0x000ea40000300a00 */
[----:B--2---:R-:W-:Y:S06]  /*7c430*/  HMMA.16816.F32 R16, R4, R24, R16 ;  /* 0x000000180410723c */ /* 0x004fec0000001810 */
[----:B-1----:R-:W-:-:S02]  /*7c440*/  IMAD.MOV.U32 R15, RZ, RZ, R24 ;  /* 0x000000ffff0f7224 */ /* 0x002fc400078e0018 */
[----:B------:R-:W-:Y:S02]  /*7c450*/  IMAD.MOV.U32 R14, RZ, RZ, R25 ;  /* 0x000000ffff0e7224 */ /* 0x000fe400078e0019 */
[----:B------:R-:W2:-:S13]  /*7c460*/  LDL.LU.64 R24, [R1+0x4580] ;  /* 0x0045800001187983 */ /* 0x000e9a0000300a00 */
[----:B------:R-:W-:Y:S04]  /*7c470*/  STL [R1+0x1f4], R17 ;  /* 0x0001f41101007387 */ /* 0x000fe80000100800 */
[----:B------:R2:W-:Y:S01]  /*7c480*/  STL.64 [R1+0x1f8], R18 ;  /* 0x0001f81201007387 */ /* 0x0005e20000100a00 */
[----:B------:R-:W-:-:S03]  /*7c490*/  IMAD.MOV.U32 R2, RZ, RZ, R16 ;  /* 0x000000ffff027224 */ /* 0x000fc600078e0010 */
[----:B------:R-:W-:Y:S04]  /*7c4a0*/  STL.64 [R1+0x44f8], R14 ;  /* 0x0044f80e01007387 */ /* 0x000fe80000100a00 */
[----:B------:R0:W-:Y:S04]  /*7c4b0*/  STL.64 [R1+0x44f0], R12 ;  /* 0x0044f00c01007387 */ /* 0x0001e80000100a00 */
[----:B------:R-:W-:Y:S01]  /*7c4c0*/  STL [R1+0x4418], R2 ;  /* 0x0044180201007387 */ /* 0x000fe20000100800 */
[----:B--2---:R-:W-:Y:S06]  /*7c4d0*/  HMMA.16816.F32 R16, R4, R24, R20 ;  /* 0x000000180410723c */ /* 0x004fec0000001814 */
[----:B------:R1:W-:Y:S04]  /*7c4e0*/  STL.64 [R1+0x4560], R24 ;  /* 0x0045601801007387 */ /* 0x0003e80000100a00 */
[----:B0-----:R-:W2:-:S13]  /*7c4f0*/  LDL.LU R12, [R1+0x150] ;  /* 0x00015000010c7983 */ /* 0x001e9a0000300800 */
[----:B------:R-:W-:Y:S04]  /*7c500*/  STL.64 [R1+0x1e0], R16 ;  /* 0x0001e01001007387 */ /* 0x000fe80000100a00 */
[----:B------:R-:W-:Y:S04]  /*7c510*/  STL.64 [R1+0x1e8], R18 ;  /* 0x0001e81201007387 */ /* 0x000fe80000100a00 */
[----:B------:R-:W2:Y:S04]  /*7c520*/  LDL.LU R13, [R1+0x154] ;  /* 0x00015400010d7983 */ /* 0x000ea80000300800 */
[----:B------:R-:W3:Y:S04]  /*7c530*/  LDL.LU R14, [R1+0x158] ;  /* 0x00015800010e7983 */ /* 0x000ee80000300800 */
[----:B------:R-:W3:Y:S04]  /*7c540*/  LDL.LU R15, [R1+0x15c] ;  /* 0x00015c00010f7983 */ /* 0x000ee80000300800 */
[----:B-1----:R-:W4:Y:S04]  /*7c550*/  LDL.LU R24, [R1+0x370] ;  /* 0x0003700001187983 */ /* 0x002f280000300800 */
        /* <DEDUP_REMOVED lines=13> */
[----:B---3--:R-:W-:Y:S04]  /*7c630*/  STL.64 [R1+0x4508], R14 ;  /* 0x0045080e01007387 */ /* 0x008fe80000100a00 */
[----:B------:R0:W-:Y:S04]  /*7c640*/  STL.64 [R1+0x4500], R12 ;  /* 0x0045000c01007387 */ /* 0x0001e80000100a00 */
[----:B0-----:R-:W3:Y:S04]  /*7c650*/  LDL.LU.64 R12, [R1+0xa0] ;  /* 0x0000a000010c7983 */ /* 0x001ee80000300a00 */
[----:B---3--:R0:W-:Y:S04]  /*7c660*/  STL.64 [R1+0x4518], R12 ;  /* 0x0045180c01007387 */ /* 0x0081e80000100a00 */
[----:B0-----:R-:W3:Y:S04]  /*7c670*/  LDL.LU.64 R12, [R1+0xb0] ;  /* 0x0000b000010c7983 */ /* 0x001ee80000300a00 */
[----:B---3--:R0:W-:Y:S04]  /*7c680*/  STL.64 [R1+0x4530], R12 ;  /* 0x0045300c01007387 */ /* 0x0081e80000100a00 */
[----:B0-----:R-:W3:Y:S04]  /*7c690*/  LDL.LU.64 R12, [R1+0xc0] ;  /* 0x0000c000010c7983 */ /* 0x001ee80000300a00 */
[----:B---3--:R0:W-:Y:S04]  /*7c6a0*/  STL.64 [R1+0x4548], R12 ;  /* 0x0045480c01007387 */ /* 0x0081e80000100a00 */
[----:B0-----:R-:W3:Y:S04]  /*7c6b0*/  LDL.LU R12, [R1+0x360] ;  /* 0x00036000010c7983 */ /* 0x001ee80000300800 */
[----:B------:R-:W3:Y:S04]  /*7c6c0*/  LDL.LU R13, [R1+0x364] ;  /* 0x00036400010d7983 */ /* 0x000ee80000300800 */
[----:B------:R-:W2:Y:S04]  /*7c6d0*/  LDL.LU R14, [R1+0x368] ;  /* 0x00036800010e7983 */ /* 0x000ea80000300800 */
[----:B------:R-:W2:Y:S04]  /*7c6e0*/  LDL.LU R15, [R1+0x36c] ;  /* 0x00036c00010f7983 */ /* 0x000ea80000300800 */
[----:B--2---:R-:W-:Y:S04]  /*7c6f0*/  STL.64 [R1+0x4558], R14 ;  /* 0x0045580e01007387 */ /* 0x004fe80000100a00 */
[----:B---3--:R0:W-:Y:S04]  /*7c700*/  STL.64 [R1+0x4550], R12 ;  /* 0x0045500c01007387 */ /* 0x0081e80000100a00 */
[----:B0-----:R-:W2:Y:S04]  /*7c710*/  LDL.LU.64 R12, [R1+0x40] ;  /* 0x00004000010c7983 */ /* 0x001ea80000300a00 */
[----:B------:R-:W3:Y:S04]  /*7c720*/  LDL.LU.64 R20, [R1+0x90] ;  /* 0x0000900001147983 */ /* 0x000ee80000300a00 */
        /* <DEDUP_REMOVED lines=19> */
[----:B------:R-:W-:Y:S04]  /*7c860*/  STL.64 [R1+0x1d8], R18 ;  /* 0x0001d81201007387 */ /* 0x000fe80000100a00 */
[----:B0-----:R-:W3:Y:S04]  /*7c870*/  LDL.LU.64 R16, [R1+0x4578] ;  /* 0x0045780001107983 */ /* 0x001ee80000300a00 */
[----:B------:R-:W-:Y:S01]  /*7c880*/  STL.64 [R1+0x4498], R8 ;  /* 0x0044980801007387 */ /* 0x000fe20000100a00 */
[----:B---3--:R-:W-:-:S15]  /*7c890*/  HMMA.16816.F32 R24, R4, R16, R24 ;  /* 0x000000100418723c */ /* 0x008fde0000001818 */
[----:B------:R-:W-:-:S08]  /*7c8a0*/  NOP ;  /* 0x0000000000007918 */ /* 0x000fd00000000000 */
[----:B------:R-:W-:Y:S04]  /*7c8b0*/  STL.64 [R1+0x1c0], R24 ;  /* 0x0001c01801007387 */ /* 0x000fe80000100a00 */
[----:B------:R0:W-:Y:S04]  /*7c8c0*/  STL.64 [R1+0x1c8], R26 ;  /* 0x0001c81a01007387 */ /* 0x0001e80000100a00 */
[----:B0-----:R-:W3:Y:S04]  /*7c8d0*/  LDL.LU.64 R26, [R1+0x4570] ;  /* 0x00457000011a7983 */ /* 0x001ee80000300a00 */
[----:B------:R-:W3:Y:S04]  /*7c8e0*/  LDL.LU.64 R24, [R1+0x4568] ;  /* 0x0045680001187983 */ /* 0x000ee80000300a00 */
[----:B------:R0:W-:Y:S01]  /*7c8f0*/  STL.64 [R1+0x4450], R16 ;  /* 0x0044501001007387 */ /* 0x0001e20000100a00 */
[----:B------:R-:W-:-:S03]  /*7c900*/  IMAD.MOV.U32 R0, RZ, RZ, R13 ;  /* 0x000000ffff007224 */ /* 0x000fc600078e000d */
[----:B0-----:R-:W4:Y:S01]  /*7c910*/  LDL.LU.64 R16, [R1+0xd0] ;  /* 0x0000d00001107983 */ /* 0x001f220000300a00 */
[----:B---3--:R-:W-:-:S15]  /*7c920*/  HMMA.16816.F32 R24, R4, R12, R24 ;  /* 0x0000000c0418723c */ /* 0x008fde0000001818 */
[----:B------:R-:W-:-:S08]  /*7c930*/  NOP ;  /* 0x0000000000007918 */ /* 0x000fd00000000000 */
[----:B------:R0:W-:Y:S04]  /*7c940*/  STL.64 [R1+0x1b0], R24 ;  /* 0x0001b01801007387 */ /* 0x0001e80000100a00 */
[----:B------:R1:W-:Y:S04]  /*7c950*/  STL.64 [R1+0x1b8], R26 ;  /* 0x0001b81a01007387 */ /* 0x0003e80000100a00 */
[----:B0-----:R-:W3:Y:S01]  /*7c960*/  LDL.LU.64 R24, [R1+0x4560] ;  /* 0x0045600001187983 */ /* 0x001ee20000300a00 */
[----:B-1----:R-:W-:-:S03]  /*7c970*/  IMAD.MOV.U32 R27, RZ, RZ, R12 ;  /* 0x000000ffff1b7224 */ /* 0x002fc600078e000c */
[----:B------:R-:W4:Y:S04]  /*7c980*/  LDL.LU.64 R14, [R1+0x4558] ;  /* 0x00455800010e7983 */ /* 0x000f280000300a00 */
[----:B------:R-:W4:Y:S04]  /*7c990*/  LDL.LU.64 R12, [R1+0x4550] ;  /* 0x00455000010c7983 */ /* 0x000f280000300a00 */
[----:B------:R-:W-:Y:S04]  /*7c9a0*/  STL [R1+0x4420], R0 ;  /* 0x0044200001007387 */ /* 0x000fe80000100800 */
[----:B------:R-:W-:Y:S01]  /*7c9b0*/  STL [R1+0x441c], R27 ;  /* 0x00441c1b01007387 */ /* 0x000fe20000100800 */
[----:B----4-:R-:W-:-:S15]  /*7c9c0*/  HMMA.16816.F32 R12, R4, R16, R12 ;  /* 0x00000010040c723c */ /* 0x010fde000000180c */
[----:B------:R-:W-:-:S08]  /*7c9d0*/  NOP ;  /* 0x0000000000007918 */ /* 0x000fd00000000000 */
[----:B------:R0:W-:Y:S04]  /*7c9e0*/  STL.64 [R1+0x1a0], R12 ;  /* 0x0001a00c01007387 */ /* 0x0001e80000100a00 */
[----:B------:R-:W-:Y:S04]  /*7c9f0*/  STL.64 [R1+0x1a8], R14 ;  /* 0x0001a80e01007387 */ /* 0x000fe80000100a00 */
[----:B0-----:R-:W2:Y:S01]  /*7ca00*/  LDL.LU.64 R12, [R1+0x4548] ;  /* 0x00454800010c7983 */ /* 0x001ea20000300a00 */
[----:B------:R-:W-:Y:S02]  /*7ca10*/  IMAD.MOV.U32 R26, RZ, RZ, R17 ;  /* 0x000000ffff1a7224 */ /* 0x000fe400078e0011 */
[----:B------:R-:W-:-:S02]  /*7ca20*/  IMAD.MOV.U32 R2, RZ, RZ, R16 ;  /* 0x000000ffff027224 */ /* 0x000fc400078e0010 */
[----:B------:R-:W4:Y:S04]  /*7ca30*/  LDL.LU.64 R16, [R1+0x80] ;  /* 0x0000800001107983 */ /* 0x000f280000300a00 */
        /* <DEDUP_REMOVED lines=25> */
[----:B------:R0:W-:Y:S04]  /*7cbd0*/  STL.64 [R1+0x170], R20 ;  /* 0x0001701401007387 */ /* 0x0001e80000100a00 */
[----:B------:R-:W-:Y:S04]  /*7cbe0*/  STL.64 [R1+0x178], R22 ;  /* 0x0001781601007387 */ /* 0x000fe80000100a00 */
[----:B0-----:R-:W2:Y:S04]  /*7cbf0*/  LDL.LU.64 R20, [R1+0x4510] ;  /* 0x0045100001147983 */ /* 0x001ea80000300a00 */
[----:B------:R-:W2:Y:S04]  /*7cc00*/  LDL.LU.64 R14, [R1+0x4508] ;  /* 0x00450800010e7983 */ /* 0x000ea80000300a00 */
[----:B------:R-:W2:Y:S04]  /*7cc10*/  LDL.LU.64 R12, [R1+0x4500] ;  /* 0x00450000010c7983 */ /* 0x000ea80000300a00 */
[----:B------:R-:W-:Y:S04]  /*7cc20*/  STL [R1+0x4440], R0 ;  /* 0x0044400001007387 */ /* 0x000fe80000100800 */
[----:B------:R-:W-:Y:S01]  /*7cc30*/  STL [R1+0x443c], R27 ;  /* 0x00443c1b01007387 */ /* 0x000fe20000100800 */
[----:B--2---:R-:W-:-:S15]  /*7cc40*/  HMMA.16816.F32 R12, R4, R20, R12 ;  /* 0x00000014040c723c */ /* 0x004fde000000180c */
[----:B------:R-:W-:-:S08]  /*7cc50*/  NOP ;  /* 0x0000000000007918 */ /* 0x000fd00000000000 */
[----:B------:R-:W-:Y:S04]  /*7cc60*/  STL.64 [R1+0x160], R12 ;  /* 0x0001600c01007387 */ /* 0x000fe80000100a00 */
[----:B------:R0:W-:Y:S04]  /*7cc70*/  STL.64 [R1+0x168], R14 ;  /* 0x0001680e01007387 */ /* 0x0001e80000100a00 */
[----:B0-----:R-:W2:Y:S04]  /*7cc80*/  LDL.LU.64 R14, [R1+0x44f8] ;  /* 0x0044f800010e7983 */ /* 0x001ea80000300a00 */
[----:B------:R-:W2:Y:S04]  /*7cc90*/  LDL.LU.64 R12, [R1+0x44f0] ;  /* 0x0044f000010c7983 */ /* 0x000ea80000300a00 */
[----:B------:R-:W3:Y:S01]  /*7cca0*/  LDL.LU R23, [R1+0x44ec] ;  /* 0x0044ec0001177983 */ /* 0x000ee20000300800 */
[----:B------:R-:W-:-:S02]  /*7ccb0*/  IMAD.MOV.U32 R2, RZ, RZ, R20 ;  /* 0x000000ffff027224 */ /* 0x000fc400078e0014 */
[----:B------:R-:W-:-:S05]  /*7ccc0*/  IMAD.MOV.U32 R26, RZ, RZ, R21 ;  /* 0x000000ffff1a7224 */ /* 0x000fca00078e0015 */
[----:B------:R-:W-:Y:S04]  /*7ccd0*/  STL [R1+0x4448], R26 ;  /* 0x0044481a01007387 */ /* 0x000fe80000100800 */
[----:B------:R-:W-:Y:S04]  /*7cce0*/  STL [R1+0x4444], R2 ;  /* 0x0044440201007387 */ /* 0x000fe80000100800 */
[----:B---3--:R-:W0:Y:S04]  /*7ccf0*/  LDSM.16.MT88.4 R20, [R23+UR5+0x42c00] ;  /* 0x042c00051714783b */ /* 0x008e280008004200 */
[----:B0-----:R-:W-:Y:S04]  /*7cd00*/  STL.64 [R1+0x41e8], R22 ;  /* 0x0041e81601007387 */ /* 0x001fe80000100a00 */
[----:B------:R0:W-:Y:S04]  /*7cd10*/  STL.64 [R1+0x41e0], R20 ;  /* 0x0041e01401007387 */ /* 0x0001e80000100a00 */
[----:B0-----:R-:W3:Y:S04]  /*7cd20*/  LDL.LU R20, [R1+0x60] ;  /* 0x0000600001147983 */ /* 0x001ee80000300800 */
[----:B------:R-:W3:Y:S04]  /*7cd30*/  LDL.LU R21, [R1+0x64] ;  /* 0x0000640001157983 */ /* 0x000ee80000300800 */
[----:B------:R-:W4:Y:S04]  /*7cd40*/  LDL R22, [R1+0x68] ;  /* 0x0000680001167983 */ /* 0x000f280000100800 */
[----:B------:R-:W4:Y:S04]  /*7cd50*/  LDL R23, [R1+0x6c] ;  /* 0x00006c0001177983 */ /* 0x000f280000100800 */
[----:B----4-:R-:W-:Y:S04]  /*7cd60*/  STL.64 [R1+0x44d0], R22 ;  /* 0x0044d01601007387 */ /* 0x010fe80000100a00 */
[----:B---3--:R0:W-:Y:S04]  /*7cd70*/  STL.64 [R1+0x44c8], R20 ;  /* 0x0044c81401007387 */ /* 0x0081e80000100a00 */
[----:B0-----:R-:W3:Y:S04]  /*7cd80*/  LDL.LU R20, [R1+0x3f0] ;  /* 0x0003f00001147983 */ /* 0x001ee80000300800 */
[----:B------:R-:W3:Y:S04]  /*7cd90*/  LDL.LU R21, [R1+0x3f4] ;  /* 0x0003f40001157983 */ /* 0x000ee80000300800 */
[----:B------:R-:W3:Y:S04]  /*7cda0*/  LDL.LU R22, [R1+0x3f8] ;  /* 0x0003f80001167983 */ /* 0x000ee80000300800 */
[----:B------:R-:W3:Y:S01]  /*7cdb0*/  LDL.LU R23, [R1+0x3fc] ;  /* 0x0003fc0001177983 */ /* 0x000ee20000300800 */
[----:B------:R-:W-:-:S02]  /*7cdc0*/  IMAD.MOV.U32 R27, RZ, RZ, R17 ;  /* 0x000000ffff1b7224 */ /* 0x000fc400078e0011 */
[----:B------:R-:W-:Y:S01]  /*7cdd0*/  IMAD.MOV.U32 R0, RZ, RZ, R16 ;  /* 0x000000ffff007224 */ /* 0x000fe200078e0010 */
[----:B---3--:R-:W-:-:S15]  /*7cde0*/  HMMA.16816.F32 R20, R4, R16, R20 ;  /* 0x000000100414723c */ /* 0x008fde0000001814 */
[----:B------:R-:W-:-:S08]  /*7cdf0*/  NOP ;  /* 0x0000000000007918 */ /* 0x000fd00000000000 */
[----:B------:R-:W-:Y:S04]  /*7ce00*/  STL.64 [R1+0x150], R20 ;  /* 0x0001501401007387 */ /* 0x000fe80000100a00 */
[----:B------:R-:W-:Y:S04]  /*7ce10*/  STL.64 [R1+0x158], R22 ;  /* 0x0001581601007387 */ /* 0x000fe80000100a00 */
[----:B------:R-:W-:Y:S04]  /*7ce20*/  STL [R1+0x44e0], R27 ;  /* 0x0044e01b01007387 */ /* 0x000fe80000100800 */
[----:B------:R0:W-:Y:S04]  /*7ce30*/  STL.64 [R1+0x44d8], R24 ;  /* 0x0044d81801007387 */ /* 0x0001e80000100a00 */
[----:B0-----:R-:W3:Y:S04]  /*7ce40*/  LDL.LU R24, [R1+0x3e0] ;  /* 0x0003e00001187983 */ /* 0x001ee80000300800 */
[----:B------:R-:W3:Y:S04]  /*7ce50*/  LDL.LU R25, [R1+0x3e4] ;  /* 0x0003e40001197983 */ /* 0x000ee80000300800 */
[----:B------:R-:W3:Y:S04]  /*7ce60*/  LDL.LU R26, [R1+0x3e8] ;  /* 0x0003e800011a7983 */ /* 0x000ee80000300800 */
[----:B------:R-:W3:Y:S04]  /*7ce70*/  LDL.LU R27, [R1+0x3ec] ;  /* 0x0003ec00011b7983 */ /* 0x000ee80000300800 */
[----:B------:R-:W3:Y:S04]  /*7ce80*/  LDL.LU.64 R20, [R1+0x70] ;  /* 0x0000700001147983 */ /* 0x000ee80000300a00 */
[----:B------:R-:W4:Y:S04]  /*7ce90*/  LDL.LU R16, [R1+0x2f0] ;  /* 0x0002f00001107983 */ /* 0x000f280000300800 */
[----:B------:R-:W4:Y:S04]  /*7cea0*/  LDL.LU R17, [R1+0x2f4] ;  /* 0x0002f40001117983 */ /* 0x000f280000300800 */
[----:B------:R-:W2:Y:S04]  /*7ceb0*/  LDL.LU R18, [R1+0x2f8] ;  /* 0x0002f80001127983 */ /* 0x000ea80000300800 */
[----:B------:R-:W2:Y:S04]  /*7cec0*/  LDL.LU R19, [R1+0x2fc] ;  /* 0x0002fc0001137983 */ /* 0x000ea80000300800 */
[----:B--2---:R-:W-:Y:S04]  /*7ced0*/  STL.64 [R1+0x4460], R18 ;  /* 0x0044601201007387 */ /* 0x004fe80000100a00 */
[----:B----4-:R0:W-:Y:S02]  /*7cee0*/  STL.64 [R1+0x4458], R16 ;  /* 0x0044581001007387 */ /* 0x0101e40000100a00 */
[----:B0-----:R-:W-:-:S02]  /*7cef0*/  IMAD.MOV.U32 R16, RZ, RZ, R15 ;  /* 0x000000ffff107224 */ /* 0x001fc400078e000f */
[----:B------:R-:W-:-:S05]  /*7cf00*/  IMAD.MOV.U32 R17, RZ, RZ, R14 ;  /* 0x000000ffff117224 */ /* 0x000fca00078e000e */
[----:B------:R0:W-:Y:S02]  /*7cf10*/  STL.64 [R1+0x4478], R16 ;  /* 0x0044781001007387 */ /* 0x0001e40000100a00 */
[----:B0-----:R-:W-:Y:S02]  /*7cf20*/  IMAD.MOV.U32 R16, RZ, RZ, R13 ;  /* 0x000000ffff107224 */ /* 0x001fe400078e000d */
[----:B------:R-:W-:Y:S02]  /*7cf30*/  IMAD.MOV.U32 R17, RZ, RZ, R12 ;  /* 0x000000ffff117224 */ /* 0x000fe400078e000c */
[----:B------:R-:W2:Y:S04]  /*7cf40*/  LDL.LU R12, [R1+0x340] ;  /* 0x00034000010c7983 */ /* 0x000ea80000300800 */
[----:B------:R-:W2:Y:S04]  /*7cf50*/  LDL.LU R13, [R1+0x344] ;  /* 0x00034400010d7983 */ /* 0x000ea80000300800 */
[----:B------:R-:W2:Y:S04]  /*7cf60*/  LDL.LU R14, [R1+0x348] ;  /* 0x00034800010e7983 */ /* 0x000ea80000300800 */
[----:B------:R-:W2:Y:S04]  /*7cf70*/  LDL.LU R15, [R1+0x34c] ;  /* 0x00034c00010f7983 */ /* 0x000ea80000300800 */
[----:B------:R0:W-:Y:S02]  /*7cf80*/  STL.64 [R1+0x4490], R16 ;  /* 0x0044901001007387 */ /* 0x0001e40000100a00 */
[----:B0-----:R-:W-:-:S02]  /*7cf90*/  IMAD.MOV.U32 R16, RZ, RZ, R3 ;  /* 0x000000ffff107224 */ /* 0x001fc400078e0003 */
[----:B------:R-:W-:Y:S01]  /*7cfa0*/  IMAD.MOV.U32 R17, RZ, RZ, R28 ;  /* 0x000000ffff117224 */ /* 0x000fe200078e001c */
[----:B------:R-:W4:Y:S04]  /*7cfb0*/  LDL.LU R3, [R1+0x44e8] ;  /* 0x0044e80001037983 */ /* 0x000f280000300800 */
[----:B------:R-:W4:Y:S04]  /*7cfc0*/  LDL.LU R28, [R1+0x44e4] ;  /* 0x0044e400011c7983 */ /* 0x000f280000300800 */
[----:B------:R0:W-:Y:S04]  /*7cfd0*/  STL.64 [R1+0x44a0], R16 ;  /* 0x0044a01001007387 */ /* 0x0001e80000100a00 */
[----:B------:R-:W2:Y:S04]  /*7cfe0*/  LDL.LU R8, [R1+0x320] ;  /* 0x0003200001087983 */ /* 0x000ea80000300800 */
[----:B------:R-:W2:Y:S01]  /*7cff0*/  LDL.LU R9, [R1+0x324] ;  /* 0x0003240001097983 */ /* 0x000ea20000300800 */
[----:B0-----:R-:W-:-:S02]  /*7d000*/  IMAD.MOV.U32 R17, RZ, RZ, R10 ;  /* 0x000000ffff117224 */ /* 0x001fc400078e000a */
[----:B------:R-:W-:Y:S01]  /*7d010*/  IMAD.MOV.U32 R16, RZ, RZ, R11 ;  /* 0x000000ffff107224 */ /* 0x000fe200078e000b */
[----:B------:R-:W4:Y:S04]  /*7d020*/  LDL.LU R10, [R1+0x328] ;  /* 0x00032800010a7983 */ /* 0x000f280000300800 */
[----:B------:R-:W4:Y:S01]  /*7d030*/  LDL.LU R11, [R1+0x32c] ;  /* 0x00032c00010b7983 */ /* 0x000f220000300800 */
[----:B---3--:R-:W-:Y:S03]  /*7d040*/  HMMA.16816.F32 R24, R4, R20, R24 ;  /* 0x000000140418723c */ /* 0x008fe60000001818 */
[----:B----4-:R-:W-:Y:S04]  /*7d050*/  STL.64 [R1+0x44b0], R10 ;  /* 0x0044b00a01007387 */ /* 0x010fe80000100a00 */
        /* <DEDUP_REMOVED lines=8> */
[----:B------:R-:W4:Y:S01]  /*7d0e0*/  LDL.LU.64 R24, [R1+0x44d8] ;  /* 0x0044d80001187983 */ /* 0x000f220000300a00 */
[----:B------:R-:W-:-:S02]  /*7d0f0*/  IMAD.MOV.U32 R26, RZ, RZ, R20 ;  /* 0x000000ffff1a7224 */ /* 0x000fc400078e0014 */
[----:B------:R-:W-:Y:S01]  /*7d100*/  IMAD.MOV.U32 R2, RZ, RZ, R21 ;  /* 0x000000ffff027224 */ /* 0x000fe200078e0015 */
[----:B------:R-:W2:Y:S04]  /*7d110*/  LDL.LU.64 R22, [R1+0x44d0] ;  /* 0x0044d00001167983 */ /* 0x000ea80000300a00 */
[----:B------:R-:W2:Y:S04]  /*7d120*/  LDL.LU.64 R20, [R1+0x44c8] ;  /* 0x0044c80001147983 */ /* 0x000ea80000300a00 */
[----:B---3--:R-:W-:Y:S04]  /*7d130*/  STL.64 [R1+0x4470], R26 ;  /* 0x0044701a01007387 */ /* 0x008fe80000100a00 */
[----:B----4-:R0:W-:Y:S04]  /*7d140*/  STL.64 [R1+0x4468], R24 ;  /* 0x0044681801007387 */ /* 0x0101e80000100a00 */
[----:B0-----:R-:W3:Y:S04]  /*7d150*/  LDL.LU R24, [R1+0x300] ;  /* 0x0003000001187983 */ /* 0x001ee80000300800 */
[----:B------:R-:W3:Y:S04]  /*7d160*/  LDL.LU R25, [R1+0x304] ;  /* 0x0003040001197983 */ /* 0x000ee80000300800 */
[----:B------:R-:W4:Y:S04]  /*7d170*/  LDL.LU R26, [R1+0x308] ;  /* 0x00030800011a7983 */ /* 0x000f280000300800 */
[----:B------:R-:W4:Y:S01]  /*7d180*/  LDL.LU R27, [R1+0x30c] ;  /* 0x00030c00011b7983 */ /* 0x000f220000300800 */
[----:B--2---:R-:W-:Y:S03]  /*7d190*/  HMMA.16816.F32 R4, R4, R20, R12 ;  /* 0x000000140404723c */ /* 0x004fe6000000180c */
[----:B----4-:R-:W-:Y:S04]  /*7d1a0*/  STL.64 [R1+0x4488], R26 ;  /* 0x0044881a01007387 */ /* 0x010fe80000100a00 */
[----:B---3--:R0:W-:Y:S04]  /*7d1b0*/  STL.64 [R1+0x4480], R24 ;  /* 0x0044801801007387 */ /* 0x0081e80000100a00 */
[----:B0-----:R-:W2:Y:S04]  /*7d1c0*/  LDL.LU R24, [R1+0x310] ;  /* 0x0003100001187983 */ /* 0x001ea80000300800 */
[----:B------:R-:W2:Y:S04]  /*7d1d0*/  LDL.LU R25, [R1+0x314] ;  /* 0x0003140001197983 */ /* 0x000ea80000300800 */
[----:B------:R-:W2:Y:S04]  /*7d1e0*/  LDL.LU R26, [R1+0x318] ;  /* 0x00031800011a7983 */ /* 0x000ea80000300800 */
[----:B------:R-:W2:Y:S04]  /*7d1f0*/  LDL.LU R27, [R1+0x31c] ;  /* 0x00031c00011b7983 */ /* 0x000ea80000300800 */
[----:B------:R-:W3:Y:S04]  /*7d200*/  LDL.LU.64 R14, [R1+0x44c0] ;  /* 0x0044c000010e7983 */ /* 0x000ee80000300a00 */
[----:B------:R-:W3:Y:S04]  /*7d210*/  LDL.LU.64 R12, [R1+0x44b8] ;  /* 0x0044b800010c7983 */ /* 0x000ee80000300a00 */
[----:B------:R0:W-:Y:S04]  /*7d220*/  STL.64 [R1+0x130], R4 ;  /* 0x0001300401007387 */ /* 0x0001e80000100a00 */
[----:B------:R1:W-:Y:S04]  /*7d230*/  STL.64 [R1+0x138], R6 ;  /* 0x0001380601007387 */ /* 0x0003e80000100a00 */
[----:B0-----:R-:W4:Y:S04]  /*7d240*/  LDL.LU R4, [R1+0x2e0] ;  /* 0x0002e00001047983 */ /* 0x001f280000300800 */
[----:B------:R-:W4:Y:S04]  /*7d250*/  LDL.LU R5, [R1+0x2e4] ;  /* 0x0002e40001057983 */ /* 0x000f280000300800 */
[----:B-1----:R-:W4:Y:S04]  /*7d260*/  LDL.LU R6, [R1+0x2e8] ;  /* 0x0002e80001067983 */ /* 0x002f280000300800 */
[----:B------:R-:W4:Y:S04]  /*7d270*/  LDL.LU R7, [R1+0x2ec] ;  /* 0x0002ec0001077983 */ /* 0x000f280000300800 */
[----:B------:R-:W-:Y:S04]  /*7d280*/  STL.64 [R1+0x4348], R22 ;  /* 0x0043481601007387 */ /* 0x000fe80000100a00 */
[----:B------:R0:W-:Y:S04]  /*7d290*/  STL.64 [R1+0x4340], R20 ;  /* 0x0043401401007387 */ /* 0x0001e80000100a00 */
[----:B0-----:R-:W4:Y:S04]  /*7d2a0*/  LDL.LU R20, [R1+0x250] ;  /* 0x0002500001147983 */ /* 0x001f280000300800 */
[----:B------:R-:W4:Y:S01]  /*7d2b0*/  LDL.LU R21, [R1+0x254] ;  /* 0x0002540001157983 */ /* 0x000f220000300800 */
        /* <DEDUP_REMOVED lines=13> */
[----:B------:R-:W4:-:S15]  /*7d390*/  LDL.LU.64 R8, [R1+0x4498] ;  /* 0x0044980001087983 */ /* 0x000f1e0000300a00 */
[----:B------:R-:W-:-:S05]  /*7d3a0*/  NOP ;  /* 0x0000000000007918 */ /* 0x000fca0000000000 */
[----:B------:R0:W-:Y:S01]  /*7d3b0*/  STL [R1+0x110], R16 ;  /* 0x0001101001007387 */ /* 0x0001e20000100800 */
[----:B------:R-:W-:-:S03]  /*7d3c0*/  IMAD.MOV.U32 R10, RZ, RZ, R17 ;  /* 0x000000ffff0a7224 */ /* 0x000fc600078e0011 */
[----:B------:R2:W-:Y:S04]  /*7d3d0*/  STL [R1+0x11c], R19 ;  /* 0x00011c1301007387 */ /* 0x0005e80000100800 */
[----:B0-----:R-:W2:Y:S01]  /*7d3e0*/  LDL.LU.64 R16, [R1+0x4490] ;  /* 0x0044900001107983 */ /* 0x001ea20000300a00 */
[----:B------:R-:W-:-:S05]  /*7d3f0*/  IMAD.MOV.U32 R11, RZ, RZ, R18 ;  /* 0x000000ffff0b7224 */ /* 0x000fca00078e0012 */
[----:B------:R-:W-:Y:S04]  /*7d400*/  STL [R1+0x42e4], R11 ;  /* 0x0042e40b01007387 */ /* 0x000fe80000100800 */
[----:B------:R-:W-:Y:S01]  /*7d410*/  STL [R1+0x42e0], R10 ;  /* 0x0042e00a01007387 */ /* 0x000fe20000100800 */
[----:B--2---:R-:W-:Y:S03]  /*7d420*/  HMMA.16816.F32 R16, R12, R16, R24 ;  /* 0x000000100c10723c */ /* 0x004fe60000001818 */
[----:B------:R-:W2:Y:S04]  /*7d430*/  LDL.LU.64 R26, [R1+0x4488] ;  /* 0x00448800011a7983 */ /* 0x000ea80000300a00 */
[----:B------:R-:W2:-:S15]  /*7d440*/  LDL.LU.64 R24, [R1+0x4480] ;  /* 0x0044800001187983 */ /* 0x000e9e0000300a00 */
[----:B------:R-:W-:-:S01]  /*7d450*/  NOP ;  /* 0x0000000000007918 */ /* 0x000fc20000000000 */
[----:B------:R0:W-:Y:S04]  /*7d460*/  STL.64 [R1+0x100], R16 ;  /* 0x0001001001007387 */ /* 0x0001e80000100a00 */
[----:B0-----:R-:W2:Y:S01]  /*7d470*/  LDL.LU.64 R16, [R1+0x4478] ;  /* 0x0044780001107983 */ /* 0x001ea20000300a00 */
[----:B------:R-:W-:Y:S02]  /*7d480*/  IMAD.MOV.U32 R3, RZ, RZ, R18 ;  /* 0x000000ffff037224 */ /* 0x000fe400078e0012 */
[----:B------:R-:W-:Y:S02]  /*7d490*/  IMAD.MOV.U32 R28, RZ, RZ, R19 ;  /* 0x000000ffff1c7224 */ /* 0x000fe400078e0013 */
[----:B--2---:R-:W-:Y:S01]  /*7d4a0*/  HMMA.16816.F32 R16, R12, R16, R24 ;  /* 0x000000100c10723c */ /* 0x004fe20000001818 */
[----:B------:R-:W2:Y:S04]  /*7d4b0*/  LDL.LU.64 R26, [R1+0x4470] ;  /* 0x00447000011a7983 */ /* 0x000ea80000300a00 */
[----:B------:R-:W3:-:S15]  /*7d4c0*/  LDL.LU.64 R24, [R1+0x4468] ;  /* 0x0044680001187983 */ /* 0x000ede0000300a00 */
[----:B------:R-:W-:-:S03]  /*7d4d0*/  NOP ;  /* 0x0000000000007918 */ /* 0x000fc60000000000 */
[----:B------:R0:W-:Y:S01]  /*7d4e0*/  STL.64 [R1+0xf0], R16 ;  /* 0x0000f01001007387 */ /* 0x0001e20000100a00 */
[----:B------:R-:W-:Y:S02]  /*7d4f0*/  IMAD.MOV.U32 R11, RZ, RZ, R18 ;  /* 0x000000ffff0b7224 */ /* 0x000fe400078e0012 */
[----:B------:R-:W-:Y:S02]  /*7d500*/  IMAD.MOV.U32 R10, RZ, RZ, R19 ;  /* 0x000000ffff0a7224 */ /* 0x000fe400078e0013 */
[----:B------:R-:W3:Y:S04]  /*7d510*/  LDL.LU.64 R18, [R1+0x4460] ;  /* 0x0044600001127983 */ /* 0x000ee80000300a00 */
[----:B0-----:R-:W3:Y:S01]  /*7d520*/  LDL.LU.64 R16, [R1+0x4458] ;  /* 0x0044580001107983 */ /* 0x001ee20000300a00 */
[C---:B----4-:R-:W-:Y:S06]  /*7d530*/  HMMA.16816.F32 R4, R12.reuse, R8, R4 ;  /* 0x000000080c04723c */ /* 0x050fec0000001804 */
[----:B---3--:R-:W-:-:S15]  /*7d540*/  HMMA.16816.F32 R16, R12, R24, R16 ;  /* 0x000000180c10723c */ /* 0x008fde0000001810 */
[----:B------:R-:W-:-:S08]  /*7d550*/  NOP ;  /* 0x0000000000007918 */ /* 0x000fd00000000000 */
[----:B------:R0:W-:Y:S04]  /*7d560*/  STL.64 [R1+0xe0], R16 ;  /* 0x0000e01001007387 */ /* 0x0001e80000100a00 */
[----:B------:R-:W-:Y:S04]  /*7d570*/  STL [R1+0xe8], R18 ;  /* 0x0000e81201007387 */ /* 0x000fe80000100800 */
[----:B0-----:R-:W3:Y:S04]  /*7d580*/  LDL.LU.64 R16, [R1+0x4450] ;  /* 0x0044500001107983 */ /* 0x001ee80000300a00 */
[----:B------:R-:W-:Y:S04]  /*7d590*/  STL.64 [R1+0x43f8], R10 ;  /* 0x0043f80a01007387 */ /* 0x000fe80000100a00 */
[----:B------:R0:W-:Y:S04]  /*7d5a0*/  STL.64 [R1+0x4178], R6 ;  /* 0x0041780601007387 */ /* 0x0001e80000100a00 */
[----:B------:R-:W-:Y:S04]  /*7d5b0*/  STL.64 [R1+0x4170], R4 ;  /* 0x0041700401007387 */ /* 0x000fe80000100a00 */
[----:B0-----:R-:W4:Y:S04]  /*7d5c0*/  LDL.LU R6, [R1+0x8] ;  /* 0x0000080001067983 */ /* 0x001f280000300800 */
[----:B------:R-:W4:Y:S01]  /*7d5d0*/  LDL.LU R7, [R1+0xc] ;  /* 0x00000c0001077983 */ /* 0x000f220000300800 */
[----:B------:R-:W-:Y:S01]  /*7d5e0*/  IMAD.MOV.U32 R29, RZ, RZ, R19 ;  /* 0x000000ffff1d7224 */ /* 0x000fe200078e0013 */
[----:B---3--:R-:W-:Y:S02]  /*7d5f0*/  HMMA.16816.F32 R8, R12, R16, R20 ;  /* 0x000000100c08723c */ /* 0x008fe40000001814 */
[----:B----4-:R-:W-:-:S15]  /*7d600*/  STL.64 [R1+0x4328], R6 ;  /* 0x0043280601007387 */ /* 0x010fde0000100a00 */
[----:B------:R-:W-:-:S06]  /*7d610*/  NOP ;  /* 0x0000000000007918 */ /* 0x000fcc0000000000 */
[----:B------:R-:W-:Y:S04]  /*7d620*/  STL.64 [R1+0x250], R8 ;  /* 0x0002500801007387 */ /* 0x000fe80000100a00 */
[----:B------:R-:W3:Y:S04]  /*7d630*/  LDL.LU R16, [R1+0x230] ;  /* 0x0002300001107983 */ /* 0x000ee80000300800 */
[----:B------:R-:W3:Y:S04]  /*7d640*/  LDL.LU R17, [R1+0x234] ;  /* 0x0002340001117983 */ /* 0x000ee80000300800 */
[----:B------:R-:W4:Y:S04]  /*7d650*/  LDL.LU R18, [R1+0x238] ;  /* 0x0002380001127983 */ /* 0x000f280000300800 */
[----:B------:R-:W4:Y:S01]  /*7d660*/  LDL.LU R19, [R1+0x23c] ;  /* 0x00023c0001137983 */ /* 0x000f220000300800 */
[----:B--2---:R-:W-:-:S02]  /*7d670*/  IMAD.MOV.U32 R20, RZ, RZ, R26 ;  /* 0x000000ffff147224 */ /* 0x004fc400078e001a */
[----:B------:R-:W-:Y:S01]  /*7d680*/  IMAD.MOV.U32 R21, RZ, RZ, R2 ;  /* 0x000000ffff157224 */ /* 0x000fe200078e0002 */
[----:B----4-:R-:W-:Y:S04]  /*7d690*/  STL.64 [R1+0x4358], R18 ;  /* 0x0043581201007387 */ /* 0x010fe80000100a00 */
[----:B---3--:R0:W-:Y:S04]  /*7d6a0*/  STL.64 [R1+0x4350], R16 ;  /* 0x0043501001007387 */ /* 0x0081e80000100a00 */
[----:B------:R-:W2:Y:S04]  /*7d6b0*/  LDL.LU R26, [R1+0x4448] ;  /* 0x00444800011a7983 */ /* 0x000ea80000300800 */
[----:B------:R-:W3:Y:S04]  /*7d6c0*/  LDL.LU R2, [R1+0x4444] ;  /* 0x0044440001027983 */ /* 0x000ee80000300800 */
[----:B------:R1:W-:Y:S04]  /*7d6d0*/  STL.64 [R1+0x4360], R20 ;  /* 0x0043601401007387 */ /* 0x0003e80000100a00 */
[----:B0-----:R-:W4:Y:S04]  /*7d6e0*/  LDL.LU R16, [R1+0x240] ;  /* 0x0002400001107983 */ /* 0x001f280000300800 */
[----:B------:R-:W4:Y:S04]  /*7d6f0*/  LDL.LU R17, [R1+0x244] ;  /* 0x0002440001117983 */ /* 0x000f280000300800 */
[----:B------:R-:W2:Y:S04]  /*7d700*/  LDL.LU R18, [R1+0x248] ;  /* 0x0002480001127983 */ /* 0x000ea80000300800 */
[----:B------:R-:W2:Y:S01]  /*7d710*/  LDL.LU R19, [R1+0x24c] ;  /* 0x00024c0001137983 */ /* 0x000ea20000300800 */
[----:B-1----:R-:W-:-:S02]  /*7d720*/  IMAD.MOV.U32 R20, RZ, RZ, R0 ;  /* 0x000000ffff147224 */ /* 0x002fc400078e0000 */
[----:B------:R-:W-:Y:S01]  /*7d730*/  IMAD.MOV.U32 R21, RZ, RZ, R27 ;  /* 0x000000ffff157224 */ /* 0x000fe200078e001b */
[----:B--2---:R-:W-:Y:S04]  /*7d740*/  STL.64 [R1+0x4370], R18 ;  /* 0x0043701201007387 */ /* 0x004fe80000100a00 */
[----:B----4-:R0:W-:Y:S04]  /*7d750*/  STL.64 [R1+0x4368], R16 ;  /* 0x0043681001007387 */ /* 0x0101e80000100a00 */
[----:B------:R-:W2:Y:S04]  /*7d760*/  LDL.LU R0, [R1+0x4440] ;  /* 0x0044400001007983 */ /* 0x000ea80000300800 */
[----:B------:R-:W4:Y:S04]  /*7d770*/  LDL.LU R27, [R1+0x443c] ;  /* 0x00443c00011b7983 */ /* 0x000f280000300800 */
[----:B------:R3:W-:Y:S04]  /*7d780*/  STL.64 [R1+0x4378], R20 ;  /* 0x0043781401007387 */ /* 0x0007e80000100a00 */
[----:B0-----:R-:W2:Y:S04]  /*7d790*/  LDL.LU R16, [R1+0x260] ;  /* 0x0002600001107983 */ /* 0x001ea80000300800 */
[----:B------:R-:W2:Y:S04]  /*7d7a0*/  LDL.LU R17, [R1+0x264] ;  /* 0x0002640001117983 */ /* 0x000ea80000300800 */
[----:B------:R-:W4:Y:S04]  /*7d7b0*/  LDL.LU R18, [R1+0x268] ;  /* 0x0002680001127983 */ /* 0x000f280000300800 */
[----:B------:R-:W4:Y:S01]  /*7d7c0*/  LDL.LU R19, [R1+0x26c] ;  /* 0x00026c0001137983 */ /* 0x000f220000300800 */
[----:B---3--:R-:W-:-:S02]  /*7d7d0*/  IMAD.MOV.U32 R20, RZ, RZ, R2 ;  /* 0x000000ffff147224 */ /* 0x008fc400078e0002 */
[----:B------:R-:W-:Y:S01]  /*7d7e0*/  IMAD.MOV.U32 R21, RZ, RZ, R26 ;  /* 0x000000ffff157224 */ /* 0x000fe200078e001a */
[----:B----4-:R-:W-:Y:S04]  /*7d7f0*/  STL.64 [R1+0x4388], R18 ;  /* 0x0043881201007387 */ /* 0x010fe80000100a00 */
        /* <DEDUP_REMOVED lines=22> */
[----:B--2---:R-:W-:Y:S04]  /*7d960*/  STL.64 [R1+0x43b0], R16 ;  /* 0x0043b01001007387 */ /* 0x004fe80000100a00 */
[----:B------:R-:W2:Y:S04]  /*7d970*/  LDL.LU R26, [R1+0x4428] ;  /* 0x00442800011a7983 */ /* 0x000ea80000300800 */
[----:B------:R-:W3:Y:S04]  /*7d980*/  LDL.LU R2, [R1+0x4424] ;  /* 0x0044240001027983 */ /* 0x000ee80000300800 */
[----:B------:R0:W-:Y:S02]  /*7d990*/  STL.64 [R1+0x43c0], R20 ;  /* 0x0043c01401007387 */ /* 0x0001e40000100a00 */
[----:B0-----:R-:W-:-:S02]  /*7d9a0*/  IMAD.MOV.U32 R20, RZ, RZ, R0 ;  /* 0x000000ffff147224 */ /* 0x001fc400078e0000 */
[----:B------:R-:W-:Y:S01]  /*7d9b0*/  IMAD.MOV.U32 R21, RZ, RZ, R27 ;  /* 0x000000ffff157224 */ /* 0x000fe200078e001b */
[----:B------:R-:W4:Y:S04]  /*7d9c0*/  LDL.LU R0, [R1+0x4420] ;  /* 0x0044200001007983 */ /* 0x000f280000300800 */
[----:B------:R-:W4:Y:S04]  /*7d9d0*/  LDL.LU R27, [R1+0x441c] ;  /* 0x00441c00011b7983 */ /* 0x000f280000300800 */
[----:B------:R2:W-:Y:S04]  /*7d9e0*/  STL.64 [R1+0x43d8], R20 ;  /* 0x0043d81401007387 */ /* 0x0005e80000100a00 */
[----:B------:R-:W4:Y:S04]  /*7d9f0*/  LDL.LU R16, [R1+0x2a0] ;  /* 0x0002a00001107983 */ /* 0x000f280000300800 */
[----:B------:R-:W4:Y:S04]  /*7da00*/  LDL.LU R17, [R1+0x2a4] ;  /* 0x0002a40001117983 */ /* 0x000f280000300800 */
[----:B------:R-:W4:Y:S04]  /*7da10*/  LDL.LU R18, [R1+0x2a8] ;  /* 0x0002a80001127983 */ /* 0x000f280000300800 */
[----:B------:R-:W4:Y:S01]  /*7da20*/  LDL.LU R19, [R1+0x2ac] ;  /* 0x0002ac0001137983 */ /* 0x000f220000300800 */
[----:B------:R-:W-:-:S02]  /*7da30*/  IMAD.MOV.U32 R25, RZ, RZ, R10 ;  /* 0x000000ffff197224 */ /* 0x000fc400078e000a */
[----:B------:R-:W-:Y:S02]  /*7da40*/  IMAD.MOV.U32 R24, RZ, RZ, R11 ;  /* 0x000000ffff187224 */ /* 0x000fe400078e000b */
[----:B--2---:R-:W-:Y:S02]  /*7da50*/  IMAD.MOV.U32 R21, RZ, RZ, R26 ;  /* 0x000000ffff157224 */ /* 0x004fe400078e001a */
[----:B---3--:R-:W-:Y:S02]  /*7da60*/  IMAD.MOV.U32 R20, RZ, RZ, R2 ;  /* 0x000000ffff147224 */ /* 0x008fe400078e0002 */
[----:B------:R-:W2:Y:S04]  /*7da70*/  LDL.LU R2, [R1+0x4418] ;  /* 0x0044180001027983 */ /* 0x000ea80000300800 */
[----:B------:R-:W3:Y:S04]  /*7da80*/  LDL.LU R26, [R1+0x4414] ;  /* 0x00441400011a7983 */ /* 0x000ee80000300800 */
[----:B------:R-:W2:Y:S04]  /*7da90*/  LDL.LU R8, [R1+0x2d0] ;  /* 0x0002d00001087983 */ /* 0x000ea80000300800 */
[----:B------:R-:W2:Y:S04]  /*7daa0*/  LDL.LU R9, [R1+0x2d4] ;  /* 0x0002d40001097983 */ /* 0x000ea80000300800 */
[----:B------:R-:W2:Y:S04]  /*7dab0*/  LDL.LU R10, [R1+0x2d8] ;  /* 0x0002d800010a7983 */ /* 0x000ea80000300800 */
[----:B------:R-:W2:Y:S04]  /*7dac0*/  LDL.LU R11, [R1+0x2dc] ;  /* 0x0002dc00010b7983 */ /* 0x000ea80000300800 */
[----:B------:R4:W-:Y:S02]  /*7dad0*/  STL.64 [R1+0x43f0], R20 ;  /* 0x0043f01401007387 */ /* 0x0009e40000100a00 */
[----:B----4-:R-:W-:-:S02]  /*7dae0*/  IMAD.MOV.U32 R20, RZ, RZ, R27 ;  /* 0x000000ffff147224 */ /* 0x010fc400078e001b */
[----:B------:R-:W4:Y:S01]  /*7daf0*/  LDL.LU R27, [R1+0x4410] ;  /* 0x00441000011b7983 */ /* 0x000f220000300800 */
[----:B------:R-:W-:-:S03]  /*7db00*/  IMAD.MOV.U32 R21, RZ, RZ, R0 ;  /* 0x000000ffff157224 */ /* 0x000fc600078e0000 */
[----:B------:R-:W2:Y:S04]  /*7db10*/  LDL.LU R0, [R1+0x440c] ;  /* 0x00440c0001007983 */ /* 0x000ea80000300800 */
[----:B------:R-:W-:Y:S04]  /*7db20*/  STL.64 [R1+0x43d0], R18 ;  /* 0x0043d01201007387 */ /* 0x000fe80000100a00 */
[----:B------:R0:W-:Y:S04]  /*7db30*/  STL.64 [R1+0x43c8], R16 ;  /* 0x0043c81001007387 */ /* 0x0001e80000100a00 */
[----:B0-----:R-:W2:Y:S04]  /*7db40*/  LDL.LU R16, [R1+0x2b0] ;  /* 0x0002b00001107983 */ /* 0x001ea80000300800 */
[----:B------:R-:W2:Y:S01]  /*7db50*/  LDL.LU R17, [R1+0x2b4] ;  /* 0x0002b40001117983 */ /* 0x000ea20000300800 */
[----:B---3--:R-:W-:-:S03]  /*7db60*/  IMAD.MOV.U32 R18, RZ, RZ, R26 ;  /* 0x000000ffff127224 */ /* 0x008fc600078e001a */
[----:B------:R-:W3:Y:S01]  /*7db70*/  LDL.LU R26, [R1+0x4408] ;  /* 0x00440800011a7983 */ /* 0x000ee20000300800 */
[----:B----4-:R-:W-:-:S03]  /*7db80*/  IMAD.MOV.U32 R19, RZ, RZ, R27 ;  /* 0x000000ffff137224 */ /* 0x010fc600078e001b */
[----:B------:R-:W3:Y:S04]  /*7db90*/  LDL.LU R27, [R1+0x4404] ;  /* 0x00440400011b7983 */ /* 0x000ee80000300800 */
[----:B------:R-:W-:Y:S04]  /*7dba0*/  STL.64 [R1+0x43e8], R18 ;  /* 0x0043e81201007387 */ /* 0x000fe80000100a00 */
[----:B--2---:R0:W-:Y:S04]  /*7dbb0*/  STL.64 [R1+0x43e0], R16 ;  /* 0x0043e01001007387 */ /* 0x0041e80000100a00 */
[----:B0-----:R-:W2:Y:S04]  /*7dbc0*/  LDL.LU R16, [R1+0x2c0] ;  /* 0x0002c00001107983 */ /* 0x001ea80000300800 */
[----:B------:R-:W2:Y:S04]  /*7dbd0*/  LDL.LU R17, [R1+0x2c4] ;  /* 0x0002c40001117983 */ /* 0x000ea80000300800 */
[----:B------:R-:W2:Y:S04]  /*7dbe0*/  LDL.LU R18, [R1+0x2c8] ;  /* 0x0002c80001127983 */ /* 0x000ea80000300800 */
[----:B------:R-:W2:Y:S04]  /*7dbf0*/  LDL.LU R19, [R1+0x2cc] ;  /* 0x0002cc0001137983 */ /* 0x000ea80000300800 */
[----:B---3--:R-:W-:Y:S04]  /*7dc00*/  STL.64 [R1+0x42f0], R26 ;  /* 0x0042f01a01007387 */ /* 0x008fe80000100a00 */
[----:B------:R0:W-:Y:S02]  /*7dc10*/  STL.64 [R1+0x42e8], R24 ;  /* 0x0042e81801007387 */ /* 0x0001e40000100a00 */
[----:B0-----:R-:W-:-:S02]  /*7dc20*/  IMAD.MOV.U32 R24, RZ, RZ, R2 ;  /* 0x000000ffff187224 */ /* 0x001fc400078e0002 */
[----:B------:R-:W3:Y:S04]  /*7dc30*/  LDL.LU R2, [R1+0x4400] ;  /* 0x0044000001027983 */ /* 0x000ee80000300800 */
[----:B------:R-:W4:Y:S04]  /*7dc40*/  LDL.LU R25, [R1+0x1f4] ;  /* 0x0001f40001197983 */ /* 0x000f280000300800 */
[----:B------:R-:W2:Y:S04]  /*7dc50*/  LDL.LU R26, [R1+0x1f8] ;  /* 0x0001f800011a7983 */ /* 0x000ea80000300800 */
[----:B------:R-:W2:Y:S04]  /*7dc60*/  LDL.LU R27, [R1+0x1fc] ;  /* 0x0001fc00011b7983 */ /* 0x000ea80000300800 */
[----:B------:R-:W3:Y:S04]  /*7dc70*/  LDL.LU R4, [R1+0x220] ;  /* 0x0002200001047983 */ /* 0x000ee80000300800 */
[----:B------:R-:W3:Y:S04]  /*7dc80*/  LDL.LU R5, [R1+0x224] ;  /* 0x0002240001057983 */ /* 0x000ee80000300800 */
[----:B--2---:R0:W-:Y:S04]  /*7dc90*/  STL.64 [R1+0x4300], R26 ;  /* 0x0043001a01007387 */ /* 0x0041e80000100a00 */
[----:B----4-:R-:W-:Y:S04]  /*7dca0*/  STL.64 [R1+0x42f8], R24 ;  /* 0x0042f81801007387 */ /* 0x010fe80000100a00 */
[----:B0-----:R-:W2:Y:S01]  /*7dcb0*/  LDL.LU.64 R26, [R1+0x18] ;  /* 0x00001800011a7983 */ /* 0x001ea20000300a00 */
[----:B------:R-:W-:Y:S03]  /*7dcc0*/  HMMA.16816.F32 R20, R12, R20, R8 ;  /* 0x000000140c14723c */ /* 0x000fe60000001808 */
[----:B--2---:R0:W-:Y:S04]  /*7dcd0*/  STL.64 [R1+0x4318], R26 ;  /* 0x0043181a01007387 */ /* 0x0041e80000100a00 */
[----:B0-----:R-:W2:-:S15]  /*7dce0*/  LDL.LU.64 R26, [R1+0x28] ;  /* 0x00002800011a7983 */ /* 0x001e9e0000300a00 */
[----:B------:R-:W-:-:S02]  /*7dcf0*/  NOP ;  /* 0x0000000000007918 */ /* 0x000fc40000000000 */
[----:B------:R-:W-:Y:S02]  /*7dd00*/  IMAD.MOV.U32 R9, RZ, RZ, R20 ;  /* 0x000000ffff097224 */ /* 0x000fe400078e0014 */
[----:B------:R-:W-:Y:S01]  /*7dd10*/  IMAD.MOV.U32 R8, RZ, RZ, R21 ;  /* 0x000000ffff087224 */ /* 0x000fe200078e0015 */
[----:B--2---:R0:W-:Y:S04]  /*7dd20*/  STL.64 [R1+0x4320], R26 ;  /* 0x0043201a01007387 */ /* 0x0041e80000100a00 */
[----:B0-----:R-:W2:Y:S04]  /*7dd30*/  LDL.LU.64 R26, [R1+0x38] ;  /* 0x00003800011a7983 */ /* 0x001ea80000300a00 */
[----:B------:R-:W4:Y:S04]  /*7dd40*/  LDL.LU.64 R10, [R1+0x43f8] ;  /* 0x0043f800010a7983 */ /* 0x000f280000300a00 */
[----:B------:R-:W2:Y:S01]  /*7dd50*/  LDL.LU.64 R20, [R1+0x43f0] ;  /* 0x0043f00001147983 */ /* 0x000ea20000300a00 */
[----:B---3--:R-:W-:-:S02]  /*7dd60*/  IMAD.MOV.U32 R6, RZ, RZ, R2 ;  /* 0x000000ffff067224 */ /* 0x008fc400078e0002 */
[----:B------:R-:W-:Y:S02]  /*7dd70*/  IMAD.MOV.U32 R7, RZ, RZ, R0 ;  /* 0x000000ffff077224 */ /* 0x000fe400078e0000 */
[----:B------:R-:W-:Y:S02]  /*7dd80*/  IMAD.MOV.U32 R2, RZ, RZ, R22 ;  /* 0x000000ffff027224 */ /* 0x000fe400078e0016 */
[----:B------:R-:W-:Y:S02]  /*7dd90*/  IMAD.MOV.U32 R0, RZ, RZ, R23 ;  /* 0x000000ffff007224 */ /* 0x000fe400078e0017 */
[C---:B--2---:R-:W-:Y:S01]  /*7dda0*/  HMMA.16816.F32 R20, R12.reuse, R20, R16 ;  /* 0x000000140c14723c */ /* 0x044fe20000001810 */
[----:B----4-:R-:W-:Y:S04]  /*7ddb0*/  STL.64 [R1+0x4310], R10 ;  /* 0x0043100a01007387 */ /* 0x010fe80000100a00 */
[----:B------:R0:W-:Y:S04]  /*7ddc0*/  STL.64 [R1+0x4308], R8 ;  /* 0x0043080801007387 */ /* 0x0001e80000100a00 */
        /* <DEDUP_REMOVED lines=50> */
[----:B0-----:R-:W4:Y:S04]  /*7e0f0*/  LDL.LU.64 R22, [R1+0x4348] ;  /* 0x0043480001167983 */ /* 0x001f280000300a00 */
[----:B------:R-:W3:Y:S02]  /*7e100*/  LDL.LU.64 R20, [R1+0x4340] ;  /* 0x0043400001147983 */ /* 0x000ee40000300a00 */
[----:B---3--:R-:W-:Y:S02]  /*7e110*/  HMMA.16816.F32 R12, R12, R20, R16 ;  /* 0x000000140c0c723c */ /* 0x008fe40000001810 */
[----:B------:R-:W3:Y:S04]  /*7e120*/  LDL.LU.64 R18, [R1+0x4338] ;  /* 0x0043380001127983 */ /* 0x000ee80000300a00 */
[----:B------:R-:W3:-:S15]  /*7e130*/  LDL.LU.64 R16, [R1+0x4330] ;  /* 0x0043300001107983 */ /* 0x000ede0000300a00 */
        /* <DEDUP_REMOVED lines=12> */
[----:B---3--:R-:W-:-:S15]  /*7e200*/  HMMA.16816.F32 R4, R16, R26, R4 ;  /* 0x0000001a1004723c */ /* 0x008fde0000001804 */
[----:B------:R-:W-:-:S08]  /*7e210*/  NOP ;  /* 0x0000000000007918 */ /* 0x000fd00000000000 */
[----:B------:R0:W-:Y:S04]  /*7e220*/  STL.64 [R1+0x330], R4 ;  /* 0x0003300401007387 */ /* 0x0001e80000100a00 */
[----:B------:R1:W-:Y:S01]  /*7e230*/  STL.64 [R1+0x338], R6 ;  /* 0x0003380601007387 */ /* 0x0003e20000100a00 */
[----:B0-----:R-:W-:-:S03]  /*7e240*/  IMAD.MOV.U32 R5, RZ, RZ, R26 ;  /* 0x000000ffff057224 */ /* 0x001fc600078e001a */
[----:B-1----:R-:W3:Y:S01]  /*7e250*/  LDL.LU.64 R6, [R1+0x4328] ;  /* 0x0043280001067983 */ /* 0x002ee20000300a00 */
[----:B------:R-:W-:-:S03]  /*7e260*/  IMAD.MOV.U32 R4, RZ, RZ, R27 ;  /* 0x000000ffff047224 */ /* 0x000fc600078e001b */
[----:B------:R-:W2:Y:S02]  /*7e270*/  LDL.LU.64 R26, [R1+0x4320] ;  /* 0x00432000011a7983 */ /* 0x000ea40000300a00 */
[----:B--2---:R-:W-:-:S15]  /*7e280*/  HMMA.16816.F32 R12, R16, R26, R12 ;  /* 0x0000001a100c723c */ /* 0x004fde000000180c */
[----:B------:R-:W-:-:S08]  /*7e290*/  NOP ;  /* 0x0000000000007918 */ /* 0x000fd00000000000 */
[----:B------:R0:W-:Y:S04]  /*7e2a0*/  STL.64 [R1+0x320], R12 ;  /* 0x0003200c01007387 */ /* 0x0001e80000100a00 */
[----:B------:R1:W-:Y:S01]  /*7e2b0*/  STL.64 [R1+0x328], R14 ;  /* 0x0003280e01007387 */ /* 0x0003e20000100a00 */
[----:B0-----:R-:W-:Y:S02]  /*7e2c0*/  IMAD.MOV.U32 R13, RZ, RZ, R26 ;  /* 0x000000ffff0d7224 */ /* 0x001fe400078e001a */
[----:B------:R-:W-:Y:S02]  /*7e2d0*/  IMAD.MOV.U32 R12, RZ, RZ, R27 ;  /* 0x000000ffff0c7224 */ /* 0x000fe400078e001b */
[----:B------:R-:W2:Y:S02]  /*7e2e0*/  LDL.LU.64 R26, [R1+0x4318] ;  /* 0x00431800011a7983 */ /* 0x000ea40000300a00 */
[----:B--2---:R-:W-:Y:S06]  /*7e2f0*/  HMMA.16816.F32 R8, R16, R26, R8 ;  /* 0x0000001a1008723c */ /* 0x004fec0000001808 */
[----:B-1----:R-:W-:-:S02]  /*7e300*/  IMAD.MOV.U32 R15, RZ, RZ, R26 ;  /* 0x000000ffff0f7224 */ /* 0x002fc400078e001a */
[----:B------:R-:W-:-:S15]  /*7e310*/  IMAD.MOV.U32 R14, RZ, RZ, R27 ;  /* 0x000000ffff0e7224 */ /* 0x000fde00078e001b */
[----:B------:R-:W-:Y:S04]  /*7e320*/  STL.64 [R1+0x400], R8 ;  /* 0x0004000801007387 */ /* 0x000fe80000100a00 */
[----:B------:R0:W-:Y:S04]  /*7e330*/  STL.64 [R1+0x408], R10 ;  /* 0x0004080a01007387 */ /* 0x0001e80000100a00 */
[----:B0-----:R-:W2:Y:S04]  /*7e340*/  LDL.LU.64 R10, [R1+0x4310] ;  /* 0x00431000010a7983 */ /* 0x001ea80000300a00 */
[----:B------:R-:W2:Y:S04]  /*7e350*/  LDL.LU.64 R8, [R1+0x4308] ;  /* 0x0043080001087983 */ /* 0x000ea80000300a00 */
[----:B------:R-:W3:Y:S04]  /*7e360*/  LDL.LU.64 R26, [R1+0x4300] ;  /* 0x00430000011a7983 */ /* 0x000ee80000300a00 */
[----:B------:R-:W3:Y:S02]  /*7e370*/  LDL.LU.64 R24, [R1+0x42f8] ;  /* 0x0042f80001187983 */ /* 0x000ee40000300a00 */
[----:B---3--:R-:W-:-:S15]  /*7e380*/  HMMA.16816.F32 R24, R16, R6, R24 ;  /* 0x000000061018723c */ /* 0x008fde0000001818 */
[----:B------:R-:W-:-:S08]  /*7e390*/  NOP ;  /* 0x0000000000007918 */ /* 0x000fd00000000000 */
[----:B------:R-:W-:Y:S04]  /*7e3a0*/  STL.64 [R1+0x3f0], R24 ;  /* 0x0003f01801007387 */ /* 0x000fe80000100a00 */
[----:B------:R0:W-:Y:S04]  /*7e3b0*/  STL.64 [R1+0x3f8], R26 ;  /* 0x0003f81a01007387 */ /* 0x0001e80000100a00 */
[----:B0-----:R-:W4:Y:S04]  /*7e3c0*/  LDL.LU.64 R26, [R1+0x42f0] ;  /* 0x0042f000011a7983 */ /* 0x001f280000300a00 */
[----:B------:R-:W3:Y:S04]  /*7e3d0*/  LDL.LU.64 R24, [R1+0x42e8] ;  /* 0x0042e80001187983 */ /* 0x000ee80000300a00 */
[----:B------:R0:W-:Y:S02]  /*7e3e0*/  STL.64 [R1+0x4190], R6 ;  /* 0x0041900601007387 */ /* 0x0001e40000100a00 */
[----:B0-----:R-:W-:-:S02]  /*7e3f0*/  IMAD.MOV.U32 R6, RZ, RZ, R15 ;  /* 0x000000ffff067224 */ /* 0x001fc400078e000f */
[----:B------:R-:W-:Y:S01]  /*7e400*/  IMAD.MOV.U32 R7, RZ, RZ, R14 ;  /* 0x000000ffff077224 */ /* 0x000fe200078e000e */
[----:B----4-:R-:W-:-:S15]  /*7e410*/  HMMA.16816.F32 R20, R16, R26, R20 ;  /* 0x0000001a1014723c */ /* 0x010fde0000001814 */
[----:B------:R-:W-:-:S08]  /*7e420*/  NOP ;  /* 0x0000000000007918 */ /* 0x000fd00000000000 */
[----:B------:R-:W-:Y:S04]  /*7e430*/  STL.64 [R1+0x3e0], R20 ;  /* 0x0003e01401007387 */ /* 0x000fe80000100a00 */
[----:B------:R-:W-:Y:S04]  /*7e440*/  STL.64 [R1+0x3e8], R22 ;  /* 0x0003e81601007387 */ /* 0x000fe80000100a00 */
[----:B------:R-:W-:Y:S04]  /*7e450*/  STL.64 [R1+0x41a8], R6 ;  /* 0x0041a80601007387 */ /* 0x000fe80000100a00 */
[----:B------:R-:W-:Y:S04]  /*7e460*/  STL.64 [R1+0x4188], R26 ;  /* 0x0041881a01007387 */ /* 0x000fe80000100a00 */
[----:B---3--:R0:W-:Y:S04]  /*7e470*/  STL.64 [R1+0x4180], R24 ;  /* 0x0041801801007387 */ /* 0x0081e80000100a00 */
[----:B0-----:R-:W3:Y:S04]  /*7e480*/  LDL.LU R24, [R1+0xf0] ;  /* 0x0000f00001187983 */ /* 0x001ee80000300800 */
[----:B------:R-:W3:Y:S01]  /*7e490*/  LDL.LU R25, [R1+0xf4] ;  /* 0x0000f40001197983 */ /* 0x000ee20000300800 */
[----:B------:R-:W-:-:S02]  /*7e4a0*/  IMAD.MOV.U32 R6, RZ, RZ, R13 ;  /* 0x000000ffff067224 */ /* 0x000fc400078e000d */
[----:B------:R-:W-:Y:S02]  /*7e4b0*/  IMAD.MOV.U32 R7, RZ, RZ, R12 ;  /* 0x000000ffff077224 */ /* 0x000fe400078e000c */
[----:B--2---:R-:W-:Y:S02]  /*7e4c0*/  IMAD.MOV.U32 R26, RZ, RZ, R11 ;  /* 0x000000ffff1a7224 */ /* 0x004fe400078e000b */
[----:B------:R-:W-:Y:S01]  /*7e4d0*/  IMAD.MOV.U32 R27, RZ, RZ, R10 ;  /* 0x000000ffff1b7224 */ /* 0x000fe200078e000a */
[----:B------:R-:W2:Y:S04]  /*7e4e0*/  LDL.LU R11, [R1+0x42e4] ;  /* 0x0042e400010b7983 */ /* 0x000ea80000300800 */
[----:B------:R-:W4:Y:S04]  /*7e4f0*/  LDL.LU R10, [R1+0x42e0] ;  /* 0x0042e000010a7983 */ /* 0x000f280000300800 */
[----:B------:R0:W-:Y:S02]  /*7e500*/  STL.64 [R1+0x41c0], R6 ;  /* 0x0041c00601007387 */ /* 0x0001e40000100a00 */
[----:B0-----:R-:W-:-:S02]  /*7e510*/  IMAD.MOV.U32 R6, RZ, RZ, R5 ;  /* 0x000000ffff067224 */ /* 0x001fc400078e0005 */
[----:B------:R-:W-:-:S05]  /*7e520*/  IMAD.MOV.U32 R7, RZ, RZ, R4 ;  /* 0x000000ffff077224 */ /* 0x000fca00078e0004 */
[----:B------:R-:W-:Y:S04]  /*7e530*/  STL.64 [R1+0x41f0], R6 ;  /* 0x0041f00601007387 */ /* 0x000fe80000100a00 */
[----:B------:R0:W-:Y:S02]  /*7e540*/  STL.64 [R1+0x41a0], R26 ;  /* 0x0041a01a01007387 */ /* 0x0001e40000100a00 */
[----:B0-----:R-:W-:Y:S02]  /*7e550*/  IMAD.MOV.U32 R26, RZ, RZ, R3 ;  /* 0x000000ffff1a7224 */ /* 0x001fe400078e0003 */
[----:B------:R-:W-:Y:S01]  /*7e560*/  IMAD.MOV.U32 R27, RZ, RZ, R28 ;  /* 0x000000ffff1b7224 */ /* 0x000fe200078e001c */
[----:B---3--:R0:W-:Y:S04]  /*7e570*/  STL.64 [R1+0x4198], R24 ;  /* 0x0041981801007387 */ /* 0x0081e80000100a00 */
[----:B0-----:R-:W3:Y:S04]  /*7e580*/  LDL.LU R24, [R1+0x100] ;  /* 0x0001000001187983 */ /* 0x001ee80000300800 */
[----:B------:R-:W3:Y:S04]  /*7e590*/  LDL.LU R25, [R1+0x104] ;  /* 0x0001040001197983 */ /* 0x000ee80000300800 */
[----:B------:R-:W4:Y:S04]  /*7e5a0*/  LDL.LU R3, [R1+0x42dc] ;  /* 0x0042dc0001037983 */ /* 0x000f280000300800 */
[----:B------:R-:W4:Y:S04]  /*7e5b0*/  LDL.LU R28, [R1+0x42d8] ;  /* 0x0042d800011c7983 */ /* 0x000f280000300800 */
[----:B------:R-:W2:Y:S04]  /*7e5c0*/  LDL R22, [R1+0x78] ;  /* 0x0000780001167983 */ /* 0x000ea80000100800 */
        /* <DEDUP_REMOVED lines=86> */
[----:B------:R1:W-:Y:S01]  /*7eb30*/  STL.64 [R1+0x41b0], R24 ;  /* 0x0041b01801007387 */ /* 0x0003e20000100a00 */
[----:B0-----:R-:W-:-:S03]  /*7eb40*/  IMAD.MOV.U32 R26, RZ, RZ, R11 ;  /* 0x000000ffff1a7224 */ /* 0x001fc600078e000b */
[----:B-1----:R-:W3:Y:S01]  /*7eb50*/  LDL.LU R24, [R1+0x110] ;  /* 0x0001100001187983 */ /* 0x002ee20000300800 */
[----:B------:R-:W-:-:S03]  /*7eb60*/  IMAD.MOV.U32 R25, RZ, RZ, R10 ;  /* 0x000000ffff197224 */ /* 0x000fc600078e000a */
[----:B------:R-:W4:Y:S04]  /*7eb70*/  LDL.LU R10, [R1+0x42d4] ;  /* 0x0042d400010a7983 */ /* 0x000f280000300800 */
[----:B------:R-:W4:Y:S04]  /*7eb80*/  LDL.LU R11, [R1+0x42d0] ;  /* 0x0042d000010b7983 */ /* 0x000f280000300800 */
        /* <DEDUP_REMOVED lines=8> */
[----:B0-----:R-:W3:Y:S04]  /*7ec10*/  LDL.LU.64 R14, [R1+0x42c8] ;  /* 0x0042c800010e7983 */ /* 0x001ee80000300a00 */
[----:B------:R-:W3:Y:S02]  /*7ec20*/  LDL.LU.64 R12, [R1+0x42c0] ;  /* 0x0042c000010c7983 */ /* 0x000ee40000300a00 */
[----:B---3--:R-:W-:-:S15]  /*7ec30*/  HMMA.16816.F32 R12, R16, R22, R12 ;  /* 0x00000016100c723c */ /* 0x008fde000000180c */
[----:B------:R-:W-:-:S08]  /*7ec40*/  NOP ;  /* 0x0000000000007918 */ /* 0x000fd00000000000 */
[----:B------:R-:W-:Y:S04]  /*7ec50*/  STL.64 [R1+0x3c0], R12 ;  /* 0x0003c00c01007387 */ /* 0x000fe80000100a00 */
[----:B------:R0:W-:Y:S02]  /*7ec60*/  STL.64 [R1+0x3c8], R14 ;  /* 0x0003c80e01007387 */ /* 0x0001e40000100a00 */
[----:B0-----:R-:W-:Y:S02]  /*7ec70*/  IMAD.MOV.U32 R15, RZ, RZ, R22 ;  /* 0x000000ffff0f7224 */ /* 0x001fe400078e0016 */
[----:B------:R-:W-:Y:S02]  /*7ec80*/  IMAD.MOV.U32 R14, RZ, RZ, R23 ;  /* 0x000000ffff0e7224 */ /* 0x000fe400078e0017 */
[----:B------:R-:W3:Y:S02]  /*7ec90*/  LDL.LU.64 R22, [R1+0x42b8] ;  /* 0x0042b80001167983 */ /* 0x000ee40000300a00 */
        /* <DEDUP_REMOVED lines=10> */
[----:B---3--:R-:W-:Y:S01]  /*7ed40*/  HMMA.16816.F32 R20, R16, R22, R4 ;  /* 0x000000161014723c */ /* 0x008fe20000001804 */
[----:B------:R-:W3:Y:S04]  /*7ed50*/  LDL.LU.64 R6, [R1+0x4298] ;  /* 0x0042980001067983 */ /* 0x000ee80000300a00 */
[----:B------:R-:W3:-:S15]  /*7ed60*/  LDL.LU.64 R4, [R1+0x4290] ;  /* 0x0042900001047983 */ /* 0x000ede0000300a00 */
[----:B------:R-:W-:-:S03]  /*7ed70*/  NOP ;  /* 0x0000000000007918 */ /* 0x000fc60000000000 */
[----:B------:R3:W-:Y:S01]  /*7ed80*/  STL.64 [R1+0x3a0], R20 ;  /* 0x0003a01401007387 */ /* 0x0007e20000100a00 */
[----:B------:R-:W-:Y:S02]  /*7ed90*/  IMAD.MOV.U32 R28, RZ, RZ, R22 ;  /* 0x000000ffff1c7224 */ /* 0x000fe400078e0016 */
[----:B------:R-:W-:Y:S02]  /*7eda0*/  IMAD.MOV.U32 R3, RZ, RZ, R23 ;  /* 0x000000ffff037224 */ /* 0x000fe400078e0017 */
        /* <DEDUP_REMOVED lines=49> */
[----:B------:R0:W-:Y:S04]  /*7f0c0*/  STL.64 [R1+0x350], R16 ;  /* 0x0003501001007387 */ /* 0x0001e80000100a00 */
[----:B------:R1:W-:Y:S04]  /*7f0d0*/  STL.64 [R1+0x358], R18 ;  /* 0x0003581201007387 */ /* 0x0003e80000100a00 */
[----:B0-----:R-:W3:Y:S04]  /*7f0e0*/  LDL.LU R16, [R1+0xe0] ;  /* 0x0000e00001107983 */ /* 0x001ee80000300800 */
[----:B------:R-:W3:Y:S04]  /*7f0f0*/  LDL.LU R17, [R1+0xe4] ;  /* 0x0000e40001117983 */ /* 0x000ee80000300800 */
[----:B-1----:R-:W3:Y:S01]  /*7f100*/  LDL.LU R18, [R1+0xe8] ;  /* 0x0000e80001127983 */ /* 0x002ee20000300800 */
[----:B------:R-:W-:-:S03]  /*7f110*/  IMAD.MOV.U32 R19, RZ, RZ, R29 ;  /* 0x000000ffff137224 */ /* 0x000fc600078e001d */
        /* <DEDUP_REMOVED lines=24> */
[----:B------:R-:W2:-:S15]  /*7f2a0*/  LDL.LU.64 R24, [R1+0x4180] ;  /* 0x0041800001187983 */ /* 0x000e9e0000300a00 */
[----:B------:R-:W-:-:S02]  /*7f2b0*/  NOP ;  /* 0x0000000000007918 */ /* 0x000fc40000000000 */
[----:B------:R-:W-:Y:S04]  /*7f2c0*/  STL.64 [R1+0x2e0], R4 ;  /* 0x0002e00401007387 */ /* 0x000fe80000100a00 */
[----:B------:R0:W-:Y:S04]  /*7f2d0*/  STL.64 [R1+0x2e8], R6 ;  /* 0x0002e80601007387 */ /* 0x0001e80000100a00 */
[----:B0-----:R-:W4:Y:S04]  /*7f2e0*/  LDL.LU.64 R6, [R1+0x4178] ;  /* 0x0041780001067983 */ /* 0x001f280000300a00 */
[----:B------:R-:W4:Y:S01]  /*7f2f0*/  LDL.LU.64 R4, [R1+0x4170] ;  /* 0x0041700001047983 */ /* 0x000f220000300a00 */
[----:B---3--:R-:W-:-:S15]  /*7f300*/  HMMA.16816.F32 R16, R20, R26, R16 ;  /* 0x0000001a1410723c */ /* 0x008fde0000001810 */
[----:B------:R-:W-:-:S08]  /*7f310*/  NOP ;  /* 0x0000000000007918 */ /* 0x000fd00000000000 */
[----:B------:R-:W-:Y:S04]  /*7f320*/  STL.64 [R1+0x2d0], R16 ;  /* 0x0002d01001007387 */ /* 0x000fe80000100a00 */
[----:B------:R4:W-:Y:S02]  /*7f330*/  STL.64 [R1+0x2d8], R18 ;  /* 0x0002d81201007387 */ /* 0x0009e40000100a00 */
[----:B----4-:R-:W-:Y:S02]  /*7f340*/  HMMA.16816.F32 R16, R20, R10, R4 ;  /* 0x0000000a1410723c */ /* 0x010fe40000001804 */
[----:B------:R-:W3:-:S15]  /*7f350*/  LDL R6, [R1+0x4b4] ;  /* 0x0004b40001067983 */ /* 0x000ede0000100800 */
[----:B------:R-:W-:-:S06]  /*7f360*/  NOP ;  /* 0x0000000000007918 */ /* 0x000fcc0000000000 */
[----:B------:R-:W-:Y:S04]  /*7f370*/  STL [R1+0x3f34], R16 ;  /* 0x003f341001007387 */ /* 0x000fe80000100800 */
[----:B------:R-:W-:Y:S04]  /*7f380*/  STL [R1+0x3f30], R17 ;  /* 0x003f301101007387 */ /* 0x000fe80000100800 */
[----:B------:R0:W-:Y:S04]  /*7f390*/  STL [R1+0x3f2c], R18 ;  /* 0x003f2c1201007387 */ /* 0x0001e80000100800 */
[----:B------:R1:W-:Y:S01]  /*7f3a0*/  STL [R1+0x3f28], R19 ;  /* 0x003f281301007387 */ /* 0x0003e20000100800 */
[----:B0-----:R-:W-:-:S02]  /*7f3b0*/  IMAD.MOV.U32 R18, RZ, RZ, R13 ;  /* 0x000000ffff127224 */ /* 0x001fc400078e000d */
[----:B-1----:R-:W-:-:S05]  /*7f3c0*/  IMAD.MOV.U32 R19, RZ, RZ, R12 ;  /* 0x000000ffff137224 */ /* 0x002fca00078e000c */
[----:B------:R-:W-:Y:S04]  /*7f3d0*/  STL.64 [R1+0x4168], R18 ;  /* 0x0041681201007387 */ /* 0x000fe80000100a00 */
[----:B------:R-:W4:Y:S04]  /*7f3e0*/  LDL.LU R16, [R1+0x250] ;  /* 0x0002500001107983 */ /* 0x000f280000300800 */
[----:B------:R-:W4:Y:S01]  /*7f3f0*/  LDL.LU R17, [R1+0x254] ;  /* 0x0002540001117983 */ /* 0x000f220000300800 */
[----:B------:R-:W-:Y:S02]  /*7f400*/  IMAD.MOV.U32 R26, RZ, RZ, R15 ;  /* 0x000000ffff1a7224 */ /* 0x000fe400078e000f */
[----:B------:R-:W-:-:S02]  /*7f410*/  IMAD.MOV.U32 R27, RZ, RZ, R14 ;  /* 0x000000ffff1b7224 */ /* 0x000fc400078e000e */
[----:B------:R-:W0:Y:S04]  /*7f420*/  LDSM.16.MT88.4 R12, [R29+UR5+0x43000] ;  /* 0x043000051d0c783b */ /* 0x000e280008004200 */
[----:B0-----:R-:W-:Y:S04]  /*7f430*/  STL.64 [R1+0x40b0], R14 ;  /* 0x0040b00e01007387 */ /* 0x001fe80000100a00 */
[----:B------:R0:W-:Y:S02]  /*7f440*/  STL.64 [R1+0x40a8], R12 ;  /* 0x0040a80c01007387 */ /* 0x0001e40000100a00 */
[----:B0-----:R-:W-:-:S02]  /*7f450*/  IMAD.MOV.U32 R12, RZ, RZ, R9 ;  /* 0x000000ffff0c7224 */ /* 0x001fc400078e0009 */
[----:B------:R-:W-:Y:S02]  /*7f460*/  IMAD.MOV.U32 R13, RZ, RZ, R8 ;  /* 0x000000ffff0d7224 */ /* 0x000fe400078e0008 */
[----:B--2---:R-:W-:Y:S02]  /*7f470*/  IMAD.MOV.U32 R18, RZ, RZ, R25 ;  /* 0x000000ffff127224 */ /* 0x004fe400078e0019 */
[----:B------:R-:W-:Y:S02]  /*7f480*/  IMAD.MOV.U32 R19, RZ, RZ, R24 ;  /* 0x000000ffff137224 */ /* 0x000fe400078e0018 */
[----:B------:R-:W-:Y:S02]  /*7f490*/  IMAD.MOV.U32 R14, RZ, RZ, R2 ;  /* 0x000000ffff0e7224 */ /* 0x000fe400078e0002 */
[----:B------:R-:W-:Y:S01]  /*7f4a0*/  IMAD.MOV.U32 R15, RZ, RZ, R0 ;  /* 0x000000ffff0f7224 */ /* 0x000fe200078e0000 */
[----:B---3--:R-:W0:Y:S04]  /*7f4b0*/  LDSM.16.M88.4 R8, [R6+UR5+0x180] ;  /* 0x000180050608783b */ /* 0x008e280008000200 */
[----:B0-----:R-:W-:Y:S04]  /*7f4c0*/  STL.64 [R1+0x130], R8 ;  /* 0x0001300801007387 */ /* 0x001fe80000100a00 */
[----:B------:R-:W-:Y:S01]  /*7f4d0*/  STL.64 [R1+0x138], R10 ;  /* 0x0001380a01007387 */ /* 0x000fe20000100a00 */
[----:B----4-:R-:W-:Y:S03]  /*7f4e0*/  HMMA.16816.F32 R24, R20, R26, R16 ;  /* 0x0000001a1418723c */ /* 0x010fe60000001810 */
[----:B------:R-:W2:Y:S04]  /*7f4f0*/  LDL.LU.64 R18, [R1+0x4168] ;  /* 0x0041680001127983 */ /* 0x000ea80000300a00 */
[----:B------:R-:W-:-:S15]  /*7f500*/  LDSM.16.M88.4 R8, [R6+UR5+0x4180] ;  /* 0x004180050608783b */ /* 0x000fde0008000200 */
[----:B------:R-:W-:-:S01]  /*7f510*/  NOP ;  /* 0x0000000000007918 */ /* 0x000fc20000000000 */
[----:B------:R-:W-:Y:S04]  /*7f520*/  STL.64 [R1+0x1b0], R24 ;  /* 0x0001b01801007387 */ /* 0x000fe80000100a00 */
[----:B------:R-:W-:Y:S04]  /*7f530*/  STL.64 [R1+0x1b8], R26 ;  /* 0x0001b81a01007387 */ /* 0x000fe80000100a00 */
[----:B------:R-:W0:Y:S04]  /*7f540*/  LDSM.16.M88.4 R24, [R6+UR5+0x8180] ;  /* 0x008180050618783b */ /* 0x000e280008000200 */
[----:B0-----:R-:W-:Y:S04]  /*7f550*/  STL.64 [R1+0x110], R24 ;  /* 0x0001101801007387 */ /* 0x001fe80000100a00 */
[----:B------:R-:W-:Y:S04]  /*7f560*/  STL.64 [R1+0x118], R26 ;  /* 0x0001181a01007387 */ /* 0x000fe80000100a00 */
[----:B------:R-:W-:Y:S04]  /*7f570*/  STL.64 [R1+0x128], R10 ;  /* 0x0001280a01007387 */ /* 0x000fe80000100a00 */
[----:B------:R-:W-:Y:S04]  /*7f580*/  STL.64 [R1+0x40a0], R8 ;  /* 0x0040a00801007387 */ /* 0x000fe80000100a00 */
[----:B------:R-:W0:Y:S04]  /*7f590*/  LDSM.16.M88.4 R8, [R6+UR5+0x10180] ;  /* 0x010180050608783b */ /* 0x000e280008000200 */
[----:B------:R-:W1:Y:S01]  /*7f5a0*/  LDSM.16.M88.4 R24, [R6+UR5+0xc180] ;  /* 0x00c180050618783b */ /* 0x000e620008000200 */
[----:B0-----:R-:W-:-:S02]  /*7f5b0*/  IMAD.MOV.U32 R3, RZ, RZ, R8 ;  /* 0x000000ffff037224 */ /* 0x001fc400078e0008 */
[----:B------:R-:W-:Y:S02]  /*7f5c0*/  IMAD.MOV.U32 R28, RZ, RZ, R9 ;  /* 0x000000ffff1c7224 */ /* 0x000fe400078e0009 */
[----:B------:R-:W-:Y:S02]  /*7f5d0*/  IMAD.MOV.U32 R2, RZ, RZ, R10 ;  /* 0x000000ffff027224 */ /* 0x000fe400078e000a */
[----:B------:R-:W-:Y:S02]  /*7f5e0*/  IMAD.MOV.U32 R0, RZ, RZ, R11 ;  /* 0x000000ffff007224 */ /* 0x000fe400078e000b */
[----:B------:R-:W0:Y:S04]  /*7f5f0*/  LDSM.16.M88.4 R8, [R6+UR5+0x14180] ;  /* 0x014180050608783b */ /* 0x000e280008000200 */
[----:B-1----:R-:W-:Y:S04]  /*7f600*/  STL.64 [R1+0x108], R26 ;  /* 0x0001081a01007387 */ /* 0x002fe80000100a00 */
[----:B------:R-:W-:Y:S04]  /*7f610*/  STL.64 [R1+0x40b8], R24 ;  /* 0x0040b81801007387 */ /* 0x000fe80000100a00 */
[----:B------:R-:W1:Y:S04]  /*7f620*/  LDSM.16.M88.4 R24, [R6+UR5+0x18180] ;  /* 0x018180050618783b */ /* 0x000e680008000200 */
[----:B------:R-:W-:Y:S04]  /*7f630*/  STL [R1+0x3f24], R0 ;  /* 0x003f240001007387 */ /* 0x000fe80000100800 */
[----:B------:R-:W-:Y:S04]  /*7f640*/  STL [R1+0x3f20], R2 ;  /* 0x003f200201007387 */ /* 0x000fe80000100800 */
[----:B0-----:R-:W-:Y:S04]  /*7f650*/  STL.64 [R1+0xe0], R8 ;  /* 0x0000e00801007387 */ /* 0x001fe80000100a00 */
[----:B------:R-:W-:Y:S04]  /*7f660*/  STL.64 [R1+0xe8], R10 ;  /* 0x0000e80a01007387 */ /* 0x000fe80000100a00 */
[----:B------:R-:W0:Y:S04]  /*7f670*/  LDSM.16.M88.4 R8, [R6+UR5+0x1c180] ;  /* 0x01c180050608783b */ /* 0x000e280008000200 */
[----:B-1----:R-:W-:Y:S04]  /*7f680*/  STL.64 [R1+0x140], R24 ;  /* 0x0001401801007387 */ /* 0x002fe80000100a00 */
[----:B------:R-:W-:Y:S04]  /*7f690*/  STL.64 [R1+0x148], R26 ;  /* 0x0001481a01007387 */ /* 0x000fe80000100a00 */
[----:B------:R-:W1:Y:S04]  /*7f6a0*/  LDSM.16.M88.4 R24, [R6+UR5+0x20180] ;  /* 0x020180050618783b */ /* 0x000e680008000200 */
        /* <DEDUP_REMOVED lines=13> */
[----:B------:R2:W-:Y:S02]  /*7f780*/  STL.64 [R1+0x228], R10 ;  /* 0x0002280a01007387 */ /* 0x0005e40000100a00 */
[----:B--2---:R-:W-:Y:S02]  /*7f790*/  HMMA.16816.F32 R8, R20, R18, R12 ;  /* 0x000000121408723c */ /* 0x004fe4000000180c */
[----:B-1----:R0:W-:Y:S04]  /*7f7a0*/  STL.64 [R1+0x210], R24 ;  /* 0x0002101801007387 */ /* 0x0021e80000100a00 */
[----:B------:R1:W-:Y:S04]  /*7f7b0*/  STL.64 [R1+0x218], R26 ;  /* 0x0002181a01007387 */ /* 0x0003e80000100a00 */
[----:B------:R-:W-:Y:S04]  /*7f7c0*/  STL.64 [R1+0x4160], R22 ;  /* 0x0041601601007387 */ /* 0x000fe80000100a00 */
[----:B------:R-:W-:Y:S04]  /*7f7d0*/  STL.64 [R1+0x4158], R20 ;  /* 0x0041581401007387 */ /* 0x000fe80000100a00 */
[----:B------:R-:W2:Y:S06]  /*7f7e0*/  LDSM.16.M88.4 R20, [R6+UR5+0x34180] ;  /* 0x034180050614783b */ /* 0x000eac0008000200 */
[----:B------:R-:W-:-:S02]  /*7f7f0*/  IMAD.MOV.U32 R16, RZ, RZ, R8 ;  /* 0x000000ffff107224 */ /* 0x000fc400078e0008 */
[----:B------:R-:W-:Y:S01]  /*7f800*/  IMAD.MOV.U32 R17, RZ, RZ, R9 ;  /* 0x000000ffff117224 */ /* 0x000fe200078e0009 */
[----:B------:R-:W3:Y:S01]  /*7f810*/  LDL.LU R8, [R1+0x330] ;  /* 0x0003300001087983 */ /* 0x000ee20000300800 */
[----:B------:R-:W-:-:S03]  /*7f820*/  IMAD.MOV.U32 R18, RZ, RZ, R10 ;  /* 0x000000ffff127224 */ /* 0x000fc600078e000a */
[----:B------:R-:W3:Y:S01]  /*7f830*/  LDL.LU R9, [R1+0x334] ;  /* 0x0003340001097983 */ /* 0x000ee20000300800 */
[----:B------:R-:W-:-:S03]  /*7f840*/  IMAD.MOV.U32 R19, RZ, RZ, R11 ;  /* 0x000000ffff137224 */ /* 0x000fc600078e000b */
[----:B------:R-:W4:Y:S04]  /*7f850*/  LDL.LU R10, [R1+0x338] ;  /* 0x00033800010a7983 */ /* 0x000f280000300800 */
[----:B------:R-:W4:Y:S04]  /*7f860*/  LDL.LU R11, [R1+0x33c] ;  /* 0x00033c00010b7983 */ /* 0x000f280000300800 */
[----:B----4-:R4:W-:Y:S04]  /*7f870*/  STL.64 [R1+0x40c8], R10 ;  /* 0x0040c80a01007387 */ /* 0x0109e80000100a00 */
[----:B---3--:R-:W-:Y:S04]  /*7f880*/  STL.64 [R1+0x40c0], R8 ;  /* 0x0040c00801007387 */ /* 0x008fe80000100a00 */
[----:B------:R-:W3:Y:S04]  /*7f890*/  LDL.LU R14, [R1+0x68] ;  /* 0x00006800010e7983 */ /* 0x000ee80000300800 */
[----:B------:R-:W3:Y:S04]  /*7f8a0*/  LDL.LU R15, [R1+0x6c] ;  /* 0x00006c00010f7983 */ /* 0x000ee80000300800 */
[----:B---3--:R-:W-:Y:S04]  /*7f8b0*/  STL.64 [R1+0x40d0], R14 ;  /* 0x0040d00e01007387 */ /* 0x008fe80000100a00 */
[----:B0-----:R-:W3:Y:S04]  /*7f8c0*/  LDL.LU R24, [R1+0x340] ;  /* 0x0003400001187983 */ /* 0x001ee80000300800 */
[----:B------:R-:W3:Y:S04]  /*7f8d0*/  LDL.LU R25, [R1+0x344] ;  /* 0x0003440001197983 */ /* 0x000ee80000300800 */
[----:B-1----:R-:W2:Y:S04]  /*7f8e0*/  LDL.LU R26, [R1+0x348] ;  /* 0x00034800011a7983 */ /* 0x002ea80000300800 */
[----:B------:R-:W2:Y:S04]  /*7f8f0*/  LDL.LU R27, [R1+0x34c] ;  /* 0x00034c00011b7983 */ /* 0x000ea80000300800 */
[----:B--2---:R0:W-:Y:S04]  /*7f900*/  STL.64 [R1+0x40e0], R26 ;  /* 0x0040e01a01007387 */ /* 0x0041e80000100a00 */
[----:B---3--:R-:W-:Y:S04]  /*7f910*/  STL.64 [R1+0x40d8], R24 ;  /* 0x0040d81801007387 */ /* 0x008fe80000100a00 */
[----:B----4-:R-:W2:Y:S04]  /*7f920*/  LDL.LU R10, [R1+0x78] ;  /* 0x00007800010a7983 */ /* 0x010ea80000300800 */
[----:B------:R-:W2:Y:S04]  /*7f930*/  LDL.LU R11, [R1+0x7c] ;  /* 0x00007c00010b7983 */ /* 0x000ea80000300800 */
[----:B--2---:R1:W-:Y:S04]  /*7f940*/  STL.64 [R1+0x40e8], R10 ;  /* 0x0040e80a01007387 */ /* 0x0043e80000100a00 */
[----:B0-----:R-:W2:Y:S04]  /*7f950*/  LDL.LU R26, [R1+0x88] ;  /* 0x00008800011a7983 */ /* 0x001ea80000300800 */
[----:B------:R-:W2:Y:S04]  /*7f960*/  LDL.LU R27, [R1+0x8c] ;  /* 0x00008c00011b7983 */ /* 0x000ea80000300800 */
[----:B--2---:R0:W-:Y:S04]  /*7f970*/  STL.64 [R1+0x40f0], R26 ;  /* 0x0040f01a01007387 */ /* 0x0041e80000100a00 */
[----:B------:R-:W2:Y:S04]  /*7f980*/  LDL.LU R8, [R1+0x420] ;  /* 0x0004200001087983 */ /* 0x000ea80000300800 */
[----:B------:R-:W2:Y:S04]  /*7f990*/  LDL.LU R9, [R1+0x424] ;  /* 0x0004240001097983 */ /* 0x000ea80000300800 */
[----:B-1----:R-:W3:Y:S04]  /*7f9a0*/  LDL.LU R10, [R1+0x428] ;  /* 0x00042800010a7983 */ /* 0x002ee80000300800 */
[----:B------:R-:W3:Y:S04]  /*7f9b0*/  LDL.LU R11, [R1+0x42c] ;  /* 0x00042c00010b7983 */ /* 0x000ee80000300800 */
[----:B---3--:R-:W-:Y:S04]  /*7f9c0*/  STL.64 [R1+0x4100], R10 ;  /* 0x0041000a01007387 */ /* 0x008fe80000100a00 */
[----:B--2---:R1:W-:Y:S04]  /*7f9d0*/  STL.64 [R1+0x40f8], R8 ;  /* 0x0040f80801007387 */ /* 0x0043e80000100a00 */
[----:B0-----:R-:W2:Y:S04]  /*7f9e0*/  LDL.LU R26, [R1+0x98] ;  /* 0x00009800011a7983 */ /* 0x001ea80000300800 */
[----:B------:R-:W2:Y:S04]  /*7f9f0*/  LDL.LU R27, [R1+0x9c] ;  /* 0x00009c00011b7983 */ /* 0x000ea80000300800 */
[----:B--2---:R0:W-:Y:S04]  /*7fa00*/  STL.64 [R1+0x4108], R26 ;  /* 0x0041081a01007387 */ /* 0x0041e80000100a00 */
[----:B-1----:R-:W2:Y:S04]  /*7fa10*/  LDL.LU R8, [R1+0x430] ;  /* 0x0004300001087983 */ /* 0x002ea80000300800 */
[----:B------:R-:W2:Y:S04]  /*7fa20*/  LDL.LU R9, [R1+0x434] ;  /* 0x0004340001097983 */ /* 0x000ea80000300800 */
[----:B------:R-:W3:Y:S04]  /*7fa30*/  LDL.LU R10, [R1+0x438] ;  /* 0x00043800010a7983 */ /* 0x000ee80000300800 */
        /* <DEDUP_REMOVED lines=11> */
[----:B--2---:R-:W-:Y:S04]  /*7faf0*/  STL.64 [R1+0x4128], R8 ;  /* 0x0041280801007387 */ /* 0x004fe80000100a00 */
[----:B0-----:R-:W2:Y:S04]  /*7fb00*/  LDL.LU R26, [R1+0xb8] ;  /* 0x0000b800011a7983 */ /* 0x001ea80000300800 */
[----:B------:R-:W2:Y:S04]  /*7fb10*/  LDL.LU R27, [R1+0xbc] ;  /* 0x0000bc00011b7983 */ /* 0x000ea80000300800 */
[----:B------:R-:W3:Y:S04]  /*7fb20*/  LDL R7, [R1+0x4c4] ;  /* 0x0004c40001077983 */ /* 0x000ee80000100800 */
[----:B--2---:R0:W-:Y:S04]  /*7fb30*/  STL.64 [R1+0x4138], R26 ;  /* 0x0041381a01007387 */ /* 0x0041e80000100a00 */
[----:B0-----:R-:W2:Y:S04]  /*7fb40*/  LDL.LU R26, [R1+0xc8] ;  /* 0x0000c800011a7983 */ /* 0x001ea80000300800 */
[----:B------:R-:W2:Y:S04]  /*7fb50*/  LDL.LU R27, [R1+0xcc] ;  /* 0x0000cc00011b7983 */ /* 0x000ea80000300800 */
[----:B--2---:R0:W-:Y:S04]  /*7fb60*/  STL.64 [R1+0x4150], R26 ;  /* 0x0041501a01007387 */ /* 0x0041e80000100a00 */
[----:B0-----:R-:W2:Y:S04]  /*7fb70*/  LDL.LU R26, [R1+0xd8] ;  /* 0x0000d800011a7983 */ /* 0x001ea80000300800 */
[----:B------:R-:W2:Y:S04]  /*7fb80*/  LDL.LU R27, [R1+0xdc] ;  /* 0x0000dc00011b7983 */ /* 0x000ea80000300800 */
[----:B------:R-:W4:Y:S04]  /*7fb90*/  LDL.LU R8, [R1+0x450] ;  /* 0x0004500001087983 */ /* 0x000f280000300800 */
[----:B------:R-:W4:Y:S04]  /*7fba0*/  LDL.LU R9, [R1+0x454] ;  /* 0x0004540001097983 */ /* 0x000f280000300800 */
[----:B------:R-:W3:Y:S04]  /*7fbb0*/  LDL.LU R10, [R1+0x458] ;  /* 0x00045800010a7983 */ /* 0x000ee80000300800 */
[----:B------:R-:W3:Y:S04]  /*7fbc0*/  LDL.LU R11, [R1+0x45c] ;  /* 0x00045c00010b7983 */ /* 0x000ee80000300800 */
[----:B---3--:R-:W-:Y:S04]  /*7fbd0*/  STL.64 [R1+0x4148], R10 ;  /* 0x0041480a01007387 */ /* 0x008fe80000100a00 */
[----:B----4-:R0:W-:Y:S04]  /*7fbe0*/  STL.64 [R1+0x4140], R8 ;  /* 0x0041400801007387 */ /* 0x0101e80000100a00 */
        /* <DEDUP_REMOVED lines=8> */
[----:B------:R0:W-:Y:S04]  /*7fc70*/  STL [R1+0x3f44], R16 ;  /* 0x003f441001007387 */ /* 0x0001e80000100800 */
[----:B------:R1:W-:Y:S04]  /*7fc80*/  STL [R1+0x3f40], R17 ;  /* 0x003f401101007387 */ /* 0x0003e80000100800 */
[----:B------:R2:W-:Y:S04]  /*7fc90*/  STL [R1+0x3f3c], R18 ;  /* 0x003f3c1201007387 */ /* 0x0005e80000100800 */
[----:B------:R2:W-:Y:S04]  /*7fca0*/  STL [R1+0x3f38], R19 ;  /* 0x003f381301007387 */ /* 0x0005e80000100800 */
[----:B0-----:R-:W3:Y:S04]  /*7fcb0*/  LDL.LU R16, [R1+0x470] ;  /* 0x0004700001107983 */ /* 0x001ee80000300800 */
[----:B-1----:R-:W3:Y:S04]  /*7fcc0*/  LDL.LU R17, [R1+0x474] ;  /* 0x0004740001117983 */ /* 0x002ee80000300800 */
[----:B--2---:R-:W3:Y:S04]  /*7fcd0*/  LDL.LU R18, [R1+0x478] ;  /* 0x0004780001127983 */ /* 0x004ee80000300800 */
[----:B------:R-:W3:Y:S04]  /*7fce0*/  LDL.LU R19, [R1+0x47c] ;  /* 0x00047c0001137983 */ /* 0x000ee80000300800 */
[----:B------:R-:W-:Y:S04]  /*7fcf0*/  STL.64 [R1+0x200], R20 ;  /* 0x0002001401007387 */ /* 0x000fe80000100a00 */
[----:B------:R-:W-:Y:S04]  /*7fd00*/  STL.64 [R1+0x208], R22 ;  /* 0x0002081601007387 */ /* 0x000fe80000100a00 */
[----:B------:R-:W0:Y:S04]  /*7fd10*/  LDSM.16.M88.4 R20, [R6+UR5+0x38180] ;  /* 0x038180050614783b */ /* 0x000e280008000200 */
[----:B0-----:R-:W-:Y:S04]  /*7fd20*/  STL.64 [R1+0x1f0], R20 ;  /* 0x0001f01401007387 */ /* 0x001fe80000100a00 */
[----:B------:R-:W-:Y:S04]  /*7fd30*/  STL.64 [R1+0x1f8], R22 ;  /* 0x0001f81601007387 */ /* 0x000fe80000100a00 */
[----:B------:R-:W0:Y:S04]  /*7fd40*/  LDSM.16.M88.4 R20, [R6+UR5+0x3c180] ;  /* 0x03c180050614783b */ /* 0x000e280008000200 */
[----:B------:R-:W1:Y:S04]  /*7fd50*/  LDSM.16.MT88.4 R4, [R7+UR5+0x43000] ;  /* 0x043000050704783b */ /* 0x000e680008004200 */
[----:B0-----:R-:W-:Y:S04]  /*7fd60*/  STL.64 [R1+0x1e0], R20 ;  /* 0x0001e01401007387 */ /* 0x001fe80000100a00 */
[----:B------:R0:W-:Y:S04]  /*7fd70*/  STL.64 [R1+0x1e8], R22 ;  /* 0x0001e81601007387 */ /* 0x0001e80000100a00 */
[----:B0-----:R-:W3:Y:S04]  /*7fd80*/  LDL.LU.64 R22, [R1+0x4160] ;  /* 0x0041600001167983 */ /* 0x001ee80000300a00 */
[----:B------:R-:W3:Y:S04]  /*7fd90*/  LDL.LU.64 R20, [R1+0x4158] ;  /* 0x0041580001147983 */ /* 0x000ee80000300a00 */
[----:B-1----:R-:W-:Y:S04]  /*7fda0*/  STL.64 [R1+0x3fe0], R6 ;  /* 0x003fe00601007387 */ /* 0x002fe80000100a00 */
[----:B------:R0:W-:Y:S04]  /*7fdb0*/  STL.64 [R1+0x3fd8], R4 ;  /* 0x003fd80401007387 */ /* 0x0001e80000100a00 */
[----:B0-----:R-:W2:Y:S04]  /*7fdc0*/  LDL.LU R4, [R1+0x320] ;  /* 0x0003200001047983 */ /* 0x001ea80000300800 */
[----:B------:R-:W2:Y:S04]  /*7fdd0*/  LDL.LU R5, [R1+0x324] ;  /* 0x0003240001057983 */ /* 0x000ea80000300800 */
[----:B------:R-:W2:Y:S04]  /*7fde0*/  LDL.LU R6, [R1+0x328] ;  /* 0x0003280001067983 */ /* 0x000ea80000300800 */
[----:B------:R-:W2:Y:S01]  /*7fdf0*/  LDL.LU R7, [R1+0x32c] ;  /* 0x00032c0001077983 */ /* 0x000ea20000300800 */
[----:B---3--:R-:W-:-:S15]  /*7fe00*/  HMMA.16816.F32 R24, R20, R26, R16 ;  /* 0x0000001a1418723c */ /* 0x008fde0000001810 */
[----:B------:R-:W-:-:S08]  /*7fe10*/  NOP ;  /* 0x0000000000007918 */ /* 0x000fd00000000000 */
[----:B------:R0:W-:Y:S01]  /*7fe20*/  STL [R1+0x2bc], R27 ;  /* 0x0002bc1b01007387 */ /* 0x0001e20000100800 */
[----:B------:R-:W-:-:S03]  /*7fe30*/  IMAD.MOV.U32 R19, RZ, RZ, R26 ;  /* 0x000000ffff137224 */ /* 0x000fc600078e001a */
[----:B0-----:R-:W3:Y:S01]  /*7fe40*/  LDL.LU.64 R26, [R1+0x4150] ;  /* 0x00415000011a7983 */ /* 0x001ee20000300a00 */
[----:B------:R-:W-:Y:S02]  /*7fe50*/  IMAD.MOV.U32 R17, RZ, RZ, R24 ;  /* 0x000000ffff117224 */ /* 0x000fe400078e0018 */
[----:B------:R-:W-:Y:S01]  /*7fe60*/  IMAD.MOV.U32 R18, RZ, RZ, R25 ;  /* 0x000000ffff127224 */ /* 0x000fe200078e0019 */
[----:B------:R-:W-:Y:S04]  /*7fe70*/  STL [R1+0x3f54], R19 ;  /* 0x003f541301007387 */ /* 0x000fe80000100800 */
[----:B------:R-:W-:Y:S04]  /*7fe80*/  STL [R1+0x3f50], R18 ;  /* 0x003f501201007387 */ /* 0x000fe80000100800 */
[----:B------:R0:W-:Y:S04]  /*7fe90*/  STL [R1+0x3f4c], R17 ;  /* 0x003f4c1101007387 */ /* 0x0001e80000100800 */
[----:B------:R-:W2:Y:S04]  /*7fea0*/  LDL.LU R16, [R1+0x400] ;  /* 0x0004000001107983 */ /* 0x000ea80000300800 */
[----:B0-----:R-:W2:Y:S04]  /*7feb0*/  LDL.LU R17, [R1+0x404] ;  /* 0x0004040001117983 */ /* 0x001ea80000300800 */
[----:B------:R-:W2:Y:S04]  /*7fec0*/  LDL.LU R18, [R1+0x408] ;  /* 0x0004080001127983 */ /* 0x000ea80000300800 */
        /* <DEDUP_REMOVED lines=30> */
[----:B------:R-:W4:-:S15]  /*800b0*/  LDL.LU.64 R10, [R1+0x40e8] ;  /* 0x0040e800010a7983 */ /* 0x000f1e0000300a00 */
[----:B------:R-:W-:-:S06]  /*800c0*/  NOP ;  /* 0x0000000000007918 */ /* 0x000fcc0000000000 */
[----:B------:R-:W-:Y:S04]  /*800d0*/  STL.64 [R1+0x250], R24 ;  /* 0x0002501801007387 */ /* 0x000fe80000100a00 */
[----:B------:R0:W-:Y:S04]  /*800e0*/  STL.64 [R1+0x258], R26 ;  /* 0x0002581a01007387 */ /* 0x0001e80000100a00 */
[----:B0-----:R-:W3:Y:S04]  /*800f0*/  LDL.LU.64 R26, [R1+0x40e0] ;  /* 0x0040e000011a7983 */ /* 0x001ee80000300a00 */
[----:B------:R-:W3:Y:S01]  /*80100*/  LDL.LU.64 R24, [R1+0x40d8] ;  /* 0x0040d80001187983 */ /* 0x000ee20000300a00 */
[----:B----4-:R-:W-:Y:S03]  /*80110*/  HMMA.16816.F32 R8, R20, R10, R12 ;  /* 0x0000000a1408723c */ /* 0x010fe6000000180c */
[----:B------:R-:W3:-:S15]  /*80120*/  LDL.LU.64 R14, [R1+0x40d0] ;  /* 0x0040d000010e7983 */ /* 0x000ede0000300a00 */
[----:B------:R-:W-:-:S05]  /*80130*/  NOP ;  /* 0x0000000000007918 */ /* 0x000fca0000000000 */
[----:B------:R-:W-:Y:S04]  /*80140*/  STL.64 [R1+0x1c0], R8 ;  /* 0x0001c00801007387 */ /* 0x000fe80000100a00 */
[----:B------:R0:W-:Y:S04]  /*80150*/  STL.64 [R1+0x1c8], R10 ;  /* 0x0001c80a01007387 */ /* 0x0001e80000100a00 */
[----:B0-----:R-:W4:Y:S04]  /*80160*/  LDL.LU.64 R10, [R1+0x40c8] ;  /* 0x0040c800010a7983 */ /* 0x001f280000300a00 */
[----:B------:R-:W4:Y:S01]  /*80170*/  LDL.LU.64 R8, [R1+0x40c0] ;  /* 0x0040c00001087983 */ /* 0x000f220000300a00 */
[----:B---3--:R-:W-:Y:S03]  /*80180*/  HMMA.16816.F32 R20, R20, R14, R24 ;  /* 0x0000000e1414723c */ /* 0x008fe60000001818 */
[----:B------:R-:W3:Y:S04]  /*80190*/  LDL.LU.64 R24, [R1+0x40b8] ;  /* 0x0040b80001187983 */ /* 0x000ee80000300a00 */
[----:B------:R-:W4:Y:S04]  /*801a0*/  LDL.LU.64 R14, [R1+0x40b0] ;  /* 0x0040b000010e7983 */ /* 0x000f280000300a00 */
[----:B------:R-:W4:-:S12]  /*801b0*/  LDL.LU.64 R12, [R1+0x40a8] ;  /* 0x0040a800010c7983 */ /* 0x000f180000300a00 */
[----:B------:R0:W-:Y:S04]  /*801c0*/  STL.64 [R1+0x1a0], R20 ;  /* 0x0001a01401007387 */ /* 0x0001e80000100a00 */
[----:B------:R-:W-:Y:S04]  /*801d0*/  STL.64 [R1+0x1a8], R22 ;  /* 0x0001a81601007387 */ /* 0x000fe80000100a00 */
[----:B0-----:R-:W4:Y:S02]  /*801e0*/  LDL.LU.64 R20, [R1+0x130] ;  /* 0x0001300001147983 */ /* 0x001f240000300a00 */
[----:B----4-:R-:W-:-:S15]  /*801f0*/  HMMA.16816.F32 R8, R12, R20, R8 ;  /* 0x000000140c08723c */ /* 0x010fde0000001808 */
[----:B------:R-:W-:-:S08]  /*80200*/  NOP ;  /* 0x0000000000007918 */ /* 0x000fd00000000000 */
[----:B------:R0:W-:Y:S04]  /*80210*/  STL.64 [R1+0x190], R8 ;  /* 0x0001900801007387 */ /* 0x0001e80000100a00 */
[----:B------:R-:W-:Y:S04]  /*80220*/  STL.64 [R1+0x198], R10 ;  /* 0x0001980a01007387 */ /* 0x000fe80000100a00 */
[----:B0-----:R-:W2:Y:S01]  /*80230*/  LDL.LU.64 R8, [R1+0x40a0] ;  /* 0x0040a00001087983 */ /* 0x001ea20000300a00 */
[----:B------:R-:W-:-:S05]  /*80240*/  IMAD.MOV.U32 R26, RZ, RZ, R20 ;  /* 0x000000ffff1a7224 */ /* 0x000fca00078e0014 */
[----:B------:R-:W-:Y:S04]  /*80250*/  STL [R1+0x4090], R26 ;  /* 0x0040901a01007387 */ /* 0x000fe80000100800 */
[----:B---3--:R0:W-:Y:S04]  /*80260*/  STL.64 [R1+0x4088], R24 ;  /* 0x0040881801007387 */ /* 0x0081e80000100a00 */
[----:B0-----:R-:W3:Y:S01]  /*80270*/  LDL.LU.64 R24, [R1+0x110] ;  /* 0x0001100001187983 */ /* 0x001ee20000300a00 */
[----:B------:R-:W-:-:S05]  /*80280*/  IMAD.MOV.U32 R22, RZ, RZ, R21 ;  /* 0x000000ffff167224 */ /* 0x000fca00078e0015 */
[----:B------:R0:W-:Y:S04]  /*80290*/  STL [R1+0x4034], R22 ;  /* 0x0040341601007387 */ /* 0x0001e80000100800 */
[----:B------:R-:W4:Y:S04]  /*802a0*/  LDL.LU R20, [R1+0x3f0] ;  /* 0x0003f00001147983 */ /* 0x000f280000300800 */
[----:B------:R-:W4:Y:S04]  /*802b0*/  LDL.LU R21, [R1+0x3f4] ;  /* 0x0003f40001157983 */ /* 0x000f280000300800 */
[----:B0-----:R-:W4:Y:S04]  /*802c0*/  LDL.LU R22, [R1+0x3f8] ;  /* 0x0003f80001167983 */ /* 0x001f280000300800 */
[----:B------:R-:W4:Y:S01]  /*802d0*/  LDL.LU R23, [R1+0x3fc] ;  /* 0x0003fc0001177983 */ /* 0x000f220000300800 */
[----:B--2---:R-:W-:-:S15]  /*802e0*/  HMMA.16816.F32 R4, R12, R8, R4 ;  /* 0x000000080c04723c */ /* 0x004fde0000001804 */
[----:B------:R-:W-:-:S08]  /*802f0*/  NOP ;  /* 0x0000000000007918 */ /* 0x000fd00000000000 */
[----:B------:R0:W-:Y:S02]  /*80300*/  STL.64 [R1+0x180], R4 ;  /* 0x0001800401007387 */ /* 0x0001e40000100a00 */
[----:B0-----:R-:W-:Y:S02]  /*80310*/  IMAD.MOV.U32 R5, RZ, RZ, R8 ;  /* 0x000000ffff057224 */ /* 0x001fe400078e0008 */
[----:B------:R-:W-:Y:S02]  /*80320*/  IMAD.MOV.U32 R4, RZ, RZ, R9 ;  /* 0x000000ffff047224 */ /* 0x000fe400078e0009 */
[----:B------:R-:W0:Y:S01]  /*80330*/  LDSM.16.MT88.4 R8, [R29+UR5+0x43400] ;  /* 0x043400051d08783b */ /* 0x000e220008004200 */
[----:B---3--:R-:W-:Y:S03]  /*80340*/  HMMA.16816.F32 R16, R12, R24, R16 ;  /* 0x000000180c10723c */ /* 0x008fe60000001810 */
[----:B------:R1:W-:Y:S03]  /*80350*/  STL.64 [R1+0x188], R6 ;  /* 0x0001880601007387 */ /* 0x0003e60000100a00 */
[----:B-1----:R-:W-:-:S02]  /*80360*/  IMAD.MOV.U32 R7, RZ, RZ, R24 ;  /* 0x000000ffff077224 */ /* 0x002fc400078e0018 */
[----:B------:R-:W-:Y:S01]  /*80370*/  IMAD.MOV.U32 R6, RZ, RZ, R25 ;  /* 0x000000ffff067224 */ /* 0x000fe200078e0019 */
[----:B0-----:R-:W-:Y:S04]  /*80380*/  STL.64 [R1+0x3e38], R10 ;  /* 0x003e380a01007387 */ /* 0x001fe80000100a00 */
[----:B------:R0:W-:Y:S02]  /*80390*/  STL.64 [R1+0x3e30], R8 ;  /* 0x003e300801007387 */ /* 0x0001e40000100a00 */
[----:B0-----:R-:W-:Y:S02]  /*803a0*/  IMAD.MOV.U32 R8, RZ, RZ, R3 ;  /* 0x000000ffff087224 */ /* 0x001fe400078e0003 */
[----:B------:R-:W-:Y:S01]  /*803b0*/  IMAD.MOV.U32 R9, RZ, RZ, R28 ;  /* 0x000000ffff097224 */ /* 0x000fe200078e001c */
[----:B------:R-:W2:Y:S04]  /*803c0*/  LDL.LU R3, [R1+0x4098] ;  /* 0x0040980001037983 */ /* 0x000ea80000300800 */
[----:B------:R-:W3:Y:S04]  /*803d0*/  LDL.LU R28, [R1+0x4094] ;  /* 0x00409400011c7983 */ /* 0x000ee80000300800 */
[----:B------:R-:W-:Y:S04]  /*803e0*/  STL [R1+0x3ca8], R29 ;  /* 0x003ca81d01007387 */ /* 0x000fe80000100800 */
[----:B------:R-:W3:Y:S04]  /*803f0*/  LDL.LU R26, [R1+0x4090] ;  /* 0x00409000011a7983 */ /* 0x000ee80000300800 */
[----:B------:R-:W4:Y:S01]  /*80400*/  LDL.LU.64 R24, [R1+0x4088] ;  /* 0x0040880001187983 */ /* 0x000f220000300a00 */
[----:B------:R-:W-:-:S03]  /*80410*/  IMAD.MOV.U32 R0, RZ, RZ, R17 ;  /* 0x000000ffff007224 */ /* 0x000fc600078e0011 */
[----:B------:R0:W-:Y:S04]  /*80420*/  STL [R1+0x170], R16 ;  /* 0x0001701001007387 */ /* 0x0001e80000100800 */
[----:B0-----:R-:W2:Y:S01]  /*80430*/  LDL.LU.64 R16, [R1+0xe0] ;  /* 0x0000e00001107983 */ /* 0x001ea20000300a00 */
[----:B------:R-:W-:Y:S02]  /*80440*/  IMAD.MOV.U32 R2, RZ, RZ, R18 ;  /* 0x000000ffff027224 */ /* 0x000fe400078e0012 */
[----:B------:R-:W-:Y:S01]  /*80450*/  IMAD.MOV.U32 R29, RZ, RZ, R19 ;  /* 0x000000ffff1d7224 */ /* 0x000fe200078e0013 */
[C---:B----4-:R-:W-:Y:S01]  /*80460*/  HMMA.16816.F32 R20, R12.reuse, R24, R20 ;  /* 0x000000180c14723c */ /* 0x050fe20000001814 */
[----:B--2---:R0:W-:Y:S04]  /*80470*/  STL.64 [R1+0x4080], R16 ;  /* 0x0040801001007387 */ /* 0x0041e80000100a00 */
[----:B0-----:R-:W2:Y:S04]  /*80480*/  LDL.LU R16, [R1+0x3e0] ;  /* 0x0003e00001107983 */ /* 0x001ea80000300800 */
[----:B------:R-:W2:Y:S04]  /*80490*/  LDL.LU R17, [R1+0x3e4] ;  /* 0x0003e40001117983 */ /* 0x000ea80000300800 */
[----:B------:R-:W2:Y:S04]  /*804a0*/  LDL.LU R18, [R1+0x3e8] ;  /* 0x0003e80001127983 */ /* 0x000ea80000300800 */
[----:B------:R-:W2:Y:S04]  /*804b0*/  LDL.LU R19, [R1+0x3ec] ;  /* 0x0003ec0001137983 */ /* 0x000ea80000300800 */
[----:B------:R-:W-:Y:S04]  /*804c0*/  STL.64 [R1+0x4040], R6 ;  /* 0x0040400601007387 */ /* 0x000fe80000100a00 */
[----:B------:R0:W-:Y:S04]  /*804d0*/  STL.64 [R1+0x4038], R4 ;  /* 0x0040380401007387 */ /* 0x0001e80000100a00 */
[----:B------:R-:W-:Y:S04]  /*804e0*/  STL [R1+0x3f5c], R29 ;  /* 0x003f5c1d01007387 */ /* 0x000fe80000100800 */
[----:B------:R-:W-:Y:S04]  /*804f0*/  STL [R1+0x3f58], R2 ;  /* 0x003f580201007387 */ /* 0x000fe80000100800 */
[----:B------:R-:W-:Y:S04]  /*80500*/  STL [R1+0x3f48], R0 ;  /* 0x003f480001007387 */ /* 0x000fe80000100800 */
[----:B0-----:R-:W4:Y:S04]  /*80510*/  LDL.LU R4, [R1+0x390] ;  /* 0x0003900001047983 */ /* 0x001f280000300800 */
[----:B------:R-:W-:Y:S04]  /*80520*/  STL.64 [R1+0x160], R20 ;  /* 0x0001601401007387 */ /* 0x000fe80000100a00 */
[----:B------:R-:W-:Y:S04]  /*80530*/  STL.64 [R1+0x168], R22 ;  /* 0x0001681601007387 */ /* 0x000fe80000100a00 */
[----:B------:R-:W4:Y:S04]  /*80540*/  LDL.LU R5, [R1+0x394] ;  /* 0x0003940001057983 */ /* 0x000f280000300800 */
[----:B------:R-:W3:Y:S04]  /*80550*/  LDL.LU R6, [R1+0x398] ;  /* 0x0003980001067983 */ /* 0x000ee80000300800 */
[----:B------:R-:W3:Y:S04]  /*80560*/  LDL.LU R7, [R1+0x39c] ;  /* 0x00039c0001077983 */ /* 0x000ee80000300800 */
[----:B---3--:R-:W-:Y:S04]  /*80570*/  STL.64 [R1+0x4050], R6 ;  /* 0x0040500601007387 */ /* 0x008fe80000100a00 */
[----:B----4-:R0:W-:Y:S04]  /*80580*/  STL.64 [R1+0x4048], R4 ;  /* 0x0040480401007387 */ /* 0x0101e80000100a00 */
[----:B0-----:R-:W3:Y:S04]  /*80590*/  LDL.LU.64 R4, [R1+0x260] ;  /* 0x0002600001047983 */ /* 0x001ee80000300a00 */
[----:B---3--:R0:W-:Y:S04]  /*805a0*/  STL.64 [R1+0x4060], R4 ;  /* 0x0040600401007387 */ /* 0x0081e80000100a00 */
[----:B0-----:R-:W3:Y:S04]  /*805b0*/  LDL.LU.64 R4, [R1+0x1d0] ;  /* 0x0001d00001047983 */ /* 0x001ee80000300a00 */
[----:B---3--:R0:W-:Y:S04]  /*805c0*/  STL.64 [R1+0x4068], R4 ;  /* 0x0040680401007387 */ /* 0x0081e80000100a00 */
        /* <DEDUP_REMOVED lines=12> */
[----:B---3--:R0:W-:Y:S04]  /*80690*/  STL.64 [R1+0x4058], R20 ;  /* 0x0040581401007387 */ /* 0x0081e80000100a00 */
[----:B0-----:R-:W3:Y:S04]  /*806a0*/  LDL.LU R20, [R1+0x3a0] ;  /* 0x0003a00001147983 */ /* 0x001ee80000300800 */
[----:B------:R-:W3:Y:S04]  /*806b0*/  LDL.LU R21, [R1+0x3a4] ;  /* 0x0003a40001157983 */ /* 0x000ee80000300800 */
[----:B------:R-:W-:Y:S04]  /*806c0*/  STL.64 [R1+0x3f98], R24 ;  /* 0x003f981801007387 */ /* 0x000fe80000100a00 */
[----:B------:R0:W-:Y:S04]  /*806d0*/  STL.64 [R1+0x150], R16 ;  /* 0x0001501001007387 */ /* 0x0001e80000100a00 */
[----:B0-----:R-:W2:Y:S01]  /*806e0*/  LDL.LU.64 R16, [R1+0x4080] ;  /* 0x0040800001107983 */ /* 0x001ea20000300a00 */
[----:B------:R-:W-:-:S02]  /*806f0*/  IMAD.MOV.U32 R23, RZ, RZ, R3 ;  /* 0x000000ffff177224 */ /* 0x000fc400078e0003 */
[----:B------:R-:W-:Y:S02]  /*80700*/  IMAD.MOV.U32 R22, RZ, RZ, R28 ;  /* 0x000000ffff167224 */ /* 0x000fe400078e001c */
[----:B------:R-:W-:Y:S02]  /*80710*/  IMAD.MOV.U32 R3, RZ, RZ, R19 ;  /* 0x000000ffff037224 */ /* 0x000fe400078e0013 */
[----:B------:R-:W-:Y:S01]  /*80720*/  IMAD.MOV.U32 R28, RZ, RZ, R18 ;  /* 0x000000ffff1c7224 */ /* 0x000fe200078e0012 */
[----:B------:R0:W-:Y:S04]  /*80730*/  STL.64 [R1+0x3fa0], R8 ;  /* 0x003fa00801007387 */ /* 0x0001e80000100a00 */
[----:B0-----:R-:W4:Y:S04]  /*80740*/  LDL.LU.64 R8, [R1+0x230] ;  /* 0x0002300001087983 */ /* 0x001f280000300a00 */
        /* <DEDUP_REMOVED lines=9> */
[----:B------:R-:W-:Y:S04]  /*807e0*/  STL [R1+0x3f6c], R19 ;  /* 0x003f6c1301007387 */ /* 0x000fe80000100800 */
[----:B------:R-:W2:Y:S04]  /*807f0*/  LDL.LU.64 R16, [R1+0x140] ;  /* 0x0001400001107983 */ /* 0x000ea80000300a00 */
[----:B------:R-:W-:Y:S01]  /*80800*/  STL [R1+0x3f68], R2 ;  /* 0x003f680201007387 */ /* 0x000fe20000100800 */
[----:B--2---:R-:W-:Y:S06]  /*80810*/  HMMA.16816.F32 R4, R12, R16, R4 ;  /* 0x000000100c04723c */ /* 0x004fec0000001804 */
[----:B------:R-:W-:-:S02]  /*80820*/  IMAD.MOV.U32 R0, RZ, RZ, R16 ;  /* 0x000000ffff007224 */ /* 0x000fc400078e0010 */
[----:B------:R-:W-:-:S15]  /*80830*/  IMAD.MOV.U32 R16, RZ, RZ, R17 ;  /* 0x000000ffff107224 */ /* 0x000fde00078e0011 */
[----:B------:R0:W-:Y:S04]  /*80840*/  STL.64 [R1+0xc0], R4 ;  /* 0x0000c00401007387 */ /* 0x0001e80000100a00 */
[----:B------:R-:W-:Y:S04]  /*80850*/  STL.64 [R1+0xc8], R6 ;  /* 0x0000c80601007387 */ /* 0x000fe80000100a00 */
[----:B0-----:R-:W2:Y:S04]  /*80860*/  LDL.LU.64 R4, [R1+0x4068] ;  /* 0x0040680001047983 */ /* 0x001ea80000300a00 */
[----:B------:R0:W-:Y:S04]  /*80870*/  STL [R1+0x3f74], R16 ;  /* 0x003f741001007387 */ /* 0x0001e80000100800 */
[----:B0-----:R-:W2:Y:S04]  /*80880*/  LDL.LU R16, [R1+0x3b0] ;  /* 0x0003b00001107983 */ /* 0x001ea80000300800 */
[----:B------:R-:W2:Y:S04]  /*80890*/  LDL.LU R17, [R1+0x3b4] ;  /* 0x0003b40001117983 */ /* 0x000ea80000300800 */
[----:B------:R-:W2:Y:S04]  /*808a0*/  LDL.LU R18, [R1+0x3b8] ;  /* 0x0003b80001127983 */ /* 0x000ea80000300800 */
[----:B------:R-:W2:Y:S04]  /*808b0*/  LDL.LU R19, [R1+0x3bc] ;  /* 0x0003bc0001137983 */ /* 0x000ea80000300800 */
[----:B------:R-:W-:Y:S01]  /*808c0*/  STL [R1+0x3f70], R0 ;  /* 0x003f700001007387 */ /* 0x000fe20000100800 */
[----:B--2---:R-:W-:-:S15]  /*808d0*/  HMMA.16816.F32 R16, R12, R4, R16 ;  /* 0x000000040c10723c */ /* 0x004fde0000001810 */
[----:B------:R-:W-:-:S08]  /*808e0*/  NOP ;  /* 0x0000000000007918 */ /* 0x000fd00000000000 */
[----:B------:R0:W-:Y:S04]  /*808f0*/  STL.64 [R1+0xb0], R16 ;  /* 0x0000b01001007387 */ /* 0x0001e80000100a00 */
[----:B------:R1:W-:Y:S01]  /*80900*/  STL.64 [R1+0xb8], R18 ;  /* 0x0000b81201007387 */ /* 0x0003e20000100a00 */
[----:B0-----:R-:W-:Y:S02]  /*80910*/  IMAD.MOV.U32 R17, RZ, RZ, R5 ;  /* 0x000000ffff117224 */ /* 0x001fe400078e0005 */
[----:B-1----:R-:W-:Y:S02]  /*80920*/  IMAD.MOV.U32 R18, RZ, RZ, R4 ;  /* 0x000000ffff127224 */ /* 0x002fe400078e0004 */
[----:B------:R-:W3:Y:S04]  /*80930*/  LDL.LU.64 R4, [R1+0x4060] ;  /* 0x0040600001047983 */ /* 0x000ee80000300a00 */
[----:B------:R0:W-:Y:S04]  /*80940*/  STL [R1+0x3f7c], R17 ;  /* 0x003f7c1101007387 */ /* 0x0001e80000100800 */
[----:B------:R1:W-:Y:S04]  /*80950*/  STL [R1+0x3f78], R18 ;  /* 0x003f781201007387 */ /* 0x0003e80000100800 */
[----:B------:R-:W4:Y:S04]  /*80960*/  LDL.LU R16, [R1+0x380] ;  /* 0x0003800001107983 */ /* 0x000f280000300800 */
[----:B0-----:R-:W4:Y:S04]  /*80970*/  LDL.LU R17, [R1+0x384] ;  /* 0x0003840001117983 */ /* 0x001f280000300800 */
[----:B-1----:R-:W4:Y:S04]  /*80980*/  LDL.LU R18, [R1+0x388] ;  /* 0x0003880001127983 */ /* 0x002f280000300800 */
[----:B------:R-:W4:Y:S01]  /*80990*/  LDL.LU R19, [R1+0x38c] ;  /* 0x00038c0001137983 */ /* 0x000f220000300800 */
[----:B---3--:R-:W-:Y:S06]  /*809a0*/  HMMA.16816.F32 R20, R12, R4, R20 ;  /* 0x000000040c14723c */ /* 0x008fec0000001814 */
        /* <DEDUP_REMOVED lines=13> */
[----:B0-----:R-:W2:Y:S01]  /*80a80*/  LDL.LU.64 R6, [R1+0x4040] ;  /* 0x0040400001067983 */ /* 0x001ea20000300a00 */
[----:B----4-:R-:W-:Y:S01]  /*80a90*/  HMMA.16816.F32 R16, R12, R8, R16 ;  /* 0x000000080c10723c */ /* 0x010fe20000001810 */
[----:B------:R-:W-:-:S02]  /*80aa0*/  IMAD.MOV.U32 R3, RZ, RZ, R21 ;  /* 0x000000ffff037224 */ /* 0x000fc400078e0015 */
[----:B------:R-:W-:Y:S01]  /*80ab0*/  IMAD.MOV.U32 R2, RZ, RZ, R20 ;  /* 0x000000ffff027224 */ /* 0x000fe200078e0014 */
[----:B------:R-:W3:Y:S04]  /*80ac0*/  LDL.LU.64 R4, [R1+0x4038] ;  /* 0x0040380001047983 */ /* 0x000ee80000300a00 */
[----:B------:R-:W4:Y:S04]  /*80ad0*/  LDL.LU R22, [R1+0x4034] ;  /* 0x0040340001167983 */ /* 0x000f280000300800 */
[----:B------:R-:W-:Y:S04]  /*80ae0*/  STL [R1+0x3f8c], R3 ;  /* 0x003f8c0301007387 */ /* 0x000fe80000100800 */
[----:B------:R-:W-:Y:S01]  /*80af0*/  STL [R1+0x3f88], R2 ;  /* 0x003f880201007387 */ /* 0x000fe20000100800 */
[----:B------:R-:W-:-:S06]  /*80b00*/  IMAD.MOV.U32 R0, RZ, RZ, R8 ;  /* 0x000000ffff007224 */ /* 0x000fcc00078e0008 */
[----:B------:R-:W-:Y:S04]  /*80b10*/  STL.64 [R1+0x80], R16 ;  /* 0x0000801001007387 */ /* 0x000fe80000100a00 */
[----:B------:R0:W-:Y:S02]  /*80b20*/  STL.64 [R1+0x88], R18 ;  /* 0x0000881201007387 */ /* 0x0001e40000100a00 */
[----:B0-----:R-:W-:-:S05]  /*80b30*/  IMAD.MOV.U32 R19, RZ, RZ, R9 ;  /* 0x000000ffff137224 */ /* 0x001fca00078e0009 */
[----:B------:R-:W-:Y:S01]  /*80b40*/  STL [R1+0x4030], R19 ;  /* 0x0040301301007387 */ /* 0x000fe20000100800 */
[----:B--2---:R-:W-:Y:S02]  /*80b50*/  IMAD.MOV.U32 R24, RZ, RZ, R7 ;  /* 0x000000ffff187224 */ /* 0x004fe400078e0007 */
[----:B------:R-:W-:-:S05]  /*80b60*/  IMAD.MOV.U32 R25, RZ, RZ, R6 ;  /* 0x000000ffff197224 */ /* 0x000fca00078e0006 */
[----:B------:R3:W-:Y:S04]  /*80b70*/  STL.64 [R1+0x3fa8], R24 ;  /* 0x003fa81801007387 */ /* 0x0007e80000100a00 */
[----:B------:R-:W2:Y:S04]  /*80b80*/  LDL.LU R8, [R1+0x2f0] ;  /* 0x0002f00001087983 */ /* 0x000ea80000300800 */
        /* <DEDUP_REMOVED lines=8> */
[----:B------:R-:W2:Y:S04]  /*80c10*/  LDL.LU R5, [R1+0x354] ;  /* 0x0003540001057983 */ /* 0x000ea80000300800 */
[----:B------:R-:W3:Y:S04]  /*80c20*/  LDL.LU R6, [R1+0x358] ;  /* 0x0003580001067983 */ /* 0x000ee80000300800 */
[----:B------:R-:W3:Y:S04]  /*80c30*/  LDL.LU R7, [R1+0x35c] ;  /* 0x00035c0001077983 */ /* 0x000ee80000300800 */
[----:B------:R-:W4:Y:S04]  /*80c40*/  LDL.LU R16, [R1+0x370] ;  /* 0x0003700001107983 */ /* 0x000f280000300800 */
[----:B------:R-:W4:Y:S04]  /*80c50*/  LDL.LU R17, [R1+0x374] ;  /* 0x0003740001117983 */ /* 0x000f280000300800 */
[----:B------:R-:W4:Y:S04]  /*80c60*/  LDL.LU R18, [R1+0x378] ;  /* 0x0003780001127983 */ /* 0x000f280000300800 */
[----:B------:R-:W4:Y:S04]  /*80c70*/  LDL.LU R19, [R1+0x37c] ;  /* 0x00037c0001137983 */ /* 0x000f280000300800 */
[----:B------:R-:W2:Y:S04]  /*80c80*/  LDL R23, [R1+0x4c4] ;  /* 0x0004c40001177983 */ /* 0x000ea80000100800 */
[----:B--2---:R-:W-:Y:S04]  /*80c90*/  STL [R1+0x4018], R23 ;  /* 0x0040181701007387 */ /* 0x004fe80000100800 */
[----:B------:R-:W2:Y:S04]  /*80ca0*/  LDL.LU.64 R20, [R1+0x210] ;  /* 0x0002100001147983 */ /* 0x000ea80000300a00 */
[----:B--2---:R0:W-:Y:S04]  /*80cb0*/  STL.64 [R1+0x4028], R20 ;  /* 0x0040281401007387 */ /* 0x0041e80000100a00 */
[----:B0-----:R-:W4:Y:S04]  /*80cc0*/  LDL.LU.64 R20, [R1+0x220] ;  /* 0x0002200001147983 */ /* 0x001f280000300a00 */
[----:B---3--:R-:W-:Y:S04]  /*80cd0*/  STL.64 [R1+0x3ff0], R6 ;  /* 0x003ff00601007387 */ /* 0x008fe80000100a00 */
[----:B------:R0:W-:Y:S04]  /*80ce0*/  STL.64 [R1+0x3fe8], R4 ;  /* 0x003fe80401007387 */ /* 0x0001e80000100a00 */
[----:B0-----:R-:W2:Y:S04]  /*80cf0*/  LDL.LU.64 R4, [R1+0x1f0] ;  /* 0x0001f00001047983 */ /* 0x001ea80000300a00 */
[----:B--2---:R0:W-:Y:S04]  /*80d00*/  STL.64 [R1+0x4000], R4 ;  /* 0x0040000401007387 */ /* 0x0041e80000100a00 */
[----:B0-----:R-:W2:Y:S04]  /*80d10*/  LDL.LU.64 R4, [R1+0x200] ;  /* 0x0002000001047983 */ /* 0x001ea80000300a00 */
[----:B--2---:R0:W-:Y:S04]  /*80d20*/  STL.64 [R1+0x4020], R4 ;  /* 0x0040200401007387 */ /* 0x0041e80000100a00 */
[----:B0-----:R-:W2:Y:S04]  /*80d30*/  LDL.LU R4, [R1+0x360] ;  /* 0x0003600001047983 */ /* 0x001ea80000300800 */
[----:B------:R-:W2:Y:S04]  /*80d40*/  LDL.LU R5, [R1+0x364] ;  /* 0x0003640001057983 */ /* 0x000ea80000300800 */
[----:B------:R-:W2:Y:S04]  /*80d50*/  LDL.LU R6, [R1+0x368] ;  /* 0x0003680001067983 */ /* 0x000ea80000300800 */
[----:B------:R-:W2:Y:S04]  /*80d60*/  LDL.LU R7, [R1+0x36c] ;  /* 0x00036c0001077983 */ /* 0x000ea80000300800 */
[----:B------:R0:W-:Y:S02]  /*80d70*/  STL.64 [R1+0x3fc0], R24 ;  /* 0x003fc01801007387 */ /* 0x0001e40000100a00 */
[----:B0-----:R-:W-:-:S02]  /*80d80*/  IMAD.MOV.U32 R24, RZ, RZ, R26 ;  /* 0x000000ffff187224 */ /* 0x001fc400078e001a */
[----:B------:R-:W-:-:S05]  /*80d90*/  IMAD.MOV.U32 R25, RZ, RZ, R22 ;  /* 0x000000ffff197224 */ /* 0x000fca00078e0016 */
[----:B------:R0:W-:Y:S04]  /*80da0*/  STL.64 [R1+0x3ff8], R24 ;  /* 0x003ff81801007387 */ /* 0x0001e80000100a00 */
[----:B0-----:R-:W3:Y:S04]  /*80db0*/  LDL.LU R24, [R1+0x480] ;  /* 0x0004800001187983 */ /* 0x001ee80000300800 */
[----:B------:R-:W3:Y:S04]  /*80dc0*/  LDL.LU R25, [R1+0x484] ;  /* 0x0004840001197983 */ /* 0x000ee80000300800 */
[----:B------:R-:W2:Y:S04]  /*80dd0*/  LDL.LU R26, [R1+0x488] ;  /* 0x00048800011a7983 */ /* 0x000ea80000300800 */
[----:B------:R-:W2:Y:S01]  /*80de0*/  LDL.LU R27, [R1+0x48c] ;  /* 0x00048c00011b7983 */ /* 0x000ea20000300800 */
[----:B----4-:R-:W-:Y:S03]  /*80df0*/  HMMA.16816.F32 R16, R12, R20, R16 ;  /* 0x000000140c10723c */ /* 0x010fe60000001810 */
[----:B--2---:R-:W-:Y:S04]  /*80e00*/  STL.64 [R1+0x4010], R26 ;  /* 0x0040101a01007387 */ /* 0x004fe80000100a00 */
[----:B---3--:R0:W-:Y:S04]  /*80e10*/  STL.64 [R1+0x4008], R24 ;  /* 0x0040081801007387 */ /* 0x0081e80000100a00 */
        /* <DEDUP_REMOVED lines=15> */
[----:B------:R0:W-:Y:S04]  /*80f10*/  STL.64 [R1+0x70], R16 ;  /* 0x0000701001007387 */ /* 0x0001e80000100a00 */
[----:B------:R1:W-:Y:S01]  /*80f20*/  STL.64 [R1+0x78], R18 ;  /* 0x0000781201007387 */ /* 0x0003e20000100a00 */
[----:B0-----:R-:W-:-:S03]  /*80f30*/  IMAD.MOV.U32 R16, RZ, RZ, R21 ;  /* 0x000000ffff107224 */ /* 0x001fc600078e0015 */
[----:B-1----:R-:W4:Y:S01]  /*80f40*/  LDL.LU R19, [R1+0x4030] ;  /* 0x0040300001137983 */ /* 0x002f220000300800 */
[----:B------:R-:W-:-:S03]  /*80f50*/  IMAD.MOV.U32 R18, RZ, RZ, R20 ;  /* 0x000000ffff127224 */ /* 0x000fc600078e0014 */
[----:B------:R-:W2:Y:S02]  /*80f60*/  LDL.LU.64 R20, [R1+0x4028] ;  /* 0x0040280001147983 */ /* 0x000ea40000300a00 */
[----:B--2---:R-:W-:-:S15]  /*80f70*/  HMMA.16816.F32 R4, R12, R20, R4 ;  /* 0x000000140c04723c */ /* 0x004fde0000001804 */
[----:B------:R-:W-:-:S08]  /*80f80*/  NOP ;  /* 0x0000000000007918 */ /* 0x000fd00000000000 */
[----:B------:R0:W-:Y:S04]  /*80f90*/  STL.64 [R1+0x60], R4 ;  /* 0x0000600401007387 */ /* 0x0001e80000100a00 */
[----:B------:R-:W-:Y:S04]  /*80fa0*/  STL.64 [R1+0x68], R6 ;  /* 0x0000680601007387 */ /* 0x000fe80000100a00 */
[----:B0-----:R-:W2:Y:S04]  /*80fb0*/  LDL.LU.64 R4, [R1+0x4020] ;  /* 0x0040200001047983 */ /* 0x001ea80000300a00 */
[----:B------:R-:W3:Y:S01]  /*80fc0*/  LDL.LU R23, [R1+0x4018] ;  /* 0x0040180001177983 */ /* 0x000ee20000300800 */
[----:B------:R-:W-:-:S02]  /*80fd0*/  IMAD.MOV.U32 R28, RZ, RZ, R20 ;  /* 0x000000ffff1c7224 */ /* 0x000fc400078e0014 */
[----:B------:R-:W-:Y:S02]  /*80fe0*/  IMAD.MOV.U32 R17, RZ, RZ, R21 ;  /* 0x000000ffff117224 */ /* 0x000fe400078e0015 */
[----:B---3--:R-:W0:Y:S01]  /*80ff0*/  LDSM.16.MT88.4 R20, [R23+UR5+0x43400] ;  /* 0x043400051714783b */ /* 0x008e220008004200 */
[C---:B--2---:R-:W-:Y:S06]  /*81000*/  HMMA.16816.F32 R24, R12.reuse, R4, R24 ;  /* 0x000000040c18723c */ /* 0x044fec0000001818 */
[----:B------:R-:W-:Y:S02]  /*81010*/  IMAD.MOV.U32 R2, RZ, RZ, R4 ;  /* 0x000000ffff027224 */ /* 0x000fe400078e0004 */
[----:B------:R-:W-:Y:S01]  /*81020*/  IMAD.MOV.U32 R29, RZ, RZ, R5 ;  /* 0x000000ffff1d7224 */ /* 0x000fe200078e0005 */
[----:B0-----:R-:W-:Y:S04]  /*81030*/  STL.64 [R1+0x3d18], R22 ;  /* 0x003d181601007387 */ /* 0x001fe80000100a00 */
[----:B------:R0:W-:Y:S04]  /*81040*/  STL.64 [R1+0x3d10], R20 ;  /* 0x003d101401007387 */ /* 0x0001e80000100a00 */
[----:B0-----:R-:W2:Y:S04]  /*81050*/  LDL.LU.64 R20, [R1+0x1e0] ;  /* 0x0001e00001147983 */ /* 0x001ea80000300a00 */
[----:B------:R-:W3:Y:S04]  /*81060*/  LDL.LU.64 R22, [R1+0x1e8] ;  /* 0x0001e80001167983 */ /* 0x000ee80000300a00 */
        /* <DEDUP_REMOVED lines=8> */
[----:B------:R0:W-:Y:S04]  /*810f0*/  STL.64 [R1+0x40], R24 ;  /* 0x0000401801007387 */ /* 0x0001e80000100a00 */
[----:B------:R-:W-:Y:S04]  /*81100*/  STL.64 [R1+0x48], R26 ;  /* 0x0000481a01007387 */ /* 0x000fe80000100a00 */
[----:B0-----:R-:W4:Y:S04]  /*81110*/  LDL.LU.64 R24, [R1+0x3ff8] ;  /* 0x003ff80001187983 */ /* 0x001f280000300a00 */
[----:B------:R-:W2:Y:S04]  /*81120*/  LDL.LU.64 R6, [R1+0x3ff0] ;  /* 0x003ff00001067983 */ /* 0x000ea80000300a00 */
[----:B------:R-:W2:Y:S02]  /*81130*/  LDL.LU.64 R4, [R1+0x3fe8] ;  /* 0x003fe80001047983 */ /* 0x000ea40000300a00 */
[----:B--2---:R-:W-:Y:S02]  /*81140*/  HMMA.16816.F32 R12, R12, R20, R4 ;  /* 0x000000140c0c723c */ /* 0x004fe40000001804 */
[----:B------:R-:W4:Y:S04]  /*81150*/  LDL.LU.64 R6, [R1+0x3fe0] ;  /* 0x003fe00001067983 */ /* 0x000f280000300a00 */
[----:B------:R-:W4:-:S15]  /*81160*/  LDL.LU.64 R4, [R1+0x3fd8] ;  /* 0x003fd80001047983 */ /* 0x000f1e0000300a00 */
[----:B------:R-:W-:-:S02]  /*81170*/  NOP ;  /* 0x0000000000007918 */ /* 0x000fc40000000000 */
[----:B------:R0:W-:Y:S04]  /*81180*/  STL.64 [R1+0x30], R12 ;  /* 0x0000300c01007387 */ /* 0x0001e80000100a00 */
[----:B------:R1:W-:Y:S04]  /*81190*/  STL.64 [R1+0x38], R14 ;  /* 0x0000380e01007387 */ /* 0x0003e80000100a00 */
[----:B0-----:R-:W2:Y:S04]  /*811a0*/  LDL.LU R12, [R1+0x2d0] ;  /* 0x0002d000010c7983 */ /* 0x001ea80000300800 */
[----:B------:R-:W2:Y:S04]  /*811b0*/  LDL.LU R13, [R1+0x2d4] ;  /* 0x0002d400010d7983 */ /* 0x000ea80000300800 */
[----:B-1----:R-:W2:Y:S04]  /*811c0*/  LDL.LU R14, [R1+0x2d8] ;  /* 0x0002d800010e7983 */ /* 0x002ea80000300800 */
[----:B------:R-:W2:Y:S04]  /*811d0*/  LDL.LU R15, [R1+0x2dc] ;  /* 0x0002dc00010f7983 */ /* 0x000ea80000300800 */
[----:B---3--:R-:W-:Y:S04]  /*811e0*/  STL.64 [R1+0x3e48], R22 ;  /* 0x003e481601007387 */ /* 0x008fe80000100a00 */
[----:B------:R0:W-:Y:S04]  /*811f0*/  STL.64 [R1+0x3e40], R20 ;  /* 0x003e401401007387 */ /* 0x0001e80000100a00 */
[----:B0-----:R-:W3:Y:S04]  /*81200*/  LDL.LU R20, [R1+0x2e0] ;  /* 0x0002e00001147983 */ /* 0x001ee80000300800 */
[----:B------:R-:W3:Y:S04]  /*81210*/  LDL.LU R21, [R1+0x2e4] ;  /* 0x0002e40001157983 */ /* 0x000ee80000300800 */
[----:B------:R-:W3:Y:S04]  /*81220*/  LDL.LU R22, [R1+0x2e8] ;  /* 0x0002e80001167983 */ /* 0x000ee80000300800 */
[----:B------:R-:W3:Y:S01]  /*81230*/  LDL.LU R23, [R1+0x2ec] ;  /* 0x0002ec0001177983 */ /* 0x000ee20000300800 */
[----:B----4-:R-:W-:Y:S03]  /*81240*/  HMMA.16816.F32 R24, R4, R24, R8 ;  /* 0x000000180418723c */ /* 0x010fe60000001808 */
[----:B------:R-:W4:Y:S04]  /*81250*/  LDL.LU.64 R10, [R1+0x3fd0] ;  /* 0x003fd000010a7983 */ /* 0x000f280000300a00 */
[----:B------:R-:W4:-:S15]  /*81260*/  LDL.LU.64 R8, [R1+0x3fc8] ;  /* 0x003fc80001087983 */ /* 0x000f1e0000300a00 */
[----:B------:R-:W-:-:S01]  /*81270*/  NOP ;  /* 0x0000000000007918 */ /* 0x000fc20000000000 */
        /* <DEDUP_REMOVED lines=11> */
[----:B------:R-:W2:-:S15]  /*81330*/  LDL.LU.64 R8, [R1+0x3fa0] ;  /* 0x003fa00001087983 */ /* 0x000e9e0000300a00 */
[----:B------:R-:W-:-:S06]  /*81340*/  NOP ;  /* 0x0000000000007918 */ /* 0x000fcc0000000000 */
[----:B------:R0:W-:Y:S04]  /*81350*/  STL.64 [R1], R24 ;  /* 0x0000001801007387 */ /* 0x0001e80000100a00 */
[----:B------:R3:W-:Y:S04]  /*81360*/  STL.64 [R1+0x8], R26 ;  /* 0x0000081a01007387 */ /* 0x0007e80000100a00 */
[----:B0-----:R-:W3:Y:S02]  /*81370*/  LDL.LU.64 R24, [R1+0x3f98] ;  /* 0x003f980001187983 */ /* 0x001ee40000300a00 */
[----:B---3--:R-:W-:-:S15]  /*81380*/  HMMA.16816.F32 R24, R4, R24, R20 ;  /* 0x000000180418723c */ /* 0x008fde0000001814 */
[----:B------:R-:W-:-:S08]  /*81390*/  NOP ;  /* 0x0000000000007918 */ /* 0x000fd00000000000 */
[----:B------:R0:W-:Y:S04]  /*813a0*/  STL.64 [R1+0x3cd8], R26 ;  /* 0x003cd81a01007387 */ /* 0x0001e80000100a00 */
[----:B------:R-:W-:Y:S04]  /*813b0*/  STL.64 [R1+0x3cd0], R24 ;  /* 0x003cd01801007387 */ /* 0x000fe80000100a00 */
[----:B0-----:R-:W3:Y:S04]  /*813c0*/  LDL.LU R26, [R1+0x118] ;  /* 0x00011800011a7983 */ /* 0x001ee80000300800 */
[----:B------:R-:W3:Y:S01]  /*813d0*/  LDL.LU R27, [R1+0x11c] ;  /* 0x00011c00011b7983 */ /* 0x000ee20000300800 */
[----:B--2---:R-:W-:Y:S03]  /*813e0*/  HMMA.16816.F32 R12, R4, R8, R12 ;  /* 0x00000008040c723c */ /* 0x004fe6000000180c */
[----:B---3--:R-:W-:-:S15]  /*813f0*/  STL.64 [R1+0x3e10], R26 ;  /* 0x003e101a01007387 */ /* 0x008fde0000100a00 */
[----:B------:R-:W-:-:S05]  /*81400*/  NOP ;  /* 0x0000000000007918 */ /* 0x000fca0000000000 */
[----:B------:R0:W-:Y:S04]  /*81410*/  STL.64 [R1+0x3cc8], R14 ;  /* 0x003cc80e01007387 */ /* 0x0001e80000100a00 */
[----:B------:R-:W-:Y:S04]  /*81420*/  STL.64 [R1+0x3cc0], R12 ;  /* 0x003cc00c01007387 */ /* 0x000fe80000100a00 */
[----:B0-----:R-:W2:Y:S04]  /*81430*/  LDL.LU R14, [R1+0x108] ;  /* 0x00010800010e7983 */ /* 0x001ea80000300800 */
[----:B------:R-:W2:Y:S04]  /*81440*/  LDL.LU R15, [R1+0x10c] ;  /* 0x00010c00010f7983 */ /* 0x000ea80000300800 */
[----:B------:R-:W3:Y:S04]  /*81450*/  LDL.LU R8, [R1+0x1a0] ;  /* 0x0001a00001087983 */ /* 0x000ee80000300800 */
[----:B------:R-:W3:Y:S04]  /*81460*/  LDL.LU R9, [R1+0x1a4] ;  /* 0x0001a40001097983 */ /* 0x000ee80000300800 */
[----:B------:R-:W4:Y:S04]  /*81470*/  LDL.LU R10, [R1+0x1a8] ;  /* 0x0001a800010a7983 */ /* 0x000f280000300800 */
[----:B------:R-:W4:Y:S01]  /*81480*/  LDL.LU R11, [R1+0x1ac] ;  /* 0x0001ac00010b7983 */ /* 0x000f220000300800 */
[----:B------:R-:W-:-:S02]  /*81490*/  IMAD.MOV.U32 R20, RZ, RZ, R0 ;  /* 0x000000ffff147224 */ /* 0x000fc400078e0000 */
[----:B------:R-:W-:Y:S01]  /*814a0*/  IMAD.MOV.U32 R21, RZ, RZ, R3 ;  /* 0x000000ffff157224 */ /* 0x000fe200078e0003 */
[----:B----4-:R-:W-:Y:S04]  /*814b0*/  STL.64 [R1+0x3e58], R10 ;  /* 0x003e580a01007387 */ /* 0x010fe80000100a00 */
[----:B---3--:R-:W-:Y:S04]  /*814c0*/  STL.64 [R1+0x3e50], R8 ;  /* 0x003e500801007387 */ /* 0x008fe80000100a00 */
[----:B------:R-:W3:Y:S04]  /*814d0*/  LDL.LU R0, [R1+0x3f90] ;  /* 0x003f900001007983 */ /* 0x000ee80000300800 */
[----:B------:R-:W4:Y:S04]  /*814e0*/  LDL.LU R3, [R1+0x3f8c] ;  /* 0x003f8c0001037983 */ /* 0x000f280000300800 */
[----:B------:R0:W-:Y:S02]  /*814f0*/  STL.64 [R1+0x3e60], R20 ;  /* 0x003e601401007387 */ /* 0x0001e40000100a00 */
[----:B0-----:R-:W-:-:S02]  /*81500*/  IMAD.MOV.U32 R20, RZ, RZ, R2 ;  /* 0x000000ffff147224 */ /* 0x001fc400078e0002 */
[----:B------:R-:W-:Y:S01]  /*81510*/  IMAD.MOV.U32 R21, RZ, RZ, R29 ;  /* 0x000000ffff157224 */ /* 0x000fe200078e001d */
[----:B------:R-:W2:Y:S04]  /*81520*/  LDL.LU R2, [R1+0x3f88] ;  /* 0x003f880001027983 */ /* 0x000ea80000300800 */
[----:B------:R-:W4:Y:S04]  /*81530*/  LDL.LU R29, [R1+0x3f84] ;  /* 0x003f8400011d7983 */ /* 0x000f280000300800 */
[----:B------:R0:W-:Y:S04]  /*81540*/  STL.64 [R1+0x3e78], R20 ;  /* 0x003e781401007387 */ /* 0x0001e80000100a00 */
[----:B------:R-:W3:Y:S04]  /*81550*/  LDL.LU R8, [R1+0x1c0] ;  /* 0x0001c00001087983 */ /* 0x000ee80000300800 */
[----:B------:R-:W3:Y:S04]  /*81560*/  LDL.LU R9, [R1+0x1c4] ;  /* 0x0001c40001097983 */ /* 0x000ee80000300800 */
[----:B------:R-:W2:Y:S04]  /*81570*/  LDL.LU R10, [R1+0x1c8] ;  /* 0x0001c800010a7983 */ /* 0x000ea80000300800 */
[----:B------:R-:W2:Y:S01]  /*81580*/  LDL.LU R11, [R1+0x1cc] ;  /* 0x0001cc00010b7983 */ /* 0x000ea20000300800 */
[----:B0-----:R-:W-:-:S02]  /*81590*/  IMAD.MOV.U32 R20, RZ, RZ, R28 ;  /* 0x000000ffff147224 */ /* 0x001fc400078e001c */
[----:B------:R-:W-:Y:S01]  /*815a0*/  IMAD.MOV.U32 R21, RZ, RZ, R17 ;  /* 0x000000ffff157224 */ /* 0x000fe200078e0011 */
[----:B------:R-:W4:Y:S04]  /*815b0*/  LDL.LU R28, [R1+0x3f80] ;  /* 0x003f8000011c7983 */ /* 0x000f280000300800 */
[----:B------:R-:W4:Y:S04]  /*815c0*/  LDL.LU R17, [R1+0x3f7c] ;  /* 0x003f7c0001117983 */ /* 0x000f280000300800 */
[----:B------:R-:W-:Y:S04]  /*815d0*/  STL.64 [R1+0x3e90], R20 ;  /* 0x003e901401007387 */ /* 0x000fe80000100a00 */
[----:B--2---:R-:W-:Y:S04]  /*815e0*/  STL.64 [R1+0x3e70], R10 ;  /* 0x003e700a01007387 */ /* 0x004fe80000100a00 */
[----:B---3--:R0:W-:Y:S04]  /*815f0*/  STL.64 [R1+0x3e68], R8 ;  /* 0x003e680801007387 */ /* 0x0081e80000100a00 */
        /* <DEDUP_REMOVED lines=27> */
[----:B----4-:R-:W-:Y:S01]  /*817b0*/  IMAD.MOV.U32 R21, RZ, RZ, R3 ;  /* 0x000000ffff157224 */ /* 0x010fe200078e0003 */
        /* <DEDUP_REMOVED lines=11> */
[----:B------:R-:W2:Y:S04]  /*81870*/  LDL.LU R28, [R1+0x3f60] ;  /* 0x003f6000011c7983 */ /* 0x000ea80000300800 */
[----:B------:R-:W2:Y:S01]  /*81880*/  LDL.LU R29, [R1+0x3f5c] ;  /* 0x003f5c00011d7983 */ /* 0x000ea20000300800 */
[----:B----4-:R-:W-:Y:S02]  /*81890*/  IMAD.MOV.U32 R24, RZ, RZ, R2 ;  /* 0x000000ffff187224 */ /* 0x010fe400078e0002 */
[----:B------:R-:W-:Y:S01]  /*818a0*/  IMAD.MOV.U32 R25, RZ, RZ, R19 ;  /* 0x000000ffff197224 */ /* 0x000fe200078e0013 */
[----:B------:R-:W4:Y:S04]  /*818b0*/  LDL.LU R2, [R1+0x3f58] ;  /* 0x003f580001027983 */ /* 0x000f280000300800 */
[----:B------:R-:W4:Y:S04]  /*818c0*/  LDL.LU R19, [R1+0x3f54] ;  /* 0x003f540001137983 */ /* 0x000f280000300800 */
[----:B------:R0:W-:Y:S02]  /*818d0*/  STL.64 [R1+0x3ef0], R20 ;  /* 0x003ef01401007387 */ /* 0x0001e40000100a00 */
[----:B0-----:R-:W-:-:S02]  /*818e0*/  IMAD.MOV.U32 R20, RZ, RZ, R18 ;  /* 0x000000ffff147224 */ /* 0x001fc400078e0012 */
        /* <DEDUP_REMOVED lines=15> */
[----:B--2---:R4:W-:Y:S02]  /*819e0*/  STL.64 [R1+0x3ee0], R8 ;  /* 0x003ee00801007387 */ /* 0x0049e40000100a00 */
[----:B----4-:R-:W-:-:S02]  /*819f0*/  IMAD.MOV.U32 R8, RZ, RZ, R17 ;  /* 0x000000ffff087224 */ /* 0x010fc400078e0011 */
[----:B------:R-:W-:Y:S01]  /*81a00*/  IMAD.MOV.U32 R9, RZ, RZ, R18 ;  /* 0x000000ffff097224 */ /* 0x000fe200078e0012 */
[----:B------:R-:W2:Y:S04]  /*81a10*/  LDL.LU R17, [R1+0x3f40] ;  /* 0x003f400001117983 */ /* 0x000ea80000300800 */
[----:B------:R-:W3:Y:S01]  /*81a20*/  LDL.LU R18, [R1+0x3f3c] ;  /* 0x003f3c0001127983 */ /* 0x000ee20000300800 */
[----:B------:R-:W-:-:S03]  /*81a30*/  IMAD.MOV.U32 R10, RZ, RZ, R19 ;  /* 0x000000ffff0a7224 */ /* 0x000fc600078e0013 */
[----:B------:R-:W4:Y:S04]  /*81a40*/  LDL.LU R19, [R1+0x3f38] ;  /* 0x003f380001137983 */ /* 0x000f280000300800 */
[----:B------:R-:W2:Y:S04]  /*81a50*/  LDL.LU R11, [R1+0x2bc] ;  /* 0x0002bc00010b7983 */ /* 0x000ea80000300800 */
[----:B--2---:R3:W-:Y:S04]  /*81a60*/  STL.64 [R1+0x3f00], R10 ;  /* 0x003f000a01007387 */ /* 0x0047e80000100a00 */
[----:B------:R0:W-:Y:S01]  /*81a70*/  STL.64 [R1+0x3ef8], R8 ;  /* 0x003ef80801007387 */ /* 0x0001e20000100a00 */
[----:B---3--:R-:W-:-:S02]  /*81a80*/  IMAD.MOV.U32 R10, RZ, RZ, R18 ;  /* 0x000000ffff0a7224 */ /* 0x008fc400078e0012 */
[----:B0-----:R-:W-:Y:S02]  /*81a90*/  IMAD.MOV.U32 R8, RZ, RZ, R16 ;  /* 0x000000ffff087224 */ /* 0x001fe400078e0010 */
[----:B----4-:R-:W-:Y:S01]  /*81aa0*/  IMAD.MOV.U32 R11, RZ, RZ, R19 ;  /* 0x000000ffff0b7224 */ /* 0x010fe200078e0013 */
[----:B------:R-:W2:Y:S01]  /*81ab0*/  LDL.LU R16, [R1+0x3f34] ;  /* 0x003f340001107983 */ /* 0x000ea20000300800 */
[----:B------:R-:W-:-:S03]  /*81ac0*/  IMAD.MOV.U32 R9, RZ, RZ, R17 ;  /* 0x000000ffff097224 */ /* 0x000fc600078e0011 */
        /* <DEDUP_REMOVED lines=9> */
[----:B------:R0:W-:Y:S04]  /*81b60*/  STL.64 [R1+0x3e08], R14 ;  /* 0x003e080e01007387 */ /* 0x0001e80000100a00 */
[----:B------:R-:W4:Y:S01]  /*81b70*/  LDL.LU.64 R26, [R1+0x128] ;  /* 0x00012800011a7983 */ /* 0x000f220000300a00 */
[----:B------:R-:W-:-:S03]  /*81b80*/  IMAD.MOV.U32 R13, RZ, RZ, R0 ;  /* 0x000000ffff0d7224 */ /* 0x000fc600078e0000 */
[----:B----4-:R1:W-:Y:S04]  /*81b90*/  STL.64 [R1+0x3e28], R26 ;  /* 0x003e281a01007387 */ /* 0x0103e80000100a00 */
[----:B------:R-:W4:Y:S01]  /*81ba0*/  LDL.LU R12, [R1+0x170] ;  /* 0x00017000010c7983 */ /* 0x000f220000300800 */
[C---:B--2---:R-:W-:Y:S06]  /*81bb0*/  HMMA.16816.F32 R16, R4.reuse, R24, R16 ;  /* 0x000000180410723c */ /* 0x044fec0000001810 */
[----:B---3--:R-:W-:Y:S01]  /*81bc0*/  HMMA.16816.F32 R20, R4, R20, R8 ;  /* 0x000000140414723c */ /* 0x008fe20000001808 */
[----:B0-----:R-:W-:-:S02]  /*81bd0*/  IMAD.MOV.U32 R14, RZ, RZ, R2 ;  /* 0x000000ffff0e7224 */ /* 0x001fc400078e0002 */
[----:B------:R-:W-:Y:S01]  /*81be0*/  IMAD.MOV.U32 R15, RZ, RZ, R29 ;  /* 0x000000ffff0f7224 */ /* 0x000fe200078e001d */
[----:B------:R-:W2:Y:S04]  /*81bf0*/  LDL.LU R0, [R1+0x3f24] ;  /* 0x003f240001007983 */ /* 0x000ea80000300800 */
[----:B------:R-:W3:Y:S04]  /*81c00*/  LDL.LU R2, [R1+0x3f20] ;  /* 0x003f200001027983 */ /* 0x000ee80000300800 */
[----:B-1----:R-:W2:Y:S04]  /*81c10*/  LDL.LU.64 R26, [R1+0x138] ;  /* 0x00013800011a7983 */ /* 0x002ea80000300a00 */
[----:B------:R-:W-:Y:S04]  /*81c20*/  STL.64 [R1+0x3e20], R14 ;  /* 0x003e200e01007387 */ /* 0x000fe80000100a00 */
[----:B----4-:R0:W-:Y:S04]  /*81c30*/  STL.64 [R1+0x3e18], R12 ;  /* 0x003e180c01007387 */ /* 0x0101e80000100a00 */
[----:B0-----:R-:W4:Y:S04]  /*81c40*/  LDL.LU R12, [R1+0x180] ;  /* 0x00018000010c7983 */ /* 0x001f280000300800 */
[----:B------:R-:W4:Y:S04]  /*81c50*/  LDL.LU R13, [R1+0x184] ;  /* 0x00018400010d7983 */ /* 0x000f280000300800 */
[----:B------:R-:W4:Y:S04]  /*81c60*/  LDL.LU R14, [R1+0x188] ;  /* 0x00018800010e7983 */ /* 0x000f280000300800 */
[----:B------:R-:W4:Y:S04]  /*81c70*/  LDL.LU R15, [R1+0x18c] ;  /* 0x00018c00010f7983 */ /* 0x000f280000300800 */
[----:B------:R-:W-:Y:S04]  /*81c80*/  STL.64 [R1+0x3cb8], R18 ;  /* 0x003cb81201007387 */ /* 0x000fe80000100a00 */
[----:B------:R-:W-:Y:S04]  /*81c90*/  STL.64 [R1+0x3cb0], R16 ;  /* 0x003cb01001007387 */ /* 0x000fe80000100a00 */
[----:B------:R-:W4:Y:S04]  /*81ca0*/  LDL.LU.64 R10, [R1+0x3f18] ;  /* 0x003f1800010a7983 */ /* 0x000f280000300a00 */
[----:B------:R-:W4:Y:S04]  /*81cb0*/  LDL.LU.64 R8, [R1+0x3f10] ;  /* 0x003f100001087983 */ /* 0x000f280000300a00 */
[----:B------:R0:W-:Y:S04]  /*81cc0*/  STL.64 [R1+0x1b0], R20 ;  /* 0x0001b01401007387 */ /* 0x0001e80000100a00 */
[----:B0-----:R-:W4:Y:S01]  /*81cd0*/  LDL.LU.64 R20, [R1+0x3f08] ;  /* 0x003f080001147983 */ /* 0x001f220000300a00 */
[----:B---3--:R-:W-:-:S02]  /*81ce0*/  IMAD.MOV.U32 R18, RZ, RZ, R2 ;  /* 0x000000ffff127224 */ /* 0x008fc400078e0002 */
[----:B--2---:R-:W-:Y:S02]  /*81cf0*/  IMAD.MOV.U32 R19, RZ, RZ, R0 ;  /* 0x000000ffff137224 */ /* 0x004fe400078e0000 */
[----:B------:R-:W-:Y:S02]  /*81d00*/  IMAD.MOV.U32 R2, RZ, RZ, R22 ;  /* 0x000000ffff027224 */ /* 0x000fe400078e0016 */
[----:B------:R-:W-:Y:S02]  /*81d10*/  IMAD.MOV.U32 R0, RZ, RZ, R23 ;  /* 0x000000ffff007224 */ /* 0x000fe400078e0017 */
[----:B----4-:R-:W-:Y:S01]  /*81d20*/  HMMA.16816.F32 R20, R4, R20, R8 ;  /* 0x000000140414723c */ /* 0x010fe20000001808 */
[----:B------:R-:W2:Y:S04]  /*81d30*/  LDL.LU.64 R10, [R1+0x3f00] ;  /* 0x003f0000010a7983 */ /* 0x000ea80000300a00 */
[----:B------:R-:W2:-:S15]  /*81d40*/  LDL.LU.64 R8, [R1+0x3ef8] ;  /* 0x003ef80001087983 */ /* 0x000e9e0000300a00 */
[----:B------:R-:W-:-:S03]  /*81d50*/  NOP ;  /* 0x0000000000007918 */ /* 0x000fc60000000000 */
[----:B------:R0:W-:Y:S04]  /*81d60*/  STL [R1+0x2c4], R21 ;  /* 0x0002c41501007387 */ /* 0x0001e80000100800 */
[----:B------:R2:W-:Y:S01]  /*81d70*/  STL.64 [R1+0x2c8], R22 ;  /* 0x0002c81601007387 */ /* 0x0005e20000100a00 */
[----:B------:R-:W-:-:S03]  /*81d80*/  IMAD.MOV.U32 R29, RZ, RZ, R20 ;  /* 0x000000ffff1d7224 */ /* 0x000fc600078e0014 */
        /* <DEDUP_REMOVED lines=61> */
[----:B---3--:R0:W-:Y:S04]  /*82160*/  STL.64 [R1+0x3d30], R22 ;  /* 0x003d301601007387 */ /* 0x0081e80000100a00 */
[----:B0-----:R-:W3:Y:S01]  /*82170*/  LDL.LU.64 R22, [R1+0xe8] ;  /* 0x0000e80001167983 */ /* 0x001ee20000300a00 */
[----:B--2---:R-:W-:Y:S03]  /*82180*/  HMMA.16816.F32 R4, R8, R26, R4 ;  /* 0x0000001a0804723c */ /* 0x004fe60000001804 */
[----:B---3--:R0:W-:Y:S04]  /*82190*/  STL.64 [R1+0x3e00], R22 ;  /* 0x003e001601007387 */ /* 0x0081e80000100a00 */
[----:B------:R-:W2:Y:S04]  /*821a0*/  LDL.LU R20, [R1+0x160] ;  /* 0x0001600001147983 */ /* 0x000ea80000300800 */
[----:B------:R-:W2:Y:S04]  /*821b0*/  LDL.LU R21, [R1+0x164] ;  /* 0x0001640001157983 */ /* 0x000ea80000300800 */
[----:B0-----:R-:W2:Y:S04]  /*821c0*/  LDL.LU R22, [R1+0x168] ;  /* 0x0001680001167983 */ /* 0x001ea80000300800 */
[----:B------:R-:W2:Y:S04]  /*821d0*/  LDL.LU R23, [R1+0x16c] ;  /* 0x00016c0001177983 */ /* 0x000ea80000300800 */
[----:B------:R0:W-:Y:S04]  /*821e0*/  STL.64 [R1+0x250], R4 ;  /* 0x0002500401007387 */ /* 0x0001e80000100a00 */
[----:B------:R-:W-:Y:S01]  /*821f0*/  STL.64 [R1+0x258], R6 ;  /* 0x0002580601007387 */ /* 0x000fe20000100a00 */
[----:B0-----:R-:W-:-:S02]  /*82200*/  IMAD.MOV.U32 R5, RZ, RZ, R26 ;  /* 0x000000ffff057224 */ /* 0x001fc400078e001a */
        /* <DEDUP_REMOVED lines=9> */
[----:B------:R-:W3:Y:S02]  /*822a0*/  LDL.LU.64 R26, [R1+0x3e10] ;  /* 0x003e1000011a7983 */ /* 0x000ee40000300a00 */
[----:B---3--:R-:W-:-:S15]  /*822b0*/  HMMA.16816.F32 R12, R8, R26, R12 ;  /* 0x0000001a080c723c */ /* 0x008fde000000180c */
[----:B------:R-:W-:-:S08]  /*822c0*/  NOP ;  /* 0x0000000000007918 */ /* 0x000fd00000000000 */
[----:B------:R-:W-:Y:S04]  /*822d0*/  STL.64 [R1+0x2a0], R12 ;  /* 0x0002a00c01007387 */ /* 0x000fe80000100a00 */
[----:B------:R0:W-:Y:S04]  /*822e0*/  STL.64 [R1+0x2a8], R14 ;  /* 0x0002a80e01007387 */ /* 0x0001e80000100a00 */
[----:B0-----:R-:W2:Y:S04]  /*822f0*/  LDL.LU.64 R14, [R1+0x3e08] ;  /* 0x003e0800010e7983 */ /* 0x001ea80000300a00 */
[----:B------:R0:W-:Y:S04]  /*82300*/  STL.64 [R1+0x3ce8], R26 ;  /* 0x003ce81a01007387 */ /* 0x0001e80000100a00 */
[----:B------:R-:W3:Y:S04]  /*82310*/  LDL.LU R24, [R1+0xd0] ;  /* 0x0000d00001187983 */ /* 0x000ee80000300800 */
[----:B------:R-:W3:Y:S04]  /*82320*/  LDL.LU R25, [R1+0xd4] ;  /* 0x0000d40001197983 */ /* 0x000ee80000300800 */
[----:B0-----:R-:W3:Y:S04]  /*82330*/  LDL.LU R26, [R1+0xd8] ;  /* 0x0000d800011a7983 */ /* 0x001ee80000300800 */
[----:B------:R-:W3:Y:S01]  /*82340*/  LDL.LU R27, [R1+0xdc] ;  /* 0x0000dc00011b7983 */ /* 0x000ee20000300800 */
[----:B--2---:R-:W-:-:S15]  /*82350*/  HMMA.16816.F32 R20, R8, R14, R20 ;  /* 0x0000000e0814723c */ /* 0x004fde0000001814 */
[----:B------:R-:W-:-:S08]  /*82360*/  NOP ;  /* 0x0000000000007918 */ /* 0x000fd00000000000 */
[----:B------:R-:W-:Y:S04]  /*82370*/  STL.64 [R1+0x290], R20 ;  /* 0x0002901401007387 */ /* 0x000fe80000100a00 */
[----:B------:R0:W-:Y:S04]  /*82380*/  STL.64 [R1+0x298], R22 ;  /* 0x0002981601007387 */ /* 0x0001e80000100a00 */
[----:B0-----:R-:W2:Y:S04]  /*82390*/  LDL.LU.64 R22, [R1+0x3e00] ;  /* 0x003e000001167983 */ /* 0x001ea80000300a00 */
[----:B------:R0:W-:Y:S04]  /*823a0*/  STL.64 [R1+0x3ce0], R14 ;  /* 0x003ce00e01007387 */ /* 0x0001e80000100a00 */
[----:B------:R-:W4:Y:S04]  /*823b0*/  LDL.LU R12, [R1+0x150] ;  /* 0x00015000010c7983 */ /* 0x000f280000300800 */
[----:B------:R-:W4:Y:S01]  /*823c0*/  LDL.LU R13, [R1+0x154] ;  /* 0x00015400010d7983 */ /* 0x000f220000300800 */
[----:B0-----:R-:W-:-:S02]  /*823d0*/  IMAD.MOV.U32 R14, RZ, RZ, R28 ;  /* 0x000000ffff0e7224 */ /* 0x001fc400078e001c */
[----:B------:R-:W-:Y:S01]  /*823e0*/  IMAD.MOV.U32 R15, RZ, RZ, R3 ;  /* 0x000000ffff0f7224 */ /* 0x000fe200078e0003 */
[----:B------:R-:W-:Y:S06]  /*823f0*/  STL.64 [R1+0x3cf0], R18 ;  /* 0x003cf01201007387 */ /* 0x000fec0000100a00 */
[----:B----4-:R-:W-:Y:S01]  /*82400*/  HMMA.16816.F32 R12, R8, R18, R12 ;  /* 0x00000012080c723c */ /* 0x010fe2000000180c */
[----:B--2---:R-:W-:Y:S02]  /*82410*/  IMAD.MOV.U32 R7, RZ, RZ, R22 ;  /* 0x000000ffff077224 */ /* 0x004fe400078e0016 */
[----:B------:R-:W-:-:S15]  /*82420*/  IMAD.MOV.U32 R6, RZ, RZ, R23 ;  /* 0x000000ffff067224 */ /* 0x000fde00078e0017 */
[----:B------:R-:W-:-:S05]  /*82430*/  NOP ;  /* 0x0000000000007918 */ /* 0x000fca0000000000 */
[----:B------:R-:W-:Y:S04]  /*82440*/  STL.64 [R1+0x280], R12 ;  /* 0x0002800c01007387 */ /* 0x000fe80000100a00 */
[----:B------:R3:W-:Y:S02]  /*82450*/  STL.64 [R1+0x288], R14 ;  /* 0x0002880e01007387 */ /* 0x0007e40000100a00 */
[----:B---3--:R-:W-:-:S15]  /*82460*/  HMMA.16816.F32 R12, R8, R22, R24 ;  /* 0x00000016080c723c */ /* 0x008fde0000001818 */
[----:B------:R-:W-:-:S08]  /*82470*/  NOP ;  /* 0x0000000000007918 */ /* 0x000fd00000000000 */
[----:B------:R0:W-:Y:S04]  /*82480*/  STL.64 [R1+0x370], R12 ;  /* 0x0003700c01007387 */ /* 0x0001e80000100a00 */
[----:B------:R-:W-:Y:S01]  /*82490*/  STL.64 [R1+0x3df8], R6 ;  /* 0x003df80601007387 */ /* 0x000fe20000100a00 */
[----:B------:R-:W-:Y:S02]  /*824a0*/  IMAD.MOV.U32 R28, RZ, RZ, R14 ;  /* 0x000000ffff1c7224 */ /* 0x000fe400078e000e */
[----:B------:R-:W-:Y:S01]  /*824b0*/  IMAD.MOV.U32 R3, RZ, RZ, R15 ;  /* 0x000000ffff037224 */ /* 0x000fe200078e000f */
[----:B0-----:R-:W2:Y:S04]  /*824c0*/  LDL.LU R12, [R1] ;  /* 0x00000000010c7983 */ /* 0x001ea80000300800 */
[----:B------:R-:W2:Y:S04]  /*824d0*/  LDL.LU R13, [R1+0x4] ;  /* 0x00000400010d7983 */ /* 0x000ea80000300800 */
[----:B------:R-:W3:Y:S04]  /*824e0*/  LDL.LU R14, [R1+0x8] ;  /* 0x00000800010e7983 */ /* 0x000ee80000300800 */
[----:B------:R-:W3:Y:S01]  /*824f0*/  LDL.LU R15, [R1+0xc] ;  /* 0x00000c00010f7983 */ /* 0x000ee20000300800 */
[----:B------:R-:W-:-:S02]  /*82500*/  IMAD.MOV.U32 R26, RZ, RZ, R17 ;  /* 0x000000ffff1a7224 */ /* 0x000fc400078e0011 */
[----:B------:R-:W-:Y:S01]  /*82510*/  IMAD.MOV.U32 R27, RZ, RZ, R16 ;  /* 0x000000ffff1b7224 */ /* 0x000fe200078e0010 */
[----:B---3--:R0:W-:Y:S04]  /*82520*/  STL.64 [R1+0x3d00], R14 ;  /* 0x003d000e01007387 */ /* 0x0081e80000100a00 */
[----:B--2---:R-:W-:Y:S04]  /*82530*/  STL.64 [R1+0x3cf8], R12 ;  /* 0x003cf80c01007387 */ /* 0x004fe80000100a00 */
[----:B------:R1:W-:Y:S01]  /*82540*/  STL.64 [R1+0x3d08], R26 ;  /* 0x003d081a01007387 */ /* 0x0003e20000100a00 */
[----:B0-----:R-:W-:-:S02]  /*82550*/  IMAD.MOV.U32 R14, RZ, RZ, R5 ;  /* 0x000000ffff0e7224 */ /* 0x001fc400078e0005 */
[----:B------:R-:W-:-:S05]  /*82560*/  IMAD.MOV.U32 R15, RZ, RZ, R4 ;  /* 0x000000ffff0f7224 */ /* 0x000fca00078e0004 */
[----:B------:R-:W-:Y:S04]  /*82570*/  STL.64 [R1+0x3de0], R14 ;  /* 0x003de00e01007387 */ /* 0x000fe80000100a00 */
[----:B------:R-:W2:Y:S04]  /*82580*/  LDL.LU R24, [R1+0x20] ;  /* 0x0000200001187983 */ /* 0x000ea80000300800 */
[----:B------:R-:W2:Y:S04]  /*82590*/  LDL.LU R25, [R1+0x24] ;  /* 0x0000240001197983 */ /* 0x000ea80000300800 */
[----:B-1----:R-:W3:Y:S04]  /*825a0*/  LDL.LU R26, [R1+0x28] ;  /* 0x00002800011a7983 */ /* 0x002ee80000300800 */
        /* <DEDUP_REMOVED lines=51> */
[----:B---3--:R0:W-:Y:S04]  /*828e0*/  STL.64 [R1+0x3df0], R14 ;  /* 0x003df00e01007387 */ /* 0x0081e80000100a00 */
[----:B--2---:R-:W-:Y:S04]  /*828f0*/  STL.64 [R1+0x3de8], R12 ;  /* 0x003de80c01007387 */ /* 0x004fe80000100a00 */
[----:B0-----:R-:W2:Y:S04]  /*82900*/  LDL.LU.64 R14, [R1+0x148] ;  /* 0x00014800010e7983 */ /* 0x001ea80000300a00 */
[----:B----4-:R0:W-:Y:S04]  /*82910*/  STL.64 [R1+0x3dd8], R22 ;  /* 0x003dd81601007387 */ /* 0x0101e80000100a00 */
[----:B0-----:R-:W3:Y:S04]  /*82920*/  LDL.LU.64 R22, [R1+0x1d8] ;  /* 0x0001d80001167983 */ /* 0x001ee80000300a00 */
[----:B------:R-:W-:Y:S04]  /*82930*/  STL.64 [R1+0x3d88], R26 ;  /* 0x003d881a01007387 */ /* 0x000fe80000100a00 */
[----:B------:R0:W-:Y:S04]  /*82940*/  STL.64 [R1+0x3d80], R24 ;  /* 0x003d801801007387 */ /* 0x0001e80000100a00 */
[----:B0-----:R-:W4:Y:S04]  /*82950*/  LDL.LU R24, [R1+0x70] ;  /* 0x0000700001187983 */ /* 0x001f280000300800 */
[----:B------:R-:W4:Y:S04]  /*82960*/  LDL.LU R25, [R1+0x74] ;  /* 0x0000740001197983 */ /* 0x000f280000300800 */
[----:B------:R-:W2:Y:S04]  /*82970*/  LDL.LU R26, [R1+0x78] ;  /* 0x00007800011a7983 */ /* 0x000ea80000300800 */
[----:B------:R-:W2:Y:S04]  /*82980*/  LDL.LU R27, [R1+0x7c] ;  /* 0x00007c00011b7983 */ /* 0x000ea80000300800 */
[----:B--2---:R-:W-:Y:S04]  /*82990*/  STL.64 [R1+0x3da0], R26 ;  /* 0x003da01a01007387 */ /* 0x004fe80000100a00 */
[----:B----4-:R0:W-:Y:S04]  /*829a0*/  STL.64 [R1+0x3d98], R24 ;  /* 0x003d981801007387 */ /* 0x0101e80000100a00 */
[----:B0-----:R-:W2:Y:S04]  /*829b0*/  LDL.LU R24, [R1+0x80] ;  /* 0x0000800001187983 */ /* 0x001ea80000300800 */
[----:B------:R-:W2:Y:S04]  /*829c0*/  LDL.LU R25, [R1+0x84] ;  /* 0x0000840001197983 */ /* 0x000ea80000300800 */
[----:B------:R-:W4:Y:S04]  /*829d0*/  LDL.LU R26, [R1+0x88] ;  /* 0x00008800011a7983 */ /* 0x000f280000300800 */
[----:B------:R-:W4:Y:S01]  /*829e0*/  LDL.LU R27, [R1+0x8c] ;  /* 0x00008c00011b7983 */ /* 0x000f220000300800 */
[----:B------:R-:W-:Y:S03]  /*829f0*/  HMMA.16816.F32 R4, R8, R14, R4 ;  /* 0x0000000e0804723c */ /* 0x000fe60000001804 */
        /* <DEDUP_REMOVED lines=19> */
[----:B------:R1:W-:Y:S01]  /*82b30*/  STL.64 [R1+0x368], R6 ;  /* 0x0003680601007387 */ /* 0x0003e20000100a00 */
[----:B0-----:R-:W-:-:S03]  /*82b40*/  IMAD.MOV.U32 R5, RZ, RZ, R14 ;  /* 0x000000ffff057224 */ /* 0x001fc600078e000e */
[----:B-1----:R-:W4:Y:S01]  /*82b50*/  LDL.LU.64 R6, [R1+0x3df8] ;  /* 0x003df80001067983 */ /* 0x002f220000300a00 */
[----:B------:R-:W-:-:S03]  /*82b60*/  IMAD.MOV.U32 R4, RZ, RZ, R15 ;  /* 0x000000ffff047224 */ /* 0x000fc600078e000f */
[----:B------:R-:W3:Y:S04]  /*82b70*/  LDL.LU.64 R14, [R1+0x3df0] ;  /* 0x003df000010e7983 */ /* 0x000ee80000300a00 */
[----:B------:R-:W3:Y:S02]  /*82b80*/  LDL.LU.64 R12, [R1+0x3de8] ;  /* 0x003de800010c7983 */ /* 0x000ee40000300a00 */
        /* <DEDUP_REMOVED lines=8> */
[----:B--2---:R-:W-:Y:S02]  /*82c10*/  HMMA.16816.F32 R20, R8, R22, R24 ;  /* 0x000000160814723c */ /* 0x004fe40000001818 */
[----:B------:R-:W2:Y:S04]  /*82c20*/  LDL.LU.64 R26, [R1+0x3dd0] ;  /* 0x003dd000011a7983 */ /* 0x000ea80000300a00 */
[----:B------:R-:W2:-:S15]  /*82c30*/  LDL.LU.64 R24, [R1+0x3dc8] ;  /* 0x003dc80001187983 */ /* 0x000e9e0000300a00 */
[----:B------:R-:W-:-:S02]  /*82c40*/  NOP ;  /* 0x0000000000007918 */ /* 0x000fc40000000000 */
[----:B------:R-:W-:Y:S04]  /*82c50*/  STL.64 [R1+0x340], R20 ;  /* 0x0003401401007387 */ /* 0x000fe80000100a00 */
[----:B------:R0:W-:Y:S04]  /*82c60*/  STL.64 [R1+0x348], R22 ;  /* 0x0003481601007387 */ /* 0x0001e80000100a00 */
        /* <DEDUP_REMOVED lines=51> */
[----:B------:R-:W3:Y:S01]  /*82fa0*/  LDL.LU.64 R24, [R1+0x3d20] ;  /* 0x003d200001187983 */ /* 0x000ee20000300a00 */
[----:B------:R-:W-:-:S02]  /*82fb0*/  IMAD.MOV.U32 R3, RZ, RZ, R22 ;  /* 0x000000ffff037224 */ /* 0x000fc400078e0016 */
[----:B------:R-:W-:-:S14]  /*82fc0*/  IMAD.MOV.U32 R28, RZ, RZ, R23 ;  /* 0x000000ffff1c7224 */ /* 0x000fdc00078e0017 */
[----:B------:R-:W-:Y:S04]  /*82fd0*/  STL.64 [R1+0x2f0], R8 ;  /* 0x0002f00801007387 */ /* 0x000fe80000100a00 */
[----:B------:R0:W-:Y:S04]  /*82fe0*/  STL.64 [R1+0x2f8], R10 ;  /* 0x0002f80a01007387 */ /* 0x0001e80000100a00 */
[----:B------:R-:W3:Y:S04]  /*82ff0*/  LDL.LU.64 R22, [R1+0x3d18] ;  /* 0x003d180001167983 */ /* 0x000ee80000300a00 */
[----:B------:R-:W3:Y:S01]  /*83000*/  LDL.LU.64 R20, [R1+0x3d10] ;  /* 0x003d100001147983 */ /* 0x000ee20000300a00 */
[----:B0-----:R-:W-:-:S02]  /*83010*/  IMAD.MOV.U32 R10, RZ, RZ, R13 ;  /* 0x000000ffff0a7224 */ /* 0x001fc400078e000d */
[----:B------:R-:W-:-:S05]  /*83020*/  IMAD.MOV.U32 R11, RZ, RZ, R12 ;  /* 0x000000ffff0b7224 */ /* 0x000fca00078e000c */
[----:B------:R-:W-:Y:S01]  /*83030*/  STL.64 [R1+0x3ca0], R10 ;  /* 0x003ca00a01007387 */ /* 0x000fe20000100a00 */
[----:B---3--:R-:W-:Y:S03]  /*83040*/  HMMA.16816.F32 R12, R20, R14, R24 ;  /* 0x0000000e140c723c */ /* 0x008fe60000001818 */
[----:B------:R-:W4:-:S15]  /*83050*/  LDL.LU.64 R26, [R1+0x3d08] ;  /* 0x003d0800011a7983 */ /* 0x000f1e0000300a00 */
[----:B------:R-:W-:-:S05]  /*83060*/  NOP ;  /* 0x0000000000007918 */ /* 0x000fca0000000000 */
[----:B------:R-:W-:Y:S04]  /*83070*/  STL.64 [R1+0x2e0], R12 ;  /* 0x0002e00c01007387 */ /* 0x000fe80000100a00 */
[----:B------:R0:W-:Y:S04]  /*83080*/  STL.64 [R1+0x2e8], R14 ;  /* 0x0002e80e01007387 */ /* 0x0001e80000100a00 */
[----:B0-----:R-:W2:Y:S04]  /*83090*/  LDL.LU.64 R14, [R1+0x3d00] ;  /* 0x003d0000010e7983 */ /* 0x001ea80000300a00 */
[----:B------:R-:W2:Y:S01]  /*830a0*/  LDL.LU.64 R12, [R1+0x3cf8] ;  /* 0x003cf800010c7983 */ /* 0x000ea20000300a00 */
[----:B----4-:R-:W-:Y:S03]  /*830b0*/  HMMA.16816.F32 R24, R20, R26, R16 ;  /* 0x0000001a1418723c */ /* 0x010fe60000001810 */
[----:B------:R-:W3:-:S15]  /*830c0*/  LDL.LU.64 R18, [R1+0x3cf0] ;  /* 0x003cf00001127983 */ /* 0x000ede0000300a00 */
[----:B------:R-:W-:-:S05]  /*830d0*/  NOP ;  /* 0x0000000000007918 */ /* 0x000fca0000000000 */
        /* <DEDUP_REMOVED lines=11> */
[----:B------:R-:W3:Y:S04]  /*83190*/  LDL.LU.64 R14, [R1+0x3cc8] ;  /* 0x003cc800010e7983 */ /* 0x000ee80000300a00 */
[----:B------:R-:W3:-:S15]  /*831a0*/  LDL.LU.64 R12, [R1+0x3cc0] ;  /* 0x003cc000010c7983 */ /* 0x000ede0000300a00 */
[----:B------:R-:W-:-:S02]  /*831b0*/  NOP ;  /* 0x0000000000007918 */ /* 0x000fc40000000000 */
[----:B------:R-:W-:Y:S04]  /*831c0*/  STL.64 [R1+0x180], R24 ;  /* 0x0001801801007387 */ /* 0x000fe80000100a00 */
[----:B------:R0:W-:Y:S04]  /*831d0*/  STL.64 [R1+0x188], R26 ;  /* 0x0001881a01007387 */ /* 0x0001e80000100a00 */
[----:B0-----:R-:W2:Y:S04]  /*831e0*/  LDL R26, [R1+0x31b4] ;  /* 0x0031b400011a7983 */ /* 0x001ea80000100800 */
[----:B------:R-:W4:Y:S01]  /*831f0*/  LDL R27, [R1+0x4c4] ;  /* 0x0004c400011b7983 */ /* 0x000f220000100800 */
[----:B---3--:R-:W-:Y:S03]  /*83200*/  HMMA.16816.F32 R12, R20, R18, R12 ;  /* 0x00000012140c723c */ /* 0x008fe6000000180c */
[----:B------:R-:W3:Y:S04]  /*83210*/  LDL.LU.64 R18, [R1+0x3cb8] ;  /* 0x003cb80001127983 */ /* 0x000ee80000300a00 */
[----:B------:R-:W3:-:S15]  /*83220*/  LDL.LU.64 R16, [R1+0x3cb0] ;  /* 0x003cb00001107983 */ /* 0x000ede0000300a00 */
[----:B------:R-:W-:-:S01]  /*83230*/  NOP ;  /* 0x0000000000007918 */ /* 0x000fc20000000000 */
[----:B------:R0:W-:Y:S04]  /*83240*/  STL.64 [R1+0x170], R12 ;  /* 0x0001700c01007387 */ /* 0x0001e80000100a00 */
[----:B------:R1:W-:Y:S01]  /*83250*/  STL.64 [R1+0x178], R14 ;  /* 0x0001780e01007387 */ /* 0x0003e20000100a00 */
[----:B0-----:R-:W-:-:S03]  /*83260*/  IMAD.MOV.U32 R12, RZ, RZ, R29 ;  /* 0x000000ffff0c7224 */ /* 0x001fc600078e001d */
[----:B------:R-:W2:Y:S01]  /*83270*/  LDL.LU R29, [R1+0x3ca8] ;  /* 0x003ca800011d7983 */ /* 0x000ea20000300800 */
[----:B------:R-:W-:Y:S02]  /*83280*/  IMAD.MOV.U32 R10, RZ, RZ, R7 ;  /* 0x000000ffff0a7224 */ /* 0x000fe400078e0007 */
[----:B------:R-:W-:Y:S01]  /*83290*/  IMAD.MOV.U32 R11, RZ, RZ, R6 ;  /* 0x000000ffff0b7224 */ /* 0x000fe200078e0006 */
[----:B------:R-:W4:Y:S04]  /*832a0*/  LDL.LU R13, [R1+0x2c4] ;  /* 0x0002c400010d7983 */ /* 0x000f280000300800 */
[----:B-1----:R-:W4:Y:S04]  /*832b0*/  LDL.LU R14, [R1+0x2c8] ;  /* 0x0002c800010e7983 */ /* 0x002f280000300800 */
[----:B------:R-:W4:Y:S01]  /*832c0*/  LDL.LU R15, [R1+0x2cc] ;  /* 0x0002cc00010f7983 */ /* 0x000f220000300800 */
[----:B---3--:R-:W-:Y:S07]  /*832d0*/  HMMA.16816.F32 R8, R20, R10, R16 ;  /* 0x0000000a1408723c */ /* 0x008fee0000001810 */
[----:B------:R-:W-:-:S02]  /*832e0*/  IMAD.MOV.U32 R18, RZ, RZ, R5 ;  /* 0x000000ffff127224 */ /* 0x000fc400078e0005 */
[----:B------:R-:W-:Y:S02]  /*832f0*/  IMAD.MOV.U32 R19, RZ, RZ, R4 ;  /* 0x000000ffff137224 */ /* 0x000fe400078e0004 */
[----:B--2---:R-:W0:-:S12]  /*83300*/  LDSM.16.MT88.4 R4, [R29+UR5+0x43800] ;  /* 0x043800051d04783b */ /* 0x004e180008004200 */
[----:B------:R-:W-:Y:S04]  /*83310*/  STL.64 [R1+0x160], R8 ;  /* 0x0001600801007387 */ /* 0x000fe80000100a00 */
[----:B------:R-:W-:Y:S04]  /*83320*/  STL.64 [R1+0x168], R10 ;  /* 0x0001680a01007387 */ /* 0x000fe80000100a00 */
[----:B------:R-:W1:Y:S04]  /*83330*/  LDSM.16.M88.4 R8, [R26+UR5+0x180] ;  /* 0x000180051a08783b */ /* 0x000e680008000200 */
[----:B0-----:R-:W-:Y:S04]  /*83340*/  STL.64 [R1+0x3c00], R6 ;  /* 0x003c000601007387 */ /* 0x001fe80000100a00 */
[----:B------:R0:W-:Y:S04]  /*83350*/  STL.64 [R1+0x3bf8], R4 ;  /* 0x003bf80401007387 */ /* 0x0001e80000100a00 */
[----:B0-----:R-:W2:Y:S04]  /*83360*/  LDL.LU R4, [R1+0x1b0] ;  /* 0x0001b00001047983 */ /* 0x001ea80000300800 */
[----:B------:R-:W2:Y:S04]  /*83370*/  LDL.LU R5, [R1+0x1b4] ;  /* 0x0001b40001057983 */ /* 0x000ea80000300800 */
[----:B-1----:R-:W-:Y:S04]  /*83380*/  STL.64 [R1+0xd0], R8 ;  /* 0x0000d00801007387 */ /* 0x002fe80000100a00 */
[----:B------:R-:W-:Y:S04]  /*83390*/  STL.64 [R1+0xd8], R10 ;  /* 0x0000d80a01007387 */ /* 0x000fe80000100a00 */
[----:B------:R-:W0:Y:S04]  /*833a0*/  LDSM.16.M88.4 R8, [R26+UR5+0x4180] ;  /* 0x004180051a08783b */ /* 0x000e280008000200 */
[----:B0-----:R-:W-:Y:S04]  /*833b0*/  STL.64 [R1+0xc0], R8 ;  /* 0x0000c00801007387 */ /* 0x001fe80000100a00 */
[----:B------:R0:W-:Y:S04]  /*833c0*/  STL.64 [R1+0xc8], R10 ;  /* 0x0000c80a01007387 */ /* 0x0001e80000100a00 */
[----:B0-----:R-:W4:Y:S01]  /*833d0*/  LDL.LU.64 R10, [R1+0x3ca0] ;  /* 0x003ca000010a7983 */ /* 0x001f220000300a00 */
[----:B------:R-:W-:-:S02]  /*833e0*/  IMAD.MOV.U32 R6, RZ, RZ, R2 ;  /* 0x000000ffff067224 */ /* 0x000fc400078e0002 */
[----:B------:R-:W-:-:S07]  /*833f0*/  IMAD.MOV.U32 R7, RZ, RZ, R0 ;  /* 0x000000ffff077224 */ /* 0x000fce00078e0000 */
[----:B--2---:R-:W-:Y:S01]  /*83400*/  HMMA.16816.F32 R4, R20, R18, R4 ;  /* 0x000000121404723c */ /* 0x004fe20000001804 */
[----:B------:R-:W0:-:S15]  /*83410*/  LDSM.16.M88.4 R16, [R26+UR5+0x8180] ;  /* 0x008180051a10783b */ /* 0x000e1e0008000200 */
[----:B------:R-:W-:-:S07]  /*83420*/  NOP ;  /* 0x0000000000007918 */ /* 0x000fce0000000000 */
[----:B------:R-:W-:Y:S04]  /*83430*/  STL.64 [R1+0x150], R4 ;  /* 0x0001500401007387 */ /* 0x000fe80000100a00 */
        /* <DEDUP_REMOVED lines=28> */
[----:B------:R-:W0:Y:S01]  /*83600*/  LDSM.16.M88.4 R16, [R26+UR5+0x30180] ;  /* 0x030180051a10783b */ /* 0x000e220008000200 */
[----:B----4-:R-:W-:Y:S03]  /*83610*/  HMMA.16816.F32 R8, R20, R10, R12 ;  /* 0x0000000a1408723c */ /* 0x010fe6000000180c */
[----:B------:R-:W-:Y:S04]  /*83620*/  LDSM.16.M88.4 R12, [R26+UR5+0x3c180] ;  /* 0x03c180051a0c783b */ /* 0x000fe80008000200 */
[----:B-1----:R-:W-:Y:S04]  /*83630*/  STL.64 [R1+0x20], R4 ;  /* 0x0000200401007387 */ /* 0x002fe80000100a00 */
[----:B------:R-:W-:Y:S04]  /*83640*/  STL.64 [R1+0x28], R6 ;  /* 0x0000280601007387 */ /* 0x000fe80000100a00 */
[----:B------:R-:W1:Y:S04]  /*83650*/  LDSM.16.M88.4 R4, [R26+UR5+0x34180] ;  /* 0x034180051a04783b */ /* 0x000e680008000200 */
[----:B0-----:R-:W-:Y:S04]  /*83660*/  STL.64 [R1+0x10], R16 ;  /* 0x0000101001007387 */ /* 0x001fe80000100a00 */
[----:B------:R-:W-:Y:S04]  /*83670*/  STL.64 [R1+0x18], R18 ;  /* 0x0000181201007387 */ /* 0x000fe80000100a00 */
[----:B------:R-:W-:Y:S04]  /*83680*/  STL.64 [R1+0x140], R8 ;  /* 0x0001400801007387 */ /* 0x000fe80000100a00 */
[----:B------:R-:W-:Y:S04]  /*83690*/  STL.64 [R1+0x148], R10 ;  /* 0x0001480a01007387 */ /* 0x000fe80000100a00 */
[----:B------:R-:W0:Y:S04]  /*836a0*/  LDSM.16.M88.4 R8, [R26+UR5+0x38180] ;  /* 0x038180051a08783b */ /* 0x000e280008000200 */
[----:B------:R-:W2:Y:S04]  /*836b0*/  LDSM.16.MT88.4 R16, [R27+UR5+0x43800] ;  /* 0x043800051b10783b */ /* 0x000ea80008004200 */
[----:B-1----:R1:W-:Y:S04]  /*836c0*/  STL.64 [R1+0x8], R6 ;  /* 0x0000080601007387 */ /* 0x0023e80000100a00 */
[----:B0-----:R-:W-:Y:S04]  /*836d0*/  STL [R1+0x3878], R10 ;  /* 0x0038780a01007387 */ /* 0x001fe80000100800 */
[----:B------:R-:W-:Y:S04]  /*836e0*/  STL [R1+0x3874], R11 ;  /* 0x0038740b01007387 */ /* 0x000fe80000100800 */
[----:B------:R-:W-:Y:S04]  /*836f0*/  STL.64 [R1+0x3bf0], R8 ;  /* 0x003bf00801007387 */ /* 0x000fe80000100a00 */
[----:B-1----:R-:W3:Y:S04]  /*83700*/  LDL.LU R6, [R1+0x1f8] ;  /* 0x0001f80001067983 */ /* 0x002ee80000300800 */
[----:B------:R-:W3:Y:S04]  /*83710*/  LDL.LU R7, [R1+0x1fc] ;  /* 0x0001fc0001077983 */ /* 0x000ee80000300800 */
[----:B---3--:R0:W-:Y:S04]  /*83720*/  STL.64 [R1+0x3c10], R6 ;  /* 0x003c100601007387 */ /* 0x0081e80000100a00 */
[----:B0-----:R-:W3:Y:S04]  /*83730*/  LDL.LU R6, [R1+0x208] ;  /* 0x0002080001067983 */ /* 0x001ee80000300800 */
[----:B------:R-:W3:Y:S01]  /*83740*/  LDL.LU R7, [R1+0x20c] ;  /* 0x00020c0001077983 */ /* 0x000ee20000300800 */
[----:B------:R-:W-:-:S03]  /*83750*/  IMAD.MOV.U32 R26, RZ, RZ, R3 ;  /* 0x000000ffff1a7224 */ /* 0x000fc600078e0003 */
[----:B---3--:R-:W-:Y:S04]  /*83760*/  STL.64 [R1+0x3c28], R6 ;  /* 0x003c280601007387 */ /* 0x008fe80000100a00 */
[----:B------:R-:W-:Y:S04]  /*83770*/  STL [R1+0x387c], R14 ;  /* 0x00387c0e01007387 */ /* 0x000fe80000100800 */
[----:B------:R-:W-:Y:S04]  /*83780*/  STL [R1+0x3870], R15 ;  /* 0x0038700f01007387 */ /* 0x000fe80000100800 */
[----:B------:R-:W-:Y:S04]  /*83790*/  STL.64 [R1+0x3bd8], R12 ;  /* 0x003bd80c01007387 */ /* 0x000fe80000100a00 */
[----:B------:R0:W-:Y:S04]  /*837a0*/  STL [R1+0x3b18], R27 ;  /* 0x003b181b01007387 */ /* 0x0001e80000100800 */
[----:B------:R-:W3:Y:S01]  /*837b0*/  LDL.LU R3, [R1+0x3c9c] ;  /* 0x003c9c0001037983 */ /* 0x000ee20000300800 */
[----:B0-----:R-:W-:-:S03]  /*837c0*/  IMAD.MOV.U32 R27, RZ, RZ, R28 ;  /* 0x000000ffff1b7224 */ /* 0x001fc600078e001c */
[----:B------:R-:W4:Y:S04]  /*837d0*/  LDL.LU R28, [R1+0x3c98] ;  /* 0x003c9800011c7983 */ /* 0x000f280000300800 */
[----:B------:R-:W2:Y:S04]  /*837e0*/  LDL.LU R6, [R1+0x218] ;  /* 0x0002180001067983 */ /* 0x000ea80000300800 */
[----:B------:R-:W2:Y:S04]  /*837f0*/  LDL.LU R7, [R1+0x21c] ;  /* 0x00021c0001077983 */ /* 0x000ea80000300800 */
[----:B--2---:R-:W-:Y:S04]  /*83800*/  STL.64 [R1+0x3c40], R6 ;  /* 0x003c400601007387 */ /* 0x004fe80000100a00 */
[----:B------:R0:W-:Y:S04]  /*83810*/  STL.64 [R1+0x3c08], R26 ;  /* 0x003c081a01007387 */ /* 0x0001e80000100a00 */
[----:B------:R-:W2:Y:S04]  /*83820*/  LDL.LU R24, [R1+0x2b0] ;  /* 0x0002b00001187983 */ /* 0x000ea80000300800 */
[----:B------:R-:W2:Y:S04]  /*83830*/  LDL.LU R25, [R1+0x2b4] ;  /* 0x0002b40001197983 */ /* 0x000ea80000300800 */
[----:B0-----:R-:W2:Y:S04]  /*83840*/  LDL.LU R26, [R1+0x2b8] ;  /* 0x0002b800011a7983 */ /* 0x001ea80000300800 */
[----:B------:R-:W2:Y:S01]  /*83850*/  LDL.LU R27, [R1+0x2bc] ;  /* 0x0002bc00011b7983 */ /* 0x000ea20000300800 */
[----:B----4-:R-:W-:-:S02]  /*83860*/  IMAD.MOV.U32 R6, RZ, RZ, R28 ;  /* 0x000000ffff067224 */ /* 0x010fc400078e001c */
[----:B---3--:R-:W-:Y:S01]  /*83870*/  IMAD.MOV.U32 R7, RZ, RZ, R3 ;  /* 0x000000ffff077224 */ /* 0x008fe200078e0003 */
[----:B------:R-:W3:Y:S04]  /*83880*/  LDL.LU R28, [R1+0x3c94] ;  /* 0x003c9400011c7983 */ /* 0x000ee80000300800 */
[----:B------:R-:W4:Y:S04]  /*83890*/  LDL.LU R3, [R1+0x3c90] ;  /* 0x003c900001037983 */ /* 0x000f280000300800 */
[----:B------:R-:W-:Y:S04]  /*838a0*/  STL.64 [R1+0x3c58], R6 ;  /* 0x003c580601007387 */ /* 0x000fe80000100a00 */
[----:B--2---:R-:W-:Y:S04]  /*838b0*/  STL.64 [R1+0x3c20], R26 ;  /* 0x003c201a01007387 */ /* 0x004fe80000100a00 */
        /* <DEDUP_REMOVED lines=9> */
[----:B------:R-:W2:Y:S04]  /*83950*/  LDL.LU R12, [R1+0x3c0] ;  /* 0x0003c000010c7983 */ /* 0x000ea80000300800 */
[----:B------:R-:W2:Y:S04]  /*83960*/  LDL.LU R13, [R1+0x3c4] ;  /* 0x0003c400010d7983 */ /* 0x000ea80000300800 */
[----:B------:R-:W2:Y:S04]  /*83970*/  LDL.LU R14, [R1+0x3c8] ;  /* 0x0003c800010e7983 */ /* 0x000ea80000300800 */
[----:B------:R-:W2:Y:S04]  /*83980*/  LDL.LU R15, [R1+0x3cc] ;  /* 0x0003cc00010f7983 */ /* 0x000ea80000300800 */
        /* <DEDUP_REMOVED lines=30> */
[----:B------:R0:W-:Y:S04]  /*83b70*/  STL [R1+0x3aec], R16 ;  /* 0x003aec1001007387 */ /* 0x0001e80000100800 */
[----:B------:R1:W-:Y:S04]  /*83b80*/  STL [R1+0x3ae8], R17 ;  /* 0x003ae81101007387 */ /* 0x0003e80000100800 */
[----:B------:R3:W-:Y:S04]  /*83b90*/  STL [R1+0x3ae4], R18 ;  /* 0x003ae41201007387 */ /* 0x0007e80000100800 */
[----:B------:R4:W-:Y:S04]  /*83ba0*/  STL [R1+0x3ae0], R19 ;  /* 0x003ae01301007387 */ /* 0x0009e80000100800 */
[----:B0-----:R-:W2:Y:S04]  /*83bb0*/  LDL.LU R16, [R1+0x270] ;  /* 0x0002700001107983 */ /* 0x001ea80000300800 */
[----:B-1----:R-:W2:Y:S04]  /*83bc0*/  LDL.LU R17, [R1+0x274] ;  /* 0x0002740001117983 */ /* 0x002ea80000300800 */
[----:B---3--:R-:W3:Y:S04]  /*83bd0*/  LDL.LU R18, [R1+0x278] ;  /* 0x0002780001127983 */ /* 0x008ee80000300800 */
[----:B----4-:R-:W3:Y:S04]  /*83be0*/  LDL.LU R19, [R1+0x27c] ;  /* 0x00027c0001137983 */ /* 0x010ee80000300800 */
[----:B------:R-:W4:Y:S04]  /*83bf0*/  LDL.LU R8, [R1+0x250] ;  /* 0x0002500001087983 */ /* 0x000f280000300800 */
[----:B------:R0:W-:Y:S04]  /*83c00*/  STL.64 [R1+0x130], R12 ;  /* 0x0001300c01007387 */ /* 0x0001e80000100a00 */
[----:B------:R1:W-:Y:S04]  /*83c10*/  STL.64 [R1+0x138], R14 ;  /* 0x0001380e01007387 */ /* 0x0003e80000100a00 */
[----:B------:R-:W4:Y:S04]  /*83c20*/  LDL.LU R9, [R1+0x254] ;  /* 0x0002540001097983 */ /* 0x000f280000300800 */
[----:B------:R-:W4:Y:S04]  /*83c30*/  LDL.LU R10, [R1+0x258] ;  /* 0x00025800010a7983 */ /* 0x000f280000300800 */
[----:B------:R-:W4:Y:S04]  /*83c40*/  LDL.LU R11, [R1+0x25c] ;  /* 0x00025c00010b7983 */ /* 0x000f280000300800 */
[----:B0-----:R-:W3:Y:S04]  /*83c50*/  LDL.LU R12, [R1+0x1c0] ;  /* 0x0001c000010c7983 */ /* 0x001ee80000300800 */
[----:B------:R-:W3:Y:S04]  /*83c60*/  LDL.LU R13, [R1+0x1c4] ;  /* 0x0001c400010d7983 */ /* 0x000ee80000300800 */
[----:B-1----:R-:W4:Y:S04]  /*83c70*/  LDL.LU R14, [R1+0x1c8] ;  /* 0x0001c800010e7983 */ /* 0x002f280000300800 */
[----:B------:R-:W4:Y:S01]  /*83c80*/  LDL.LU R15, [R1+0x1cc] ;  /* 0x0001cc00010f7983 */ /* 0x000f220000300800 */
[----:B------:R-:W-:-:S02]  /*83c90*/  IMAD.MOV.U32 R2, RZ, RZ, R4 ;  /* 0x000000ffff027224 */ /* 0x000fc400078e0004 */
[----:B------:R-:W-:Y:S02]  /*83ca0*/  IMAD.MOV.U32 R0, RZ, RZ, R5 ;  /* 0x000000ffff007224 */ /* 0x000fe400078e0005 */
[C---:B--2---:R-:W-:Y:S01]  /*83cb0*/  HMMA.16816.F32 R4, R20.reuse, R6, R24 ;  /* 0x000000061404723c */ /* 0x044fe20000001818 */
[----:B----4-:R-:W-:Y:S04]  /*83cc0*/  STL.64 [R1+0x3be8], R14 ;  /* 0x003be80e01007387 */ /* 0x010fe80000100a00 */
[----:B---3--:R0:W-:Y:S04]  /*83cd0*/  STL.64 [R1+0x3be0], R12 ;  /* 0x003be00c01007387 */ /* 0x0081e80000100a00 */
[----:B0-----:R-:W2:Y:S04]  /*83ce0*/  LDL.LU.64 R12, [R1+0xd0] ;  /* 0x0000d000010c7983 */ /* 0x001ea80000300a00 */
[----:B------:R-:W3:Y:S04]  /*83cf0*/  LDL.LU.64 R26, [R1+0x3c80] ;  /* 0x003c8000011a7983 */ /* 0x000ee80000300a00 */
[----:B------:R-:W3:Y:S06]  /*83d00*/  LDL.LU.64 R24, [R1+0x3c78] ;  /* 0x003c780001187983 */ /* 0x000eec0000300a00 */
        /* <DEDUP_REMOVED lines=36> */
[----:B0-----:R-:W2:Y:S04]  /*83f50*/  LDL.LU.64 R6, [R1+0x3c00] ;  /* 0x003c000001067983 */ /* 0x001ea80000300a00 */
[----:B------:R-:W2:Y:S01]  /*83f60*/  LDL.LU.64 R4, [R1+0x3bf8] ;  /* 0x003bf80001047983 */ /* 0x000ea20000300a00 */
[----:B---3--:R-:W-:Y:S03]  /*83f70*/  HMMA.16816.F32 R24, R20, R26, R16 ;  /* 0x0000001a1418723c */ /* 0x008fe60000001810 */
[----:B------:R-:W3:Y:S04]  /*83f80*/  LDL.LU.64 R20, [R1+0xc0] ;  /* 0x0000c00001147983 */ /* 0x000ee80000300a00 */
[----:B------:R-:W4:-:S15]  /*83f90*/  LDL.LU R16, [R1+0x2a0] ;  /* 0x0002a00001107983 */ /* 0x000f1e0000300800 */
[----:B------:R-:W-:-:S01]  /*83fa0*/  NOP ;  /* 0x0000000000007918 */ /* 0x000fc20000000000 */
        /* <DEDUP_REMOVED lines=9> */
[----:B--2---:R-:W-:Y:S03]  /*84040*/  HMMA.16816.F32 R8, R4, R12, R8 ;  /* 0x0000000c0408723c */ /* 0x004fe60000001808 */
[----:B----4-:R-:W-:Y:S04]  /*84050*/  STL.64 [R1+0x3bc0], R26 ;  /* 0x003bc01a01007387 */ /* 0x010fe80000100a00 */
[----:B---3--:R0:W-:Y:S04]  /*84060*/  STL.64 [R1+0x3bb8], R24 ;  /* 0x003bb81801007387 */ /* 0x0081e80000100a00 */
[----:B0-----:R-:W2:Y:S04]  /*84070*/  LDL.LU R24, [R1+0x290] ;  /* 0x0002900001187983 */ /* 0x001ea80000300800 */
[----:B------:R-:W2:Y:S04]  /*84080*/  LDL.LU R25, [R1+0x294] ;  /* 0x0002940001197983 */ /* 0x000ea80000300800 */
[----:B------:R-:W3:Y:S04]  /*84090*/  LDL.LU R26, [R1+0x298] ;  /* 0x00029800011a7983 */ /* 0x000ee80000300800 */
[----:B------:R-:W3:Y:S04]  /*840a0*/  LDL.LU R27, [R1+0x29c] ;  /* 0x00029c00011b7983 */ /* 0x000ee80000300800 */
[----:B---3--:R-:W-:Y:S04]  /*840b0*/  STL.64 [R1+0x3bd0], R26 ;  /* 0x003bd01a01007387 */ /* 0x008fe80000100a00 */
[----:B--2---:R0:W-:Y:S04]  /*840c0*/  STL.64 [R1+0x3bc8], R24 ;  /* 0x003bc81801007387 */ /* 0x0041e80000100a00 */
[----:B0-----:R-:W2:Y:S04]  /*840d0*/  LDL.LU.64 R24, [R1+0xb0] ;  /* 0x0000b00001187983 */ /* 0x001ea80000300a00 */
[----:B------:R0:W-:Y:S04]  /*840e0*/  STL.64 [R1+0x2c0], R8 ;  /* 0x0002c00801007387 */ /* 0x0001e80000100a00 */
[----:B------:R1:W-:Y:S04]  /*840f0*/  STL.64 [R1+0x2c8], R10 ;  /* 0x0002c80a01007387 */ /* 0x0003e80000100a00 */
[----:B0-----:R-:W3:Y:S01]  /*84100*/  LDL.LU.64 R8, [R1+0x3bf0] ;  /* 0x003bf00001087983 */ /* 0x001ee20000300a00 */
[----:B-1----:R-:W-:-:S02]  /*84110*/  IMAD.MOV.U32 R11, RZ, RZ, R12 ;  /* 0x000000ffff0b7224 */ /* 0x002fc400078e000c */
[----:B------:R-:W-:Y:S01]  /*84120*/  IMAD.MOV.U32 R10, RZ, RZ, R13 ;  /* 0x000000ffff0a7224 */ /* 0x000fe200078e000d */
[----:B------:R-:W4:Y:S04]  /*84130*/  LDL.LU.64 R14, [R1+0x3be8] ;  /* 0x003be800010e7983 */ /* 0x000f280000300a00 */
[----:B------:R-:W4:Y:S04]  /*84140*/  LDL.LU.64 R12, [R1+0x3be0] ;  /* 0x003be000010c7983 */ /* 0x000f280000300a00 */
[----:B------:R-:W-:Y:S04]  /*84150*/  STL [R1+0x3af4], R10 ;  /* 0x003af40a01007387 */ /* 0x000fe80000100800 */
[----:B------:R-:W-:Y:S01]  /*84160*/  STL [R1+0x3af0], R11 ;  /* 0x003af00b01007387 */ /* 0x000fe20000100800 */
[----:B----4-:R-:W-:-:S15]  /*84170*/  HMMA.16816.F32 R12, R4, R20, R12 ;  /* 0x00000014040c723c */ /* 0x010fde000000180c */
[----:B------:R-:W-:-:S08]  /*84180*/  NOP ;  /* 0x0000000000007918 */ /* 0x000fd00000000000 */
[----:B------:R0:W-:Y:S04]  /*84190*/  STL.64 [R1+0x2b0], R12 ;  /* 0x0002b00c01007387 */ /* 0x0001e80000100a00 */
[----:B------:R1:W-:Y:S04]  /*841a0*/  STL.64 [R1+0x2b8], R14 ;  /* 0x0002b80e01007387 */ /* 0x0003e80000100a00 */
[----:B0-----:R-:W4:Y:S01]  /*841b0*/  LDL.LU.64 R12, [R1+0x3bd8] ;  /* 0x003bd800010c7983 */ /* 0x001f220000300a00 */
[----:B-1----:R-:W-:Y:S02]  /*841c0*/  IMAD.MOV.U32 R15, RZ, RZ, R20 ;  /* 0x000000ffff0f7224 */ /* 0x002fe400078e0014 */
[----:B------:R-:W-:-:S02]  /*841d0*/  IMAD.MOV.U32 R14, RZ, RZ, R21 ;  /* 0x000000ffff0e7224 */ /* 0x000fc400078e0015 */
[----:B------:R-:W0:Y:S01]  /*841e0*/  LDSM.16.MT88.4 R20, [R29+UR5+0x43c00] ;  /* 0x043c00051d14783b */ /* 0x000e220008004200 */
[----:B--2---:R-:W-:Y:S03]  /*841f0*/  HMMA.16816.F32 R16, R4, R24, R16 ;  /* 0x000000180410723c */ /* 0x004fe60000001810 */
[----:B------:R-:W-:Y:S04]  /*84200*/  STL [R1+0x3afc], R14 ;  /* 0x003afc0e01007387 */ /* 0x000fe80000100800 */
[----:B------:R-:W-:Y:S04]  /*84210*/  STL [R1+0x3af8], R15 ;  /* 0x003af80f01007387 */ /* 0x000fe80000100800 */
[----:B----4-:R1:W-:Y:S04]  /*84220*/  STL.64 [R1+0x3bb0], R12 ;  /* 0x003bb00c01007387 */ /* 0x0103e80000100a00 */
[----:B-1----:R-:W2:Y:S04]  /*84230*/  LDL.LU.64 R12, [R1+0x90] ;  /* 0x00009000010c7983 */ /* 0x002ea80000300a00 */
[----:B0-----:R-:W-:Y:S04]  /*84240*/  STL [R1+0x39c4], R20 ;  /* 0x0039c41401007387 */ /* 0x001fe80000100800 */
[----:B------:R0:W-:Y:S04]  /*84250*/  STL [R1+0x39c0], R21 ;  /* 0x0039c01501007387 */ /* 0x0001e80000100800 */
[----:B------:R-:W-:Y:S04]  /*84260*/  STL [R1+0x39bc], R22 ;  /* 0x0039bc1601007387 */ /* 0x000fe80000100800 */
[----:B------:R-:W-:Y:S04]  /*84270*/  STL [R1+0x39b8], R23 ;  /* 0x0039b81701007387 */ /* 0x000fe80000100800 */
[----:B0-----:R-:W4:Y:S04]  /*84280*/  LDL.LU.64 R20, [R1+0xa0] ;  /* 0x0000a00001147983 */ /* 0x001f280000300a00 */
[----:B------:R-:W-:Y:S04]  /*84290*/  STL.64 [R1+0x2a0], R16 ;  /* 0x0002a01001007387 */ /* 0x000fe80000100a00 */
[----:B------:R0:W-:Y:S04]  /*842a0*/  STL.64 [R1+0x2a8], R18 ;  /* 0x0002a81201007387 */ /* 0x0001e80000100a00 */
[----:B------:R-:W4:Y:S01]  /*842b0*/  LDL.LU.64 R26, [R1+0x3bd0] ;  /* 0x003bd000011a7983 */ /* 0x000f220000300a00 */
[----:B0-----:R-:W-:-:S02]  /*842c0*/  IMAD.MOV.U32 R18, RZ, RZ, R24 ;  /* 0x000000ffff127224 */ /* 0x001fc400078e0018 */
[----:B------:R-:W-:Y:S02]  /*842d0*/  IMAD.MOV.U32 R19, RZ, RZ, R25 ;  /* 0x000000ffff137224 */ /* 0x000fe400078e0019 */
[----:B------:R-:W4:Y:S04]  /*842e0*/  LDL.LU.64 R24, [R1+0x3bc8] ;  /* 0x003bc80001187983 */ /* 0x000f280000300a00 */
[----:B------:R-:W-:Y:S04]  /*842f0*/  STL [R1+0x3b04], R19 ;  /* 0x003b041301007387 */ /* 0x000fe80000100800 */
[----:B------:R-:W-:Y:S01]  /*84300*/  STL [R1+0x3b00], R18 ;  /* 0x003b001201007387 */ /* 0x000fe20000100800 */
[----:B----4-:R-:W-:-:S15]  /*84310*/  HMMA.16816.F32 R24, R4, R20, R24 ;  /* 0x000000140418723c */ /* 0x010fde0000001818 */
[----:B------:R-:W-:-:S08]  /*84320*/  NOP ;  /* 0x0000000000007918 */ /* 0x000fd00000000000 */
[----:B------:R-:W-:Y:S04]  /*84330*/  STL [R1+0x294], R25 ;  /* 0x0002941901007387 */ /* 0x000fe80000100800 */
[----:B------:R0:W-:Y:S01]  /*84340*/  STL [R1+0x298], R26 ;  /* 0x0002981a01007387 */ /* 0x0001e20000100800 */
[----:B------:R-:W-:Y:S02]  /*84350*/  IMAD.MOV.U32 R29, RZ, RZ, R27 ;  /* 0x000000ffff1d7224 */ /* 0x000fe400078e001b */
[----:B------:R-:W-:Y:S01]  /*84360*/  IMAD.MOV.U32 R23, RZ, RZ, R24 ;  /* 0x000000ffff177224 */ /* 0x000fe200078e0018 */
[----:B0-----:R-:W4:Y:S04]  /*84370*/  LDL.LU.64 R26, [R1+0x3bc0] ;  /* 0x003bc000011a7983 */ /* 0x001f280000300a00 */
[----:B------:R-:W4:Y:S01]  /*84380*/  LDL.LU.64 R24, [R1+0x3bb8] ;  /* 0x003bb80001187983 */ /* 0x000f220000300a00 */
[----:B------:R-:W-:-:S02]  /*84390*/  IMAD.MOV.U32 R16, RZ, RZ, R20 ;  /* 0x000000ffff107224 */ /* 0x000fc400078e0014 */
[----:B------:R-:W-:Y:S02]  /*843a0*/  IMAD.MOV.U32 R17, RZ, RZ, R21 ;  /* 0x000000ffff117224 */ /* 0x000fe400078e0015 */
[----:B--2---:R-:W-:Y:S02]  /*843b0*/  IMAD.MOV.U32 R10, RZ, RZ, R12 ;  /* 0x000000ffff0a7224 */ /* 0x004fe400078e000c */
[----:B------:R-:W-:Y:S01]  /*843c0*/  IMAD.MOV.U32 R11, RZ, RZ, R13 ;  /* 0x000000ffff0b7224 */ /* 0x000fe200078e000d */
[----:B------:R0:W-:Y:S04]  /*843d0*/  STL.64 [R1+0x3ba8], R16 ;  /* 0x003ba81001007387 */ /* 0x0001e80000100a00 */
[----:B0-----:R-:W2:Y:S04]  /*843e0*/  LDL.LU.64 R16, [R1+0x80] ;  /* 0x0000800001107983 */ /* 0x001ea80000300a00 */
[----:B------:R-:W-:Y:S01]  /*843f0*/  STL [R1+0x3a40], R29 ;  /* 0x003a401d01007387 */ /* 0x000fe20000100800 */
[----:B----4-:R-:W-:Y:S03]  /*84400*/  HMMA.16816.F32 R24, R4, R12, R24 ;  /* 0x0000000c0418723c */ /* 0x010fe60000001818 */
[----:B------:R-:W4:-:S15]  /*84410*/  LDL.LU.64 R12, [R1+0x3bb0] ;  /* 0x003bb000010c7983 */ /* 0x000f1e0000300a00 */
[----:B------:R-:W-:-:S05]  /*84420*/  NOP ;  /* 0x0000000000007918 */ /* 0x000fca0000000000 */
[----:B------:R-:W-:Y:S01]  /*84430*/  STL [R1+0x280], R24 ;  /* 0x0002801801007387 */ /* 0x000fe20000100800 */
[----:B------:R-:W-:Y:S02]  /*84440*/  IMAD.MOV.U32 R22, RZ, RZ, R27 ;  /* 0x000000ffff167224 */ /* 0x000fe400078e001b */
[----:B------:R-:W-:Y:S02]  /*84450*/  IMAD.MOV.U32 R20, RZ, RZ, R25 ;  /* 0x000000ffff147224 */ /* 0x000fe400078e0019 */
[----:B------:R-:W-:Y:S01]  /*84460*/  IMAD.MOV.U32 R21, RZ, RZ, R26 ;  /* 0x000000ffff157224 */ /* 0x000fe200078e001a */
[----:B------:R-:W-:Y:S04]  /*84470*/  STL.64 [R1+0x3b10], R10 ;  /* 0x003b100a01007387 */ /* 0x000fe80000100a00 */
[----:B---3--:R0:W-:Y:S04]  /*84480*/  STL.64 [R1+0x3b08], R8 ;  /* 0x003b080801007387 */ /* 0x0081e80000100a00 */
[----:B0-----:R-:W2:Y:S04]  /*84490*/  LDL.LU R8, [R1+0x370] ;  /* 0x0003700001087983 */ /* 0x001ea80000300800 */
[----:B------:R-:W2:Y:S04]  /*844a0*/  LDL.LU R9, [R1+0x374] ;  /* 0x0003740001097983 */ /* 0x000ea80000300800 */
[----:B------:R-:W-:Y:S04]  /*844b0*/  STL.64 [R1+0x39d0], R22 ;  /* 0x0039d01601007387 */ /* 0x000fe80000100a00 */
[----:B------:R0:W-:Y:S02]  /*844c0*/  STL.64 [R1+0x39c8], R20 ;  /* 0x0039c81401007387 */ /* 0x0001e40000100a00 */
[----:B0-----:R-:W-:-:S02]  /*844d0*/  IMAD.MOV.U32 R20, RZ, RZ, R2 ;  /* 0x000000ffff147224 */ /* 0x001fc400078e0002 */
[----:B------:R-:W-:-:S05]  /*844e0*/  IMAD.MOV.U32 R21, RZ, RZ, R0 ;  /* 0x000000ffff157224 */ /* 0x000fca00078e0000 */
[----:B------:R0:W-:Y:S04]  /*844f0*/  STL.64 [R1+0x3b38], R20 ;  /* 0x003b381401007387 */ /* 0x0001e80000100a00 */
[----:B------:R-:W3:Y:S04]  /*84500*/  LDL.LU.64 R24, [R1+0x10] ;  /* 0x0000100001187983 */ /* 0x000ee80000300a00 */
[----:B---3--:R-:W-:Y:S04]  /*84510*/  STL.64 [R1+0x3b30], R24 ;  /* 0x003b301801007387 */ /* 0x008fe80000100a00 */
        /* <DEDUP_REMOVED lines=8> */
[----:B0-----:R-:W3:Y:S04]  /*845a0*/  LDL.LU.64 R20, [R1+0x40] ;  /* 0x0000400001147983 */ /* 0x001ee80000300a00 */
[----:B---3--:R0:W-:Y:S04]  /*845b0*/  STL.64 [R1+0x3b70], R20 ;  /* 0x003b701401007387 */ /* 0x0081e80000100a00 */
[----:B0-----:R-:W3:Y:S04]  /*845c0*/  LDL.64 R20, [R1+0x50] ;  /* 0x0000500001147983 */ /* 0x001ee80000100a00 */
[----:B---3--:R0:W-:Y:S04]  /*845d0*/  STL.64 [R1+0x3b88], R20 ;  /* 0x003b881401007387 */ /* 0x0081e80000100a00 */
[----:B0-----:R-:W3:Y:S04]  /*845e0*/  LDL.LU.64 R20, [R1+0x60] ;  /* 0x0000600001147983 */ /* 0x001ee80000300a00 */
[----:B---3--:R-:W-:Y:S04]  /*845f0*/  STL.64 [R1+0x3ba0], R20 ;  /* 0x003ba01401007387 */ /* 0x008fe80000100a00 */
[----:B------:R-:W3:Y:S01]  /*84600*/  LDL.LU.64 R24, [R1+0x20] ;  /* 0x0000200001187983 */ /* 0x000ee20000300a00 */
[----:B------:R-:W-:-:S02]  /*84610*/  IMAD.MOV.U32 R10, RZ, RZ, R28 ;  /* 0x000000ffff0a7224 */ /* 0x000fc400078e001c */
[----:B------:R-:W-:Y:S01]  /*84620*/  IMAD.MOV.U32 R11, RZ, RZ, R3 ;  /* 0x000000ffff0b7224 */ /* 0x000fe200078e0003 */
[----:B---3--:R0:W-:Y:S04]  /*84630*/  STL.64 [R1+0x3b50], R24 ;  /* 0x003b501801007387 */ /* 0x0081e80000100a00 */
[----:B0-----:R-:W3:Y:S04]  /*84640*/  LDL.LU R24, [R1+0x320] ;  /* 0x0003200001187983 */ /* 0x001ee80000300800 */
[----:B------:R-:W3:Y:S04]  /*84650*/  LDL.LU R25, [R1+0x324] ;  /* 0x0003240001197983 */ /* 0x000ee80000300800 */
[----:B------:R-:W4:Y:S04]  /*84660*/  LDL.LU R26, [R1+0x328] ;  /* 0x00032800011a7983 */ /* 0x000f280000300800 */
[----:B------:R-:W4:Y:S01]  /*84670*/  LDL.LU R27, [R1+0x32c] ;  /* 0x00032c00011b7983 */ /* 0x000f220000300800 */
[----:B--2---:R-:W-:Y:S06]  /*84680*/  HMMA.16816.F32 R8, R4, R16, R8 ;  /* 0x000000100408723c */ /* 0x004fec0000001808 */
[----:B------:R-:W-:-:S02]  /*84690*/  IMAD.MOV.U32 R14, RZ, RZ, R16 ;  /* 0x000000ffff0e7224 */ /* 0x000fc400078e0010 */
[----:B------:R-:W-:Y:S01]  /*846a0*/  IMAD.MOV.U32 R15, RZ, RZ, R17 ;  /* 0x000000ffff0f7224 */ /* 0x000fe200078e0011 */
[----:B------:R-:W2:Y:S04]  /*846b0*/  LDL.LU R16, [R1+0x360] ;  /* 0x0003600001107983 */ /* 0x000ea80000300800 */
[----:B------:R-:W2:Y:S04]  /*846c0*/  LDL.LU R17, [R1+0x364] ;  /* 0x0003640001117983 */ /* 0x000ea80000300800 */
[----:B------:R-:W2:Y:S04]  /*846d0*/  LDL.LU R18, [R1+0x368] ;  /* 0x0003680001127983 */ /* 0x000ea80000300800 */
[----:B------:R-:W2:Y:S04]  /*846e0*/  LDL.LU R19, [R1+0x36c] ;  /* 0x00036c0001137983 */ /* 0x000ea80000300800 */
[----:B------:R-:W2:Y:S04]  /*846f0*/  LDL.LU.64 R20, [R1+0x70] ;  /* 0x0000700001147983 */ /* 0x000ea80000300a00 */
        /* <DEDUP_REMOVED lines=11> */
[----:B------:R-:W4:Y:S01]  /*847b0*/  LDL.LU R27, [R1+0x34c] ;  /* 0x00034c00011b7983 */ /* 0x000f220000300800 */
[----:B--2---:R-:W-:Y:S01]  /*847c0*/  HMMA.16816.F32 R16, R4, R20, R16 ;  /* 0x000000140410723c */ /* 0x004fe20000001810 */
[----:B------:R-:W-:-:S02]  /*847d0*/  IMAD.MOV.U32 R28, RZ, RZ, R8 ;  /* 0x000000ffff1c7224 */ /* 0x000fc400078e0008 */
[----:B------:R-:W-:Y:S02]  /*847e0*/  IMAD.MOV.U32 R0, RZ, RZ, R11 ;  /* 0x000000ffff007224 */ /* 0x000fe400078e000b */
[----:B------:R-:W-:Y:S02]  /*847f0*/  IMAD.MOV.U32 R3, RZ, RZ, R9 ;  /* 0x000000ffff037224 */ /* 0x000fe400078e0009 */
[----:B------:R-:W-:Y:S01]  /*84800*/  IMAD.MOV.U32 R2, RZ, RZ, R10 ;  /* 0x000000ffff027224 */ /* 0x000fe200078e000a */
[----:B----4-:R-:W-:Y:S04]  /*84810*/  STL.64 [R1+0x3b98], R26 ;  /* 0x003b981a01007387 */ /* 0x010fe80000100a00 */
[----:B---3--:R0:W-:Y:S04]  /*84820*/  STL.64 [R1+0x3b90], R24 ;  /* 0x003b901801007387 */ /* 0x0081e80000100a00 */
        /* <DEDUP_REMOVED lines=18> */
[----:B------:R0:W-:Y:S04]  /*84950*/  STL.64 [R1+0x260], R16 ;  /* 0x0002601001007387 */ /* 0x0001e80000100a00 */
[----:B------:R1:W-:Y:S04]  /*84960*/  STL.64 [R1+0x268], R18 ;  /* 0x0002681201007387 */ /* 0x0003e80000100a00 */
[----:B0-----:R-:W4:Y:S01]  /*84970*/  LDL.LU.64 R16, [R1+0x3ba8] ;  /* 0x003ba80001107983 */ /* 0x001f220000300a00 */
[----:B-1----:R-:W-:-:S02]  /*84980*/  IMAD.MOV.U32 R19, RZ, RZ, R20 ;  /* 0x000000ffff137224 */ /* 0x002fc400078e0014 */
        /* <DEDUP_REMOVED lines=13> */
[----:B------:R-:W-:-:S15]  /*84a60*/  IMAD.MOV.U32 R0, RZ, RZ, R21 ;  /* 0x000000ffff007224 */ /* 0x000fde00078e0015 */
[----:B------:R-:W-:-:S02]  /*84a70*/  NOP ;  /* 0x0000000000007918 */ /* 0x000fc40000000000 */
        /* <DEDUP_REMOVED lines=22> */
[----:B------:R-:W2:Y:S02]  /*84be0*/  LDL.LU.64 R20, [R1+0x3b40] ;  /* 0x003b400001147983 */ /* 0x000ea40000300a00 */
[----:B--2---:R-:W-:-:S15]  /*84bf0*/  HMMA.16816.F32 R20, R4, R24, R20 ;  /* 0x000000180414723c */ /* 0x004fde0000001814 */
[----:B------:R-:W-:-:S08]  /*84c00*/  NOP ;  /* 0x0000000000007918 */ /* 0x000fd00000000000 */
[----:B------:R0:W-:Y:S04]  /*84c10*/  STL.64 [R1+0x210], R20 ;  /* 0x0002101401007387 */ /* 0x0001e80000100a00 */
[----:B------:R1:W-:Y:S04]  /*84c20*/  STL.64 [R1+0x218], R22 ;  /* 0x0002181601007387 */ /* 0x0003e80000100a00 */
[----:B0-----:R-:W4:Y:S01]  /*84c30*/  LDL.LU.64 R20, [R1+0x3b38] ;  /* 0x003b380001147983 */ /* 0x001f220000300a00 */
[----:B-1----:R-:W-:Y:S02]  /*84c40*/  IMAD.MOV.U32 R23, RZ, RZ, R24 ;  /* 0x000000ffff177224 */ /* 0x002fe400078e0018 */
[----:B------:R-:W-:-:S02]  /*84c50*/  IMAD.MOV.U32 R22, RZ, RZ, R25 ;  /* 0x000000ffff167224 */ /* 0x000fc400078e0019 */
[----:B------:R-:W3:Y:S02]  /*84c60*/  LDL.LU.64 R24, [R1+0x3b30] ;  /* 0x003b300001187983 */ /* 0x000ee40000300a00 */
[----:B---3--:R-:W-:-:S15]  /*84c70*/  HMMA.16816.F32 R12, R4, R24, R12 ;  /* 0x00000018040c723c */ /* 0x008fde000000180c */
[----:B------:R-:W-:-:S08]  /*84c80*/  NOP ;  /* 0x0000000000007918 */ /* 0x000fd00000000000 */
[----:B------:R-:W-:Y:S04]  /*84c90*/  STL.64 [R1+0x200], R12 ;  /* 0x0002000c01007387 */ /* 0x000fe80000100a00 */
[----:B------:R0:W-:Y:S04]  /*84ca0*/  STL.64 [R1+0x208], R14 ;  /* 0x0002080e01007387 */ /* 0x0001e80000100a00 */
[----:B0-----:R-:W2:Y:S04]  /*84cb0*/  LDL.LU.64 R14, [R1+0x3b28] ;  /* 0x003b2800010e7983 */ /* 0x001ea80000300a00 */
[----:B------:R-:W3:Y:S04]  /*84cc0*/  LDL.LU.64 R12, [R1+0x3b20] ;  /* 0x003b2000010c7983 */ /* 0x000ee80000300a00 */
[----:B------:R-:W2:Y:S01]  /*84cd0*/  LDL.LU R27, [R1+0x3b18] ;  /* 0x003b1800011b7983 */ /* 0x000ea20000300800 */
[----:B------:R-:W-:-:S02]  /*84ce0*/  IMAD.MOV.U32 R3, RZ, RZ, R24 ;  /* 0x000000ffff037224 */ /* 0x000fc400078e0018 */
[----:B------:R-:W-:Y:S01]  /*84cf0*/  IMAD.MOV.U32 R0, RZ, RZ, R25 ;  /* 0x000000ffff007224 */ /* 0x000fe200078e0019 */
[C---:B----4-:R-:W-:Y:S01]  /*84d00*/  HMMA.16816.F32 R8, R4.reuse, R20, R8 ;  /* 0x000000140408723c */ /* 0x050fe20000001808 */
[----:B--2---:R-:W0:Y:S04]  /*84d10*/  LDSM.16.MT88.4 R24, [R27+UR5+0x43c00] ;  /* 0x043c00051b18783b */ /* 0x004e280008004200 */
[----:B0-----:R-:W-:Y:S04]  /*84d20*/  STL.64 [R1+0x3858], R26 ;  /* 0x0038581a01007387 */ /* 0x001fe80000100a00 */
[----:B------:R0:W-:Y:S04]  /*84d30*/  STL.64 [R1+0x3850], R24 ;  /* 0x0038501801007387 */ /* 0x0001e80000100a00 */
[----:B0-----:R-:W3:Y:S04]  /*84d40*/  LDL.LU R24, [R1+0x2f0] ;  /* 0x0002f00001187983 */ /* 0x001ee80000300800 */
[----:B------:R-:W3:Y:S04]  /*84d50*/  LDL.LU R25, [R1+0x2f4] ;  /* 0x0002f40001197983 */ /* 0x000ee80000300800 */
[----:B------:R-:W3:Y:S04]  /*84d60*/  LDL.LU R26, [R1+0x2f8] ;  /* 0x0002f800011a7983 */ /* 0x000ee80000300800 */
[----:B------:R-:W3:Y:S04]  /*84d70*/  LDL.LU R27, [R1+0x2fc] ;  /* 0x0002fc00011b7983 */ /* 0x000ee80000300800 */
[----:B------:R-:W-:Y:S04]  /*84d80*/  STL.64 [R1+0x1f0], R8 ;  /* 0x0001f00801007387 */ /* 0x000fe80000100a00 */
[----:B------:R0:W-:Y:S04]  /*84d90*/  STL.64 [R1+0x1f8], R10 ;  /* 0x0001f80a01007387 */ /* 0x0001e80000100a00 */
[----:B0-----:R-:W2:Y:S04]  /*84da0*/  LDL.LU.64 R10, [R1+0x3b10] ;  /* 0x003b1000010a7983 */ /* 0x001ea80000300a00 */
[----:B------:R-:W4:Y:S04]  /*84db0*/  LDL.LU.64 R8, [R1+0x3b08] ;  /* 0x003b080001087983 */ /* 0x000f280000300a00 */
[----:B------:R0:W-:Y:S04]  /*84dc0*/  STL.64 [R1+0x39e8], R20 ;  /* 0x0039e81401007387 */ /* 0x0001e80000100a00 */
[----:B------:R1:W-:Y:S04]  /*84dd0*/  STL.64 [R1+0x3a78], R22 ;  /* 0x003a781601007387 */ /* 0x0003e80000100a00 */
[----:B0-----:R-:W4:Y:S04]  /*84de0*/  LDL.LU R20, [R1+0x3d0] ;  /* 0x0003d00001147983 */ /* 0x001f280000300800 */
[----:B------:R-:W4:Y:S04]  /*84df0*/  LDL.LU R21, [R1+0x3d4] ;  /* 0x0003d40001157983 */ /* 0x000f280000300800 */
[----:B-1----:R-:W4:Y:S04]  /*84e00*/  LDL.LU R22, [R1+0x3d8] ;  /* 0x0003d80001167983 */ /* 0x002f280000300800 */
[----:B------:R-:W4:Y:S01]  /*84e10*/  LDL.LU R23, [R1+0x3dc] ;  /* 0x0003dc0001177983 */ /* 0x000f220000300800 */
[C---:B---3--:R-:W-:Y:S06]  /*84e20*/  HMMA.16816.F32 R24, R4.reuse, R12, R24 ;  /* 0x0000000c0418723c */ /* 0x048fec0000001818 */
[----:B----4-:R-:W-:Y:S06]  /*84e30*/  HMMA.16816.F32 R20, R4, R8, R20 ;  /* 0x000000080414723c */ /* 0x010fec0000001814 */
[----:B------:R-:W-:Y:S01]  /*84e40*/  STL.64 [R1+0x3ac0], R8 ;  /* 0x003ac00801007387 */ /* 0x000fe20000100a00 */
[----:B------:R-:W-:-:S02]  /*84e50*/  IMAD.MOV.U32 R4, RZ, RZ, R19 ;  /* 0x000000ffff047224 */ /* 0x000fc400078e0013 */
[----:B------:R-:W-:-:S14]  /*84e60*/  IMAD.MOV.U32 R5, RZ, RZ, R18 ;  /* 0x000000ffff057224 */ /* 0x000fdc00078e0012 */
[----:B------:R0:W-:Y:S04]  /*84e70*/  STL.64 [R1+0x1e0], R20 ;  /* 0x0001e01401007387 */ /* 0x0001e80000100a00 */
[----:B------:R-:W-:Y:S04]  /*84e80*/  STL.64 [R1+0x1e8], R22 ;  /* 0x0001e81601007387 */ /* 0x000fe80000100a00 */
[----:B------:R-:W-:Y:S04]  /*84e90*/  STL.64 [R1+0x3ac8], R12 ;  /* 0x003ac80c01007387 */ /* 0x000fe80000100a00 */
[----:B------:R-:W3:Y:S04]  /*84ea0*/  LDL.LU R19, [R1+0x3b04] ;  /* 0x003b040001137983 */ /* 0x000ee80000300800 */
[----:B------:R-:W4:Y:S04]  /*84eb0*/  LDL.LU R18, [R1+0x3b00] ;  /* 0x003b000001127983 */ /* 0x000f280000300800 */
[----:B------:R-:W-:Y:S01]  /*84ec0*/  STL.64 [R1+0x3a80], R4 ;  /* 0x003a800401007387 */ /* 0x000fe20000100a00 */
[----:B0-----:R-:W-:-:S02]  /*84ed0*/  IMAD.MOV.U32 R20, RZ, RZ, R14 ;  /* 0x000000ffff147224 */ /* 0x001fc400078e000e */
[----:B------:R-:W-:Y:S01]  /*84ee0*/  IMAD.MOV.U32 R21, RZ, RZ, R15 ;  /* 0x000000ffff157224 */ /* 0x000fe200078e000f */
[----:B------:R-:W4:Y:S04]  /*84ef0*/  LDL.LU R14, [R1+0x3afc] ;  /* 0x003afc00010e7983 */ /* 0x000f280000300800 */
[----:B------:R-:W4:Y:S04]  /*84f00*/  LDL.LU R15, [R1+0x3af8] ;  /* 0x003af800010f7983 */ /* 0x000f280000300800 */
[----:B------:R2:W-:Y:S02]  /*84f10*/  STL.64 [R1+0x3a88], R20 ;  /* 0x003a881401007387 */ /* 0x0005e40000100a00 */
[----:B--2---:R-:W-:-:S02]  /*84f20*/  IMAD.MOV.U32 R20, RZ, RZ, R10 ;  /* 0x000000ffff147224 */ /* 0x004fc400078e000a */
[----:B------:R-:W-:Y:S01]  /*84f30*/  IMAD.MOV.U32 R21, RZ, RZ, R11 ;  /* 0x000000ffff157224 */ /* 0x000fe200078e000b */
[----:B------:R-:W2:Y:S04]  /*84f40*/  LDL.LU R10, [R1+0x3af4] ;  /* 0x003af400010a7983 */ /* 0x000ea80000300800 */
[----:B------:R-:W2:Y:S04]  /*84f50*/  LDL.LU R11, [R1+0x3af0] ;  /* 0x003af000010b7983 */ /* 0x000ea80000300800 */
[----:B------:R0:W-:Y:S04]  /*84f60*/  STL.64 [R1+0x3aa0], R20 ;  /* 0x003aa01401007387 */ /* 0x0001e80000100a00 */
[----:B------:R-:W2:Y:S04]  /*84f70*/  LDL.LU R4, [R1+0x160] ;  /* 0x0001600001047983 */ /* 0x000ea80000300800 */
[----:B------:R-:W2:Y:S04]  /*84f80*/  LDL.LU R5, [R1+0x164] ;  /* 0x0001640001057983 */ /* 0x000ea80000300800 */
[----:B------:R-:W2:Y:S04]  /*84f90*/  LDL.LU R6, [R1+0x168] ;  /* 0x0001680001067983 */ /* 0x000ea80000300800 */
[----:B------:R-:W2:Y:S01]  /*84fa0*/  LDL.LU R7, [R1+0x16c] ;  /* 0x00016c0001077983 */ /* 0x000ea20000300800 */
[----:B0-----:R-:W-:-:S02]  /*84fb0*/  IMAD.MOV.U32 R20, RZ, RZ, R16 ;  /* 0x000000ffff147224 */ /* 0x001fc400078e0010 */
[----:B------:R-:W-:Y:S01]  /*84fc0*/  IMAD.MOV.U32 R21, RZ, RZ, R17 ;  /* 0x000000ffff157224 */ /* 0x000fe200078e0011 */
[----:B------:R-:W2:Y:S04]  /*84fd0*/  LDL.LU R16, [R1+0x3aec] ;  /* 0x003aec0001107983 */ /* 0x000ea80000300800 */
[----:B------:R-:W2:Y:S04]  /*84fe0*/  LDL.LU R17, [R1+0x3ae8] ;  /* 0x003ae80001117983 */ /* 0x000ea80000300800 */
[----:B------:R3:W-:Y:S02]  /*84ff0*/  STL.64 [R1+0x3ab8], R20 ;  /* 0x003ab81401007387 */ /* 0x0007e40000100a00 */
[----:B---3--:R-:W-:-:S02]  /*85000*/  IMAD.MOV.U32 R21, RZ, RZ, R19 ;  /* 0x000000ffff157224 */ /* 0x008fc400078e0013 */
[----:B----4-:R-:W-:Y:S02]  /*85010*/  IMAD.MOV.U32 R20, RZ, RZ, R18 ;  /* 0x000000ffff147224 */ /* 0x010fe400078e0012 */
[----:B------:R-:W3:Y:S04]  /*85020*/  LDL.LU R18, [R1+0x3ae4] ;  /* 0x003ae40001127983 */ /* 0x000ee80000300800 */
[----:B------:R-:W3:Y:S04]  /*85030*/  LDL.LU R19, [R1+0x3ae0] ;  /* 0x003ae00001137983 */ /* 0x000ee80000300800 */
[----:B------:R0:W-:Y:S01]  /*85040*/  STL.64 [R1+0x3ad0], R20 ;  /* 0x003ad01401007387 */ /* 0x0001e20000100a00 */
[----:B------:R-:W-:-:S02]  /*85050*/  IMAD.MOV.U32 R13, RZ, RZ, R14 ;  /* 0x000000ffff0d7224 */ /* 0x000fc400078e000e */
[----:B------:R-:W-:-:S05]  /*85060*/  IMAD.MOV.U32 R12, RZ, RZ, R15 ;  /* 0x000000ffff0c7224 */ /* 0x000fca00078e000f */
[----:B------:R2:W-:Y:S04]  /*85070*/  STL.64 [R1+0x3ad8], R12 ;  /* 0x003ad80c01007387 */ /* 0x0005e80000100a00 */
[----:B0-----:R-:W4:Y:S04]  /*85080*/  LDL.LU R20, [R1+0x1a0] ;  /* 0x0001a00001147983 */ /* 0x001f280000300800 */
[----:B------:R-:W4:Y:S04]  /*85090*/  LDL.LU R21, [R1+0x1a4] ;  /* 0x0001a40001157983 */ /* 0x000f280000300800 */
[----:B------:R-:W4:Y:S04]  /*850a0*/  LDL.LU R22, [R1+0x1a8] ;  /* 0x0001a80001167983 */ /* 0x000f280000300800 */
[----:B------:R-:W4:Y:S04]  /*850b0*/  LDL.LU R23, [R1+0x1ac] ;  /* 0x0001ac0001177983 */ /* 0x000f280000300800 */
[----:B------:R-:W4:Y:S04]  /*850c0*/  LDL.LU R8, [R1+0x190] ;  /* 0x0001900001087983 */ /* 0x000f280000300800 */
[----:B------:R-:W4:Y:S01]  /*850d0*/  LDL.LU R9, [R1+0x194] ;  /* 0x0001940001097983 */ /* 0x000f220000300800 */
[----:B--2---:R-:W-:-:S02]  /*850e0*/  IMAD.MOV.U32 R13, RZ, RZ, R10 ;  /* 0x000000ffff0d7224 */ /* 0x004fc400078e000a */
[----:B------:R-:W-:Y:S01]  /*850f0*/  IMAD.MOV.U32 R12, RZ, RZ, R11 ;  /* 0x000000ffff0c7224 */ /* 0x000fe200078e000b */
        /* <DEDUP_REMOVED lines=19> */
[----:B------:R-:W4:Y:S02]  /*85230*/  LDL.LU R27, [R1+0x2ec] ;  /* 0x0002ec00011b7983 */ /* 0x000f240000300800 */
[----:B----4-:R-:W-:-:S15]  /*85240*/  HMMA.16816.F32 R12, R16, R12, R24 ;  /* 0x0000000c100c723c */ /* 0x010fde0000001818 */
[----:B------:R-:W-:-:S09]  /*85250*/  NOP ;  /* 0x0000000000007918 */ /* 0x000fd20000000000 */
[----:B------:R-:W-:Y:S02]  /*85260*/  IMAD.MOV.U32 R27, RZ, RZ, R12 ;  /* 0x000000ffff1b7224 */ /* 0x000fe400078e000c */
[----:B------:R-:W-:Y:S02]  /*85270*/  IMAD.MOV.U32 R26, RZ, RZ, R13 ;  /* 0x000000ffff1a7224 */ /* 0x000fe400078e000d */
[----:B------:R-:W4:Y:S01]  /*85280*/  LDL.LU.64 R12, [R1+0x3ad8] ;  /* 0x003ad800010c7983 */ /* 0x000f220000300a00 */
[----:B------:R-:W-:Y:S02]  /*85290*/  IMAD.MOV.U32 R24, RZ, RZ, R15 ;  /* 0x000000ffff187224 */ /* 0x000fe400078e000f */
[----:B------:R-:W-:-:S03]  /*852a0*/  IMAD.MOV.U32 R25, RZ, RZ, R14 ;  /* 0x000000ffff197224 */ /* 0x000fc600078e000e */
[----:B------:R0:W-:Y:S04]  /*852b0*/  STL [R1+0x38a4], R24 ;  /* 0x0038a41801007387 */ /* 0x0001e80000100800 */
[----:B------:R-:W-:Y:S04]  /*852c0*/  STL [R1+0x38a0], R26 ;  /* 0x0038a01a01007387 */ /* 0x000fe80000100800 */
[----:B------:R-:W-:Y:S04]  /*852d0*/  STL [R1+0x389c], R27 ;  /* 0x00389c1b01007387 */ /* 0x000fe80000100800 */
[----:B------:R1:W-:Y:S04]  /*852e0*/  STL [R1+0x3898], R25 ;  /* 0x0038981901007387 */ /* 0x0003e80000100800 */
[----:B0-----:R-:W3:Y:S04]  /*852f0*/  LDL.LU R24, [R1+0x150] ;  /* 0x0001500001187983 */ /* 0x001ee80000300800 */
[----:B-1----:R-:W3:Y:S04]  /*85300*/  LDL.LU R25, [R1+0x154] ;  /* 0x0001540001197983 */ /* 0x002ee80000300800 */
[----:B------:R-:W3:Y:S04]  /*85310*/  LDL.LU R26, [R1+0x158] ;  /* 0x00015800011a7983 */ /* 0x000ee80000300800 */
[----:B------:R-:W3:Y:S01]  /*85320*/  LDL.LU R27, [R1+0x15c] ;  /* 0x00015c00011b7983 */ /* 0x000ee20000300800 */
[----:B----4-:R-:W-:Y:S03]  /*85330*/  HMMA.16816.F32 R12, R16, R12, R20 ;  /* 0x0000000c100c723c */ /* 0x010fe60000001814 */
[----:B------:R-:W2:-:S15]  /*85340*/  LDL.LU.64 R20, [R1+0x3ad0] ;  /* 0x003ad00001147983 */ /* 0x000e9e0000300a00 */
[----:B------:R-:W-:-:S05]  /*85350*/  NOP ;  /* 0x0000000000007918 */ /* 0x000fca0000000000 */
[----:B------:R-:W-:Y:S04]  /*85360*/  STL [R1+0x1a4], R13 ;  /* 0x0001a40d01007387 */ /* 0x000fe80000100800 */
[----:B------:R0:W-:Y:S02]  /*85370*/  STL.64 [R1+0x1a8], R14 ;  /* 0x0001a80e01007387 */ /* 0x0001e40000100a00 */
[----:B0-----:R-:W-:Y:S02]  /*85380*/  IMAD.MOV.U32 R15, RZ, RZ, R12 ;  /* 0x000000ffff0f7224 */ /* 0x001fe400078e000c */
[----:B------:R-:W4:Y:S04]  /*85390*/  LDL.LU.64 R12, [R1+0x3ac8] ;  /* 0x003ac800010c7983 */ /* 0x000f280000300a00 */
[----:B------:R-:W-:Y:S01]  /*853a0*/  STL [R1+0x3880], R15 ;  /* 0x0038800f01007387 */ /* 0x000fe20000100800 */
[----:B--2---:R-:W-:Y:S03]  /*853b0*/  HMMA.16816.F32 R20, R16, R20, R8 ;  /* 0x000000141014723c */ /* 0x004fe60000001808 */
[----:B------:R-:W2:-:S15]  /*853c0*/  LDL.LU.64 R8, [R1+0x3ac0] ;  /* 0x003ac00001087983 */ /* 0x000e9e0000300a00 */
[----:B------:R-:W-:-:S05]  /*853d0*/  NOP ;  /* 0x0000000000007918 */ /* 0x000fca0000000000 */
[----:B------:R0:W-:Y:S01]  /*853e0*/  STL [R1+0x190], R20 ;  /* 0x0001901401007387 */ /* 0x0001e20000100800 */
[----:B------:R-:W-:-:S03]  /*853f0*/  IMAD.MOV.U32 R14, RZ, RZ, R21 ;  /* 0x000000ffff0e7224 */ /* 0x000fc600078e0015 */
[----:B0-----:R-:W3:Y:S01]  /*85400*/  LDL.LU.64 R20, [R1+0x3ab8] ;  /* 0x003ab80001147983 */ /* 0x001ee20000300a00 */
[----:B------:R-:W-:Y:S02]  /*85410*/  IMAD.MOV.U32 R10, RZ, RZ, R22 ;  /* 0x000000ffff0a7224 */ /* 0x000fe400078e0016 */
[----:B------:R-:W-:-:S05]  /*85420*/  IMAD.MOV.U32 R11, RZ, RZ, R23 ;  /* 0x000000ffff0b7224 */ /* 0x000fca00078e0017 */
[----:B------:R-:W-:Y:S04]  /*85430*/  STL [R1+0x388c], R11 ;  /* 0x00388c0b01007387 */ /* 0x000fe80000100800 */
[----:B------:R-:W-:Y:S04]  /*85440*/  STL [R1+0x3888], R10 ;  /* 0x0038880a01007387 */ /* 0x000fe80000100800 */
[----:B------:R-:W-:Y:S01]  /*85450*/  STL [R1+0x3884], R14 ;  /* 0x0038840e01007387 */ /* 0x000fe20000100800 */
[----:B---3--:R-:W-:Y:S03]  /*85460*/  HMMA.16816.F32 R20, R16, R20, R4 ;  /* 0x000000141014723c */ /* 0x008fe60000001804 */
[----:B------:R-:W3:Y:S04]  /*85470*/  LDL.LU.64 R6, [R1+0x3ab0] ;  /* 0x003ab00001067983 */ /* 0x000ee80000300a00 */
[----:B------:R-:W3:-:S15]  /*85480*/  LDL.LU.64 R4, [R1+0x3aa8] ;  /* 0x003aa80001047983 */ /* 0x000ede0000300a00 */
[----:B------:R-:W-:-:S01]  /*85490*/  NOP ;  /* 0x0000000000007918 */ /* 0x000fc20000000000 */
[----:B------:R0:W-:Y:S04]  /*854a0*/  STL.64 [R1+0x180], R20 ;  /* 0x0001801401007387 */ /* 0x0001e80000100a00 */
[----:B------:R3:W-:Y:S04]  /*854b0*/  STL [R1+0x188], R22 ;  /* 0x0001881601007387 */ /* 0x0007e80000100800 */
[----:B0-----:R-:W3:Y:S01]  /*854c0*/  LDL.LU.64 R20, [R1+0x3aa0] ;  /* 0x003aa00001147983 */ /* 0x001ee20000300a00 */
[----:B------:R-:W-:-:S05]  /*854d0*/  IMAD.MOV.U32 R15, RZ, RZ, R23 ;  /* 0x000000ffff0f7224 */ /* 0x000fca00078e0017 */
[----:B------:R-:W-:Y:S01]  /*854e0*/  STL [R1+0x3890], R15 ;  /* 0x0038900f01007387 */ /* 0x000fe20000100800 */
[----:B---3--:R-:W-:Y:S03]  /*854f0*/  HMMA.16816.F32 R20, R16, R20, R4 ;  /* 0x000000141014723c */ /* 0x008fe60000001804 */
[----:B------:R-:W3:Y:S04]  /*85500*/  LDL.LU.64 R6, [R1+0x3a98] ;  /* 0x003a980001067983 */ /* 0x000ee80000300a00 */
[----:B------:R-:W3:-:S15]  /*85510*/  LDL.LU.64 R4, [R1+0x3a90] ;  /* 0x003a900001047983 */ /* 0x000ede0000300a00 */
[----:B------:R-:W-:-:S01]  /*85520*/  NOP ;  /* 0x0000000000007918 */ /* 0x000fc20000000000 */
[----:B------:R0:W-:Y:S01]  /*85530*/  STL [R1+0x170], R20 ;  /* 0x0001701401007387 */ /* 0x0001e20000100800 */
[----:B------:R-:W-:-:S03]  /*85540*/  IMAD.MOV.U32 R11, RZ, RZ, R21 ;  /* 0x000000ffff0b7224 */ /* 0x000fc600078e0015 */
[----:B0-----:R-:W3:Y:S01]  /*85550*/  LDL.LU.64 R20, [R1+0x3a88] ;  /* 0x003a880001147983 */ /* 0x001ee20000300a00 */
[----:B------:R-:W-:Y:S02]  /*85560*/  IMAD.MOV.U32 R14, RZ, RZ, R23 ;  /* 0x000000ffff0e7224 */ /* 0x000fe400078e0017 */
[----:B------:R-:W-:-:S03]  /*85570*/  IMAD.MOV.U32 R10, RZ, RZ, R22 ;  /* 0x000000ffff0a7224 */ /* 0x000fc600078e0016 */
[----:B------:R-:W-:Y:S04]  /*85580*/  STL [R1+0x38ac], R14 ;  /* 0x0038ac0e01007387 */ /* 0x000fe80000100800 */
[----:B------:R-:W-:Y:S04]  /*85590*/  STL [R1+0x38a8], R10 ;  /* 0x0038a80a01007387 */ /* 0x000fe80000100800 */
[----:B------:R-:W-:Y:S01]  /*855a0*/  STL [R1+0x3894], R11 ;  /* 0x0038940b01007387 */ /* 0x000fe20000100800 */
[----:B---3--:R-:W-:Y:S03]  /*855b0*/  HMMA.16816.F32 R20, R16, R20, R4 ;  /* 0x000000141014723c */ /* 0x008fe60000001804 */
[----:B------:R-:W3:-:S15]  /*855c0*/  LDL.LU.64 R4, [R1+0x3a80] ;  /* 0x003a800001047983 */ /* 0x000ede0000300a00 */
[----:B------:R-:W-:-:S06]  /*855d0*/  NOP ;  /* 0x0000000000007918 */ /* 0x000fcc0000000000 */
[----:B------:R-:W-:Y:S01]  /*855e0*/  IMAD.MOV.U32 R15, RZ, RZ, R23 ;  /* 0x000000ffff0f7224 */ /* 0x000fe200078e0017 */
[----:B------:R-:W-:Y:S04]  /*855f0*/  STL.64 [R1+0x160], R20 ;  /* 0x0001601401007387 */ /* 0x000fe80000100a00 */
[----:B------:R0:W-:Y:S04]  /*85600*/  STL [R1+0x168], R22 ;  /* 0x0001681601007387 */ /* 0x0001e80000100800 */
[----:B0-----:R-:W2:Y:S04]  /*85610*/  LDL.LU.64 R22, [R1+0x3a78] ;  /* 0x003a780001167983 */ /* 0x001ea80000300a00 */
[----:B------:R-:W-:Y:S04]  /*85620*/  STL [R1+0x38b0], R15 ;  /* 0x0038b00f01007387 */ /* 0x000fe80000100800 */
[----:B----4-:R-:W-:Y:S01]  /*85630*/  STL.64 [R1+0x3a50], R12 ;  /* 0x003a500c01007387 */ /* 0x010fe20000100a00 */
[----:B---3--:R-:W-:-:S15]  /*85640*/  HMMA.16816.F32 R4, R16, R4, R24 ;  /* 0x000000041004723c */ /* 0x008fde0000001818 */
[----:B------:R-:W-:-:S09]  /*85650*/  NOP ;  /* 0x0000000000007918 */ /* 0x000fd20000000000 */
[----:B------:R-:W-:Y:S02]  /*85660*/  IMAD.MOV.U32 R26, RZ, RZ, R4 ;  /* 0x000000ffff1a7224 */ /* 0x000fe400078e0004 */
[----:B------:R-:W-:Y:S01]  /*85670*/  IMAD.MOV.U32 R27, RZ, RZ, R5 ;  /* 0x000000ffff1b7224 */ /* 0x000fe200078e0005 */
[----:B------:R-:W3:Y:S01]  /*85680*/  LDL.LU R4, [R1+0x2d0] ;  /* 0x0002d00001047983 */ /* 0x000ee20000300800 */
[----:B------:R-:W-:-:S03]  /*85690*/  IMAD.MOV.U32 R25, RZ, RZ, R6 ;  /* 0x000000ffff197224 */ /* 0x000fc600078e0006 */
[----:B------:R-:W3:Y:S01]  /*856a0*/  LDL.LU R5, [R1+0x2d4] ;  /* 0x0002d40001057983 */ /* 0x000ee20000300800 */
[----:B------:R-:W-:-:S03]  /*856b0*/  IMAD.MOV.U32 R11, RZ, RZ, R7 ;  /* 0x000000ffff0b7224 */ /* 0x000fc600078e0007 */
[----:B------:R-:W4:Y:S04]  /*856c0*/  LDL.LU R6, [R1+0x2d8] ;  /* 0x0002d80001067983 */ /* 0x000f280000300800 */
[----:B------:R-:W4:Y:S01]  /*856d0*/  LDL.LU R7, [R1+0x2dc] ;  /* 0x0002dc0001077983 */ /* 0x000f220000300800 */
[----:B------:R-:W-:Y:S02]  /*856e0*/  IMAD.MOV.U32 R20, RZ, RZ, R3 ;  /* 0x000000ffff147224 */ /* 0x000fe400078e0003 */
[----:B------:R-:W-:Y:S01]  /*856f0*/  IMAD.MOV.U32 R21, RZ, RZ, R0 ;  /* 0x000000ffff157224 */ /* 0x000fe200078e0000 */
[----:B------:R-:W3:Y:S04]  /*85700*/  LDL.LU R3, [R1+0x3a70] ;  /* 0x003a700001037983 */ /* 0x000ee80000300800 */
[----:B------:R-:W3:Y:S04]  /*85710*/  LDL.LU R0, [R1+0x3a6c] ;  /* 0x003a6c0001007983 */ /* 0x000ee80000300800 */
[----:B------:R2:W-:Y:S02]  /*85720*/  STL.64 [R1+0x3a00], R20 ;  /* 0x003a001401007387 */ /* 0x0005e40000100a00 */
[----:B--2---:R-:W-:-:S02]  /*85730*/  IMAD.MOV.U32 R20, RZ, RZ, R23 ;  /* 0x000000ffff147224 */ /* 0x004fc400078e0017 */
[----:B------:R-:W-:Y:S01]  /*85740*/  IMAD.MOV.U32 R21, RZ, RZ, R22 ;  /* 0x000000ffff157224 */ /* 0x000fe200078e0016 */
[----:B----4-:R-:W-:Y:S04]  /*85750*/  STL.64 [R1+0x39e0], R6 ;  /* 0x0039e00601007387 */ /* 0x010fe80000100a00 */
[----:B---3--:R0:W-:Y:S04]  /*85760*/  STL.64 [R1+0x39d8], R4 ;  /* 0x0039d80401007387 */ /* 0x0081e80000100a00 */
[----:B0-----:R-:W2:Y:S04]  /*85770*/  LDL.LU R4, [R1+0xe0] ;  /* 0x0000e00001047983 */ /* 0x001ea80000300800 */
[----:B------:R-:W2:Y:S04]  /*85780*/  LDL.LU R5, [R1+0xe4] ;  /* 0x0000e40001057983 */ /* 0x000ea80000300800 */
[----:B------:R-:W3:Y:S04]  /*85790*/  LDL.LU R6, [R1+0xe8] ;  /* 0x0000e80001067983 */ /* 0x000ee80000300800 */
[----:B------:R-:W3:Y:S04]  /*857a0*/  LDL.LU R7, [R1+0xec] ;  /* 0x0000ec0001077983 */ /* 0x000ee80000300800 */
[----:B------:R0:W-:Y:S04]  /*857b0*/  STL.64 [R1+0x3a18], R20 ;  /* 0x003a181401007387 */ /* 0x0001e80000100a00 */
[----:B0-----:R-:W4:Y:S04]  /*857c0*/  LDL.LU R20, [R1+0x110] ;  /* 0x0001100001147983 */ /* 0x001f280000300800 */
[----:B------:R-:W4:Y:S04]  /*857d0*/  LDL.LU R21, [R1+0x114] ;  /* 0x0001140001157983 */ /* 0x000f280000300800 */
[----:B------:R-:W2:Y:S04]  /*857e0*/  LDL.LU R22, [R1+0x118] ;  /* 0x0001180001167983 */ /* 0x000ea80000300800 */
[----:B------:R-:W2:Y:S04]  /*857f0*/  LDL.LU R23, [R1+0x11c] ;  /* 0x00011c0001177983 */ /* 0x000ea80000300800 */
[----:B------:R-:W3:Y:S04]  /*85800*/  LDL.LU R12, [R1+0x140] ;  /* 0x00014000010c7983 */ /* 0x000ee80000300800 */
[----:B------:R-:W3:Y:S04]  /*85810*/  LDL.LU R13, [R1+0x144] ;  /* 0x00014400010d7983 */ /* 0x000ee80000300800 */
[----:B------:R-:W3:Y:S04]  /*85820*/  LDL.LU R14, [R1+0x148] ;  /* 0x00014800010e7983 */ /* 0x000ee80000300800 */
[----:B------:R-:W3:Y:S04]  /*85830*/  LDL.LU R15, [R1+0x14c] ;  /* 0x00014c00010f7983 */ /* 0x000ee80000300800 */
[----:B--2---:R-:W-:Y:S04]  /*85840*/  STL.64 [R1+0x3a28], R22 ;  /* 0x003a281601007387 */ /* 0x004fe80000100a00 */
[----:B----4-:R0:W-:Y:S02]  /*85850*/  STL.64 [R1+0x3a20], R20 ;  /* 0x003a201401007387 */ /* 0x0101e40000100a00 */
[----:B0-----:R-:W-:-:S02]  /*85860*/  IMAD.MOV.U32 R20, RZ, RZ, R3 ;  /* 0x000000ffff147224 */ /* 0x001fc400078e0003 */
[----:B------:R-:W-:Y:S01]  /*85870*/  IMAD.MOV.U32 R21, RZ, RZ, R2 ;  /* 0x000000ffff157224 */ /* 0x000fe200078e0002 */
[----:B------:R-:W2:Y:S04]  /*85880*/  LDL.LU R3, [R1+0x3a68] ;  /* 0x003a680001037983 */ /* 0x000ea80000300800 */
[----:B------:R-:W4:Y:S04]  /*85890*/  LDL.LU R2, [R1+0x3a64] ;  /* 0x003a640001027983 */ /* 0x000f280000300800 */
[----:B------:R0:W-:Y:S04]  /*858a0*/  STL.64 [R1+0x3a48], R20 ;  /* 0x003a481401007387 */ /* 0x0001e80000100a00 */
[----:B0-----:R-:W2:Y:S01]  /*858b0*/  LDL.LU R20, [R1+0x50] ;  /* 0x0000500001147983 */ /* 0x001ea20000300800 */
[----:B------:R-:W-:-:S03]  /*858c0*/  IMAD.MOV.U32 R21, RZ, RZ, R0 ;  /* 0x000000ffff157224 */ /* 0x000fc600078e0000 */
        /* <DEDUP_REMOVED lines=13> */
[----:B------:R-:W-:-:S03]  /*859a0*/  IMAD.MOV.U32 R24, RZ, RZ, R2 ;  /* 0x000000ffff187224 */ /* 0x000fc600078e0002 */
[----:B----4-:R-:W-:Y:S04]  /*859b0*/  STL.64 [R1+0x3a38], R6 ;  /* 0x003a380601007387 */ /* 0x010fe80000100a00 */
[----:B---3--:R0:W-:Y:S04]  /*859c0*/  STL.64 [R1+0x3a30], R4 ;  /* 0x003a300401007387 */ /* 0x0081e80000100a00 */
[----:B0-----:R-:W3:Y:S04]  /*859d0*/  LDL.LU R4, [R1+0x120] ;  /* 0x0001200001047983 */ /* 0x001ee80000300800 */
[----:B------:R-:W3:Y:S04]  /*859e0*/  LDL.LU R5, [R1+0x124] ;  /* 0x0001240001057983 */ /* 0x000ee80000300800 */
[----:B------:R-:W3:Y:S04]  /*859f0*/  LDL.LU R6, [R1+0x128] ;  /* 0x0001280001067983 */ /* 0x000ee80000300800 */
[----:B------:R-:W3:Y:S04]  /*85a00*/  LDL.LU R7, [R1+0x12c] ;  /* 0x00012c0001077983 */ /* 0x000ee80000300800 */
[----:B------:R-:W-:Y:S04]  /*85a10*/  STL [R1+0x38c0], R11 ;  /* 0x0038c00b01007387 */ /* 0x000fe80000100800 */
[----:B------:R2:W-:Y:S04]  /*85a20*/  STL [R1+0x38bc], R25 ;  /* 0x0038bc1901007387 */ /* 0x0005e80000100800 */
[----:B------:R-:W-:Y:S04]  /*85a30*/  STL [R1+0x38b8], R27 ;  /* 0x0038b81b01007387 */ /* 0x000fe80000100800 */
[----:B------:R0:W-:Y:S04]  /*85a40*/  STL [R1+0x38b4], R26 ;  /* 0x0038b41a01007387 */ /* 0x0001e80000100800 */
[----:B------:R-:W4:Y:S01]  /*85a50*/  LDL.LU R2, [R1+0x3a5c] ;  /* 0x003a5c0001027983 */ /* 0x000f220000300800 */
[----:B--2---:R-:W-:-:S03]  /*85a60*/  IMAD.MOV.U32 R25, RZ, RZ, R3 ;  /* 0x000000ffff197224 */ /* 0x004fc600078e0003 */
[----:B------:R-:W2:Y:S04]  /*85a70*/  LDL.LU R3, [R1+0x3a58] ;  /* 0x003a580001037983 */ /* 0x000ea80000300800 */
[----:B0-----:R-:W-:Y:S01]  /*85a80*/  HMMA.16816.F32 R24, R16, R24, R12 ;  /* 0x000000181018723c */ /* 0x001fe2000000180c */
[----:B------:R-:W4:-:S15]  /*85a90*/  LDL.LU.64 R12, [R1+0x3a50] ;  /* 0x003a5000010c7983 */ /* 0x000f1e0000300a00 */
[----:B------:R-:W-:-:S08]  /*85aa0*/  NOP ;  /* 0x0000000000007918 */ /* 0x000fd00000000000 */
[----:B------:R-:W-:Y:S02]  /*85ab0*/  IMAD.MOV.U32 R15, RZ, RZ, R24 ;  /* 0x000000ffff0f7224 */ /* 0x000fe400078e0018 */
[----:B------:R-:W-:Y:S02]  /*85ac0*/  IMAD.MOV.U32 R24, RZ, RZ, R27 ;  /* 0x000000ffff187224 */ /* 0x000fe400078e001b */
[----:B------:R-:W-:Y:S02]  /*85ad0*/  IMAD.MOV.U32 R14, RZ, RZ, R25 ;  /* 0x000000ffff0e7224 */ /* 0x000fe400078e0019 */
[----:B------:R-:W-:Y:S01]  /*85ae0*/  IMAD.MOV.U32 R10, RZ, RZ, R26 ;  /* 0x000000ffff0a7224 */ /* 0x000fe200078e001a */
[----:B------:R0:W-:Y:S04]  /*85af0*/  STL [R1+0x38d0], R24 ;  /* 0x0038d01801007387 */ /* 0x0001e80000100800 */
[----:B0-----:R-:W3:Y:S04]  /*85b00*/  LDL.LU R24, [R1+0x130] ;  /* 0x0001300001187983 */ /* 0x001ee80000300800 */
[----:B------:R-:W3:Y:S04]  /*85b10*/  LDL.LU R25, [R1+0x134] ;  /* 0x0001340001197983 */ /* 0x000ee80000300800 */
[----:B------:R-:W3:Y:S04]  /*85b20*/  LDL.LU R26, [R1+0x138] ;  /* 0x00013800011a7983 */ /* 0x000ee80000300800 */
[----:B------:R-:W3:Y:S04]  /*85b30*/  LDL.LU R27, [R1+0x13c] ;  /* 0x00013c00011b7983 */ /* 0x000ee80000300800 */
[----:B------:R-:W-:Y:S04]  /*85b40*/  STL [R1+0x38cc], R10 ;  /* 0x0038cc0a01007387 */ /* 0x000fe80000100800 */
[----:B------:R-:W-:Y:S04]  /*85b50*/  STL [R1+0x38c8], R14 ;  /* 0x0038c80e01007387 */ /* 0x000fe80000100800 */
[----:B------:R-:W-:Y:S01]  /*85b60*/  STL [R1+0x38c4], R15 ;  /* 0x0038c40f01007387 */ /* 0x000fe20000100800 */
[----:B---3--:R-:W-:-:S15]  /*85b70*/  HMMA.16816.F32 R20, R16, R20, R24 ;  /* 0x000000141014723c */ /* 0x008fde0000001818 */
[----:B------:R-:W-:-:S08]  /*85b80*/  NOP ;  /* 0x0000000000007918 */ /* 0x000fd00000000000 */
[----:B------:R0:W-:Y:S01]  /*85b90*/  STL [R1+0x130], R20 ;  /* 0x0001301401007387 */ /* 0x0001e20000100800 */
[----:B------:R-:W-:-:S03]  /*85ba0*/  IMAD.MOV.U32 R11, RZ, RZ, R21 ;  /* 0x000000ffff0b7224 */ /* 0x000fc600078e0015 */
[----:B0-----:R-:W3:Y:S01]  /*85bb0*/  LDL.LU.64 R20, [R1+0x3a48] ;  /* 0x003a480001147983 */ /* 0x001ee20000300a00 */
[----:B------:R-:W-:Y:S02]  /*85bc0*/  IMAD.MOV.U32 R25, RZ, RZ, R22 ;  /* 0x000000ffff197224 */ /* 0x000fe400078e0016 */
[----:B------:R-:W-:Y:S02]  /*85bd0*/  IMAD.MOV.U32 R27, RZ, RZ, R23 ;  /* 0x000000ffff1b7224 */ /* 0x000fe400078e0017 */
[----:B------:R-:W-:-:S03]  /*85be0*/  IMAD.MOV.U32 R24, RZ, RZ, R28 ;  /* 0x000000ffff187224 */ /* 0x000fc600078e001c */
[----:B------:R-:W-:Y:S04]  /*85bf0*/  STL [R1+0x38dc], R27 ;  /* 0x0038dc1b01007387 */ /* 0x000fe80000100800 */
[----:B------:R0:W-:Y:S04]  /*85c00*/  STL [R1+0x38d8], R25 ;  /* 0x0038d81901007387 */ /* 0x0001e80000100800 */
[----:B------:R-:W2:Y:S01]  /*85c10*/  LDL.LU R28, [R1+0x3a44] ;  /* 0x003a4400011c7983 */ /* 0x000ea20000300800 */
[----:B0-----:R-:W-:-:S03]  /*85c20*/  IMAD.MOV.U32 R25, RZ, RZ, R29 ;  /* 0x000000ffff197224 */ /* 0x001fc600078e001d */
[----:B------:R-:W2:Y:S04]  /*85c30*/  LDL.LU R29, [R1+0x3a40] ;  /* 0x003a4000011d7983 */ /* 0x000ea80000300800 */
[----:B------:R-:W-:Y:S01]  /*85c40*/  STL [R1+0x38d4], R11 ;  /* 0x0038d40b01007387 */ /* 0x000fe20000100800 */
[----:B---3--:R-:W-:Y:S03]  /*85c50*/  HMMA.16816.F32 R20, R16, R20, R4 ;  /* 0x000000141014723c */ /* 0x008fe60000001804 */
[----:B------:R-:W3:Y:S04]  /*85c60*/  LDL.LU.64 R6, [R1+0x3a38] ;  /* 0x003a380001067983 */ /* 0x000ee80000300a00 */
[----:B------:R-:W3:-:S15]  /*85c70*/  LDL.LU.64 R4, [R1+0x3a30] ;  /* 0x003a300001047983 */ /* 0x000ede0000300a00 */
[----:B------:R-:W-:-:S01]  /*85c80*/  NOP ;  /* 0x0000000000007918 */ /* 0x000fc20000000000 */
[----:B------:R-:W-:Y:S04]  /*85c90*/  STL.64 [R1+0x120], R20 ;  /* 0x0001201401007387 */ /* 0x000fe80000100a00 */
[----:B------:R0:W-:Y:S04]  /*85ca0*/  STL.64 [R1+0x128], R22 ;  /* 0x0001281601007387 */ /* 0x0001e80000100a00 */
[----:B0-----:R-:W4:Y:S04]  /*85cb0*/  LDL.LU.64 R22, [R1+0x3a28] ;  /* 0x003a280001167983 */ /* 0x001f280000300a00 */
[----:B------:R-:W4:Y:S02]  /*85cc0*/  LDL.LU.64 R20, [R1+0x3a20] ;  /* 0x003a200001147983 */ /* 0x000f240000300a00 */
[----:B----4-:R-:W-:Y:S02]  /*85cd0*/  HMMA.16816.F32 R24, R16, R24, R20 ;  /* 0x000000181018723c */ /* 0x010fe40000001814 */
[----:B------:R-:W3:-:S15]  /*85ce0*/  LDL.LU.64 R20, [R1+0x3a18] ;  /* 0x003a180001147983 */ /* 0x000ede0000300a00 */
[----:B------:R-:W-:-:S06]  /*85cf0*/  NOP ;  /* 0x0000000000007918 */ /* 0x000fcc0000000000 */
[----:B------:R0:W-:Y:S04]  /*85d00*/  STL.64 [R1+0x110], R24 ;  /* 0x0001101801007387 */ /* 0x0001e80000100a00 */
[----:B------:R1:W-:Y:S04]  /*85d10*/  STL [R1+0x118], R26 ;  /* 0x0001181a01007387 */ /* 0x0003e80000100800 */
[----:B------:R4:W-:Y:S04]  /*85d20*/  STL [R1+0x38e4], R27 ;  /* 0x0038e41b01007387 */ /* 0x0009e80000100800 */
[----:B0-----:R-:W2:Y:S04]  /*85d30*/  LDL.LU R24, [R1+0x1d0] ;  /* 0x0001d00001187983 */ /* 0x001ea80000300800 */
[----:B------:R-:W2:Y:S04]  /*85d40*/  LDL.LU R25, [R1+0x1d4] ;  /* 0x0001d40001197983 */ /* 0x000ea80000300800 */
[----:B-1----:R-:W2:Y:S04]  /*85d50*/  LDL.LU R26, [R1+0x1d8] ;  /* 0x0001d800011a7983 */ /* 0x002ea80000300800 */
[----:B----4-:R-:W2:Y:S01]  /*85d60*/  LDL.LU R27, [R1+0x1dc] ;  /* 0x0001dc00011b7983 */ /* 0x010ea20000300800 */
        /* <DEDUP_REMOVED lines=21> */
[----:B------:R-:W4:Y:S01]  /*85ec0*/  LDL.LU.64 R20, [R1+0x39c8] ;  /* 0x0039c80001147983 */ /* 0x000f220000300a00 */
[----:B---3--:R-:W-:-:S15]  /*85ed0*/  HMMA.16816.F32 R4, R16, R8, R4 ;  /* 0x000000081004723c */ /* 0x008fde0000001804 */
[----:B------:R-:W-:-:S08]  /*85ee0*/  NOP ;  /* 0x0000000000007918 */ /* 0x000fd00000000000 */
[----:B------:R0:W-:Y:S04]  /*85ef0*/  STL.64 [R1+0x3710], R6 ;  /* 0x0037100601007387 */ /* 0x0001e80000100a00 */
[----:B------:R-:W-:Y:S04]  /*85f00*/  STL.64 [R1+0x3708], R4 ;  /* 0x0037080401007387 */ /* 0x000fe80000100a00 */
[----:B0-----:R-:W3:Y:S04]  /*85f10*/  LDL.LU R6, [R1+0x8] ;  /* 0x0000080001067983 */ /* 0x001ee80000300800 */
[----:B------:R-:W3:Y:S01]  /*85f20*/  LDL.LU R7, [R1+0xc] ;  /* 0x00000c0001077983 */ /* 0x000ee20000300800 */
[----:B--2---:R-:W-:Y:S07]  /*85f30*/  HMMA.16816.F32 R16, R16, R12, R24 ;  /* 0x0000000c1010723c */ /* 0x004fee0000001818 */
[----:B----4-:R-:W-:-:S02]  /*85f40*/  IMAD.MOV.U32 R25, RZ, RZ, R20 ;  /* 0x000000ffff197224 */ /* 0x010fc400078e0014 */
[----:B------:R-:W-:Y:S02]  /*85f50*/  IMAD.MOV.U32 R26, RZ, RZ, R21 ;  /* 0x000000ffff1a7224 */ /* 0x000fe400078e0015 */
[----:B------:R-:W-:Y:S01]  /*85f60*/  IMAD.MOV.U32 R27, RZ, RZ, R22 ;  /* 0x000000ffff1b7224 */ /* 0x000fe200078e0016 */
[----:B---3--:R-:W-:Y:S04]  /*85f70*/  STL.64 [R1+0x3928], R6 ;  /* 0x0039280601007387 */ /* 0x008fe80000100a00 */
[----:B------:R-:W2:Y:S04]  /*85f80*/  LDL.LU.64 R14, [R1+0xd8] ;  /* 0x0000d800010e7983 */ /* 0x000ea80000300a00 */
[----:B------:R-:W3:Y:S04]  /*85f90*/  LDL.LU R24, [R1+0x280] ;  /* 0x0002800001187983 */ /* 0x000ee80000300800 */
[----:B------:R-:W2:Y:S04]  /*85fa0*/  LDL.LU R20, [R1+0x39c4] ;  /* 0x0039c40001147983 */ /* 0x000ea80000300800 */
[----:B------:R-:W2:Y:S04]  /*85fb0*/  LDL.LU R21, [R1+0x39c0] ;  /* 0x0039c00001157983 */ /* 0x000ea80000300800 */
[----:B------:R-:W2:Y:S04]  /*85fc0*/  LDL.LU R22, [R1+0x39bc] ;  /* 0x0039bc0001167983 */ /* 0x000ea80000300800 */
[----:B------:R-:W4:Y:S04]  /*85fd0*/  LDL.LU R8, [R1+0x2b0] ;  /* 0x0002b00001087983 */ /* 0x000f280000300800 */
[----:B------:R-:W4:Y:S04]  /*85fe0*/  LDL.LU R9, [R1+0x2b4] ;  /* 0x0002b40001097983 */ /* 0x000f280000300800 */
[----:B------:R-:W3:Y:S04]  /*85ff0*/  LDL.LU R10, [R1+0x2b8] ;  /* 0x0002b800010a7983 */ /* 0x000ee80000300800 */
[----:B------:R-:W3:Y:S04]  /*86000*/  LDL.LU R11, [R1+0x2bc] ;  /* 0x0002bc00010b7983 */ /* 0x000ee80000300800 */
[----:B---3--:R-:W-:Y:S04]  /*86010*/  STL.64 [R1+0x39b0], R10 ;  /* 0x0039b00a01007387 */ /* 0x008fe80000100a00 */
[----:B----4-:R0:W-:Y:S04]  /*86020*/  STL.64 [R1+0x39a8], R8 ;  /* 0x0039a80801007387 */ /* 0x0101e80000100a00 */
[----:B0-----:R-:W2:Y:S04]  /*86030*/  LDL.LU R8, [R1+0x2c0] ;  /* 0x0002c00001087983 */ /* 0x001ea80000300800 */
[----:B------:R-:W2:Y:S04]  /*86040*/  LDL.LU R9, [R1+0x2c4] ;  /* 0x0002c40001097983 */ /* 0x000ea80000300800 */
[----:B------:R-:W2:Y:S04]  /*86050*/  LDL.LU R10, [R1+0x2c8] ;  /* 0x0002c800010a7983 */ /* 0x000ea80000300800 */
[----:B------:R-:W2:Y:S04]  /*86060*/  LDL.LU R11, [R1+0x2cc] ;  /* 0x0002cc00010b7983 */ /* 0x000ea80000300800 */
[----:B------:R0:W-:Y:S04]  /*86070*/  STL.64 [R1+0x3980], R26 ;  /* 0x0039801a01007387 */ /* 0x0001e80000100a00 */
[----:B------:R1:W-:Y:S04]  /*86080*/  STL.64 [R1+0x3978], R24 ;  /* 0x0039781801007387 */ /* 0x0003e80000100a00 */
[----:B0-----:R-:W3:Y:S04]  /*86090*/  LDL.LU.64 R26, [R1+0xa8] ;  /* 0x0000a800011a7983 */ /* 0x001ee80000300a00 */
[----:B---3--:R0:W-:Y:S04]  /*860a0*/  STL.64 [R1+0x3990], R26 ;  /* 0x0039901a01007387 */ /* 0x0081e80000100a00 */
[----:B-1----:R-:W3:Y:S04]  /*860b0*/  LDL.LU R24, [R1+0x2a0] ;  /* 0x0002a00001187983 */ /* 0x002ee80000300800 */
[----:B------:R-:W3:Y:S04]  /*860c0*/  LDL.LU R25, [R1+0x2a4] ;  /* 0x0002a40001197983 */ /* 0x000ee80000300800 */
[----:B0-----:R-:W4:Y:S04]  /*860d0*/  LDL.LU R26, [R1+0x2a8] ;  /* 0x0002a800011a7983 */ /* 0x001f280000300800 */
[----:B------:R-:W4:Y:S04]  /*860e0*/  LDL.LU R27, [R1+0x2ac] ;  /* 0x0002ac00011b7983 */ /* 0x000f280000300800 */
[----:B----4-:R0:W-:Y:S04]  /*860f0*/  STL.64 [R1+0x39a0], R26 ;  /* 0x0039a01a01007387 */ /* 0x0101e80000100a00 */
[----:B---3--:R-:W-:Y:S04]  /*86100*/  STL.64 [R1+0x3998], R24 ;  /* 0x0039981801007387 */ /* 0x008fe80000100a00 */
[----:B0-----:R-:W3:Y:S04]  /*86110*/  LDL.LU.64 R26, [R1+0xc8] ;  /* 0x0000c800011a7983 */ /* 0x001ee80000300a00 */
[----:B------:R-:W4:Y:S01]  /*86120*/  LDL.LU.64 R6, [R1+0x88] ;  /* 0x0000880001067983 */ /* 0x000f220000300a00 */
[----:B------:R-:W-:-:S03]  /*86130*/  IMAD.MOV.U32 R4, RZ, RZ, R23 ;  /* 0x000000ffff047224 */ /* 0x000fc600078e0017 */
[----:B----4-:R0:W-:Y:S04]  /*86140*/  STL.64 [R1+0x3988], R6 ;  /* 0x0039880601007387 */ /* 0x0101e80000100a00 */
[----:B------:R-:W2:Y:S04]  /*86150*/  LDL.LU R23, [R1+0x39b8] ;  /* 0x0039b80001177983 */ /* 0x000ea80000300800 */
[----:B------:R-:W4:Y:S04]  /*86160*/  LDL.LU R5, [R1+0x294] ;  /* 0x0002940001057983 */ /* 0x000f280000300800 */
[----:B0-----:R-:W4:Y:S04]  /*86170*/  LDL.LU R6, [R1+0x298] ;  /* 0x0002980001067983 */ /* 0x001f280000300800 */
[----:B------:R-:W-:Y:S04]  /*86180*/  STL.64 [R1+0x3720], R18 ;  /* 0x0037201201007387 */ /* 0x000fe80000100a00 */
[----:B------:R0:W-:Y:S02]  /*86190*/  STL.64 [R1+0x3718], R16 ;  /* 0x0037181001007387 */ /* 0x0001e40000100a00 */
[----:B0-----:R-:W-:Y:S01]  /*861a0*/  IMAD.MOV.U32 R17, RZ, RZ, R3 ;  /* 0x000000ffff117224 */ /* 0x001fe200078e0003 */
[----:B--2---:R-:W-:-:S15]  /*861b0*/  HMMA.16816.F32 R8, R20, R14, R8 ;  /* 0x0000000e1408723c */ /* 0x004fde0000001808 */
[----:B------:R-:W-:-:S08]  /*861c0*/  NOP ;  /* 0x0000000000007918 */ /* 0x000fd00000000000 */
[----:B------:R-:W-:Y:S01]  /*861d0*/  STL.64 [R1+0x720], R8 ;  /* 0x0007200801007387 */ /* 0x000fe20000100a00 */
[----:B------:R-:W-:-:S03]  /*861e0*/  IMAD.MOV.U32 R12, RZ, RZ, R11 ;  /* 0x000000ffff0c7224 */ /* 0x000fc600078e000b */
[----:B------:R0:W-:Y:S01]  /*861f0*/  STL.64 [R1+0x728], R10 ;  /* 0x0007280a01007387 */ /* 0x0001e20000100a00 */
[----:B------:R-:W-:-:S03]  /*86200*/  IMAD.MOV.U32 R3, RZ, RZ, R8 ;  /* 0x000000ffff037224 */ /* 0x000fc600078e0008 */
[----:B0-----:R-:W2:Y:S04]  /*86210*/  LDL.LU.64 R10, [R1+0x39b0] ;  /* 0x0039b000010a7983 */ /* 0x001ea80000300a00 */
[----:B------:R-:W2:Y:S01]  /*86220*/  LDL.LU.64 R8, [R1+0x39a8] ;  /* 0x0039a80001087983 */ /* 0x000ea20000300a00 */
[----:B------:R-:W-:Y:S02]  /*86230*/  IMAD.MOV.U32 R19, RZ, RZ, R0 ;  /* 0x000000ffff137224 */ /* 0x000fe400078e0000 */
[----:B------:R-:W-:Y:S02]  /*86240*/  IMAD.MOV.U32 R18, RZ, RZ, R2 ;  /* 0x000000ffff127224 */ /* 0x000fe400078e0002 */
[----:B------:R-:W-:Y:S02]  /*86250*/  IMAD.MOV.U32 R0, RZ, RZ, R15 ;  /* 0x000000ffff007224 */ /* 0x000fe400078e000f */
[----:B------:R-:W-:-:S03]  /*86260*/  IMAD.MOV.U32 R2, RZ, RZ, R14 ;  /* 0x000000ffff027224 */ /* 0x000fc600078e000e */
[----:B------:R-:W-:Y:S04]  /*86270*/  STL [R1+0x38e8], R0 ;  /* 0x0038e80001007387 */ /* 0x000fe80000100800 */
[----:B------:R-:W-:Y:S04]  /*86280*/  STL [R1+0x38e0], R2 ;  /* 0x0038e00201007387 */ /* 0x000fe80000100800 */
[----:B------:R3:W-:Y:S04]  /*86290*/  STL [R1+0x32c8], R3 ;  /* 0x0032c80301007387 */ /* 0x0007e80000100800 */
[----:B------:R2:W-:Y:S01]  /*862a0*/  STL [R1+0x32c4], R12 ;  /* 0x0032c40c01007387 */ /* 0x0005e20000100800 */
[----:B---3--:R-:W-:Y:S01]  /*862b0*/  IMAD.MOV.U32 R3, RZ, RZ, R27 ;  /* 0x000000ffff037224 */ /* 0x008fe200078e001b */
[----:B--2---:R-:W-:Y:S07]  /*862c0*/  HMMA.16816.F32 R12, R20, R26, R8 ;  /* 0x0000001a140c723c */ /* 0x004fee0000001808 */
[----:B------:R-:W-:-:S02]  /*862d0*/  IMAD.MOV.U32 R8, RZ, RZ, R26 ;  /* 0x000000ffff087224 */ /* 0x000fc400078e001a */
[----:B------:R-:W2:Y:S04]  /*862e0*/  LDL.LU.64 R26, [R1+0x39a0] ;  /* 0x0039a000011a7983 */ /* 0x000ea80000300a00 */
[----:B------:R-:W2:Y:S10]  /*862f0*/  LDL.LU.64 R24, [R1+0x3998] ;  /* 0x0039980001187983 */ /* 0x000eb40000300a00 */
[----:B------:R0:W-:Y:S04]  /*86300*/  STL.64 [R1+0x710], R12 ;  /* 0x0007100c01007387 */ /* 0x0001e80000100a00 */
[----:B------:R-:W-:Y:S04]  /*86310*/  STL.64 [R1+0x718], R14 ;  /* 0x0007180e01007387 */ /* 0x000fe80000100a00 */
[----:B------:R-:W-:Y:S04]  /*86320*/  STL [R1+0x38ec], R8 ;  /* 0x0038ec0801007387 */ /* 0x000fe80000100800 */
[----:B------:R-:W2:Y:S01]  /*86330*/  LDL.LU.64 R10, [R1+0xb8] ;  /* 0x0000b800010a7983 */ /* 0x000ea20000300a00 */
[----:B------:R-:W-:-:S02]  /*86340*/  IMAD.MOV.U32 R16, RZ, RZ, R28 ;  /* 0x000000ffff107224 */ /* 0x000fc400078e001c */
[----:B------:R-:W-:-:S05]  /*86350*/  IMAD.MOV.U32 R28, RZ, RZ, R12 ;  /* 0x000000ffff1c7224 */ /* 0x000fca00078e000c */
[----:B------:R-:W-:Y:S01]  /*86360*/  STL [R1+0x32cc], R28 ;  /* 0x0032cc1c01007387 */ /* 0x000fe20000100800 */
[----:B--2---:R-:W-:-:S15]  /*86370*/  HMMA.16816.F32 R24, R20, R10, R24 ;  /* 0x0000000a1418723c */ /* 0x004fde0000001818 */
[----:B------:R-:W-:-:S08]  /*86380*/  NOP ;  /* 0x0000000000007918 */ /* 0x000fd00000000000 */
[----:B------:R-:W-:Y:S01]  /*86390*/  STL.64 [R1+0x780], R24 ;  /* 0x0007801801007387 */ /* 0x000fe20000100a00 */
[----:B0-----:R-:W-:-:S03]  /*863a0*/  IMAD.MOV.U32 R13, RZ, RZ, R27 ;  /* 0x000000ffff0d7224 */ /* 0x001fc600078e001b */
[----:B------:R0:W-:Y:S04]  /*863b0*/  STL.64 [R1+0x788], R26 ;  /* 0x0007881a01007387 */ /* 0x0001e80000100a00 */
[----:B0-----:R-:W4:Y:S01]  /*863c0*/  LDL.LU.64 R26, [R1+0x3990] ;  /* 0x00399000011a7983 */ /* 0x001f220000300a00 */
[----:B------:R-:W-:Y:S02]  /*863d0*/  IMAD.MOV.U32 R7, RZ, RZ, R29 ;  /* 0x000000ffff077224 */ /* 0x000fe400078e001d */
[----:B------:R-:W-:Y:S02]  /*863e0*/  IMAD.MOV.U32 R9, RZ, RZ, R11 ;  /* 0x000000ffff097224 */ /* 0x000fe400078e000b */
[----:B------:R-:W-:Y:S02]  /*863f0*/  IMAD.MOV.U32 R29, RZ, RZ, R24 ;  /* 0x000000ffff1d7224 */ /* 0x000fe400078e0018 */
[----:B------:R-:W-:Y:S01]  /*86400*/  IMAD.MOV.U32 R12, RZ, RZ, R10 ;  /* 0x000000ffff0c7224 */ /* 0x000fe200078e000a */
[----:B------:R-:W-:Y:S04]  /*86410*/  STL [R1+0x3970], R9 ;  /* 0x0039700901007387 */ /* 0x000fe80000100800 */
[----:B------:R-:W2:Y:S04]  /*86420*/  LDL.LU.64 R10, [R1+0x98] ;  /* 0x00009800010a7983 */ /* 0x000ea80000300a00 */
[----:B------:R-:W-:Y:S04]  /*86430*/  STL [R1+0x32d4], R29 ;  /* 0x0032d41d01007387 */ /* 0x000fe80000100800 */
[----:B------:R0:W-:Y:S01]  /*86440*/  STL [R1+0x32d0], R13 ;  /* 0x0032d00d01007387 */ /* 0x0001e20000100800 */
[----:B----4-:R-:W-:Y:S06]  /*86450*/  HMMA.16816.F32 R4, R20, R26, R4 ;  /* 0x0000001a1404723c */ /* 0x010fec0000001804 */
[----:B------:R-:W-:-:S02]  /*86460*/  IMAD.MOV.U32 R28, RZ, RZ, R26 ;  /* 0x000000ffff1c7224 */ /* 0x000fc400078e001a */
[----:B0-----:R-:W-:-:S15]  /*86470*/  IMAD.MOV.U32 R13, RZ, RZ, R27 ;  /* 0x000000ffff0d7224 */ /* 0x001fde00078e001b */
[----:B------:R-:W-:Y:S04]  /*86480*/  STL.64 [R1+0x770], R4 ;  /* 0x0007700401007387 */ /* 0x000fe80000100a00 */
[----:B------:R0:W-:Y:S04]  /*86490*/  STL.64 [R1+0x778], R6 ;  /* 0x0007780601007387 */ /* 0x0001e80000100a00 */
[----:B0-----:R-:W3:Y:S04]  /*864a0*/  LDL.LU.64 R6, [R1+0x3988] ;  /* 0x0039880001067983 */ /* 0x001ee80000300a00 */
[----:B------:R-:W4:Y:S04]  /*864b0*/  LDL.LU.64 R26, [R1+0x3980] ;  /* 0x00398000011a7983 */ /* 0x000f280000300a00 */
[----:B------:R-:W4:Y:S01]  /*864c0*/  LDL.LU.64 R24, [R1+0x3978] ;  /* 0x0039780001187983 */ /* 0x000f220000300a00 */
[----:B--2---:R-:W-:Y:S01]  /*864d0*/  IMAD.MOV.U32 R29, RZ, RZ, R11 ;  /* 0x000000ffff1d7224 */ /* 0x004fe200078e000b */
[----:B----4-:R-:W-:-:S15]  /*864e0*/  HMMA.16816.F32 R24, R20, R10, R24 ;  /* 0x0000000a1418723c */ /* 0x010fde0000001818 */
[----:B------:R-:W-:-:S08]  /*864f0*/  NOP ;  /* 0x0000000000007918 */ /* 0x000fd00000000000 */
[----:B------:R-:W-:Y:S04]  /*86500*/  STL.64 [R1+0x760], R24 ;  /* 0x0007601801007387 */ /* 0x000fe80000100a00 */
[----:B------:R0:W-:Y:S02]  /*86510*/  STL.64 [R1+0x768], R26 ;  /* 0x0007681a01007387 */ /* 0x0001e40000100a00 */
[----:B0-----:R-:W-:Y:S02]  /*86520*/  IMAD.MOV.U32 R26, RZ, RZ, R10 ;  /* 0x000000ffff1a7224 */ /* 0x001fe400078e000a */
[----:B---3--:R-:W-:Y:S03]  /*86530*/  HMMA.16816.F32 R8, R20, R6, R16 ;  /* 0x000000061408723c */ /* 0x008fe60000001810 */
[----:B------:R0:W-:-:S15]  /*86540*/  STL [R1+0x3974], R26 ;  /* 0x0039741a01007387 */ /* 0x0001de0000100800 */
[----:B------:R-:W-:-:S05]  /*86550*/  NOP ;  /* 0x0000000000007918 */ /* 0x000fca0000000000 */
[----:B------:R-:W-:Y:S04]  /*86560*/  STL.64 [R1+0x750], R8 ;  /* 0x0007500801007387 */ /* 0x000fe80000100a00 */
[----:B------:R1:W-:Y:S04]  /*86570*/  STL.64 [R1+0x758], R10 ;  /* 0x0007580a01007387 */ /* 0x0003e80000100a00 */
[----:B------:R-:W2:Y:S04]  /*86580*/  LDL.LU R24, [R1+0x260] ;  /* 0x0002600001187983 */ /* 0x000ea80000300800 */
[----:B------:R-:W2:Y:S04]  /*86590*/  LDL.LU R25, [R1+0x264] ;  /* 0x0002640001197983 */ /* 0x000ea80000300800 */
[----:B0-----:R-:W2:Y:S04]  /*865a0*/  LDL.LU R26, [R1+0x268] ;  /* 0x00026800011a7983 */ /* 0x001ea80000300800 */
[----:B------:R-:W2:Y:S04]  /*865b0*/  LDL.LU R27, [R1+0x26c] ;  /* 0x00026c00011b7983 */ /* 0x000ea80000300800 */
[----:B-1----:R-:W2:Y:S04]  /*865c0*/  LDL.LU.64 R10, [R1+0x78] ;  /* 0x00007800010a7983 */ /* 0x002ea80000300a00 */
[----:B------:R-:W3:Y:S01]  /*865d0*/  LDL.LU.64 R18, [R1+0x48] ;  /* 0x0000480001127983 */ /* 0x000ee20000300a00 */
[----:B------:R-:W-:-:S02]  /*865e0*/  IMAD.MOV.U32 R14, RZ, RZ, R6 ;  /* 0x000000ffff0e7224 */ /* 0x000fc400078e0006 */
[----:B------:R-:W-:Y:S01]  /*865f0*/  IMAD.MOV.U32 R15, RZ, RZ, R7 ;  /* 0x000000ffff0f7224 */ /* 0x000fe200078e0007 */
[----:B---3--:R0:W-:Y:S04]  /*86600*/  STL.64 [R1+0x3940], R18 ;  /* 0x0039401201007387 */ /* 0x0081e80000100a00 */
[----:B0-----:R-:W3:Y:S04]  /*86610*/  LDL.LU.64 R18, [R1+0x58] ;  /* 0x0000580001127983 */ /* 0x001ee80000300a00 */
[----:B---3--:R0:W-:Y:S04]  /*86620*/  STL.64 [R1+0x3958], R18 ;  /* 0x0039581201007387 */ /* 0x0081e80000100a00 */
[----:B0-----:R-:W3:Y:S04]  /*86630*/  LDL.LU.64 R18, [R1+0x68] ;  /* 0x0000680001127983 */ /* 0x001ee80000300a00 */
[----:B------:R-:W-:Y:S04]  /*86640*/  STL.64 [R1+0x38f8], R14 ;  /* 0x0038f80e01007387 */ /* 0x000fe80000100a00 */
[----:B------:R0:W-:Y:S04]  /*86650*/  STL.64 [R1+0x38f0], R12 ;  /* 0x0038f00c01007387 */ /* 0x0001e80000100a00 */
[----:B0-----:R-:W4:Y:S04]  /*86660*/  LDL.LU R12, [R1+0x200] ;  /* 0x00020000010c7983 */ /* 0x001f280000300800 */
[----:B------:R-:W4:Y:S04]  /*86670*/  LDL.LU R13, [R1+0x204] ;  /* 0x00020400010d7983 */ /* 0x000f280000300800 */
        /* <DEDUP_REMOVED lines=24> */
[----:B--2---:R0:W-:Y:S04]  /*86800*/  STL.64 [R1+0x3908], R14 ;  /* 0x0039080e01007387 */ /* 0x0041e80000100a00 */
[----:B------:R-:W-:Y:S04]  /*86810*/  STL.64 [R1+0x3900], R12 ;  /* 0x0039000c01007387 */ /* 0x000fe80000100a00 */
[----:B0-----:R-:W2:Y:S01]  /*86820*/  LDL.LU.64 R14, [R1+0x28] ;  /* 0x00002800010e7983 */ /* 0x001ea20000300a00 */
[C---:B------:R-:W-:Y:S06]  /*86830*/  HMMA.16816.F32 R24, R20.reuse, R10, R24 ;  /* 0x0000000a1418723c */ /* 0x040fec0000001818 */
[----:B---3--:R-:W-:Y:S01]  /*86840*/  HMMA.16816.F32 R4, R20, R18, R4 ;  /* 0x000000121404723c */ /* 0x008fe20000001804 */
[----:B--2---:R0:W-:Y:S04]  /*86850*/  STL.64 [R1+0x3920], R14 ;  /* 0x0039200e01007387 */ /* 0x0041e80000100a00 */
[----:B0-----:R-:W2:-:S12]  /*86860*/  LDL.LU.64 R14, [R1+0x38] ;  /* 0x00003800010e7983 */ /* 0x001e980000300a00 */
[----:B------:R-:W-:Y:S04]  /*86870*/  STL.64 [R1+0x740], R24 ;  /* 0x0007401801007387 */ /* 0x000fe80000100a00 */
[----:B------:R0:W-:Y:S04]  /*86880*/  STL.64 [R1+0x748], R26 ;  /* 0x0007481a01007387 */ /* 0x0001e80000100a00 */
[----:B0-----:R-:W3:Y:S04]  /*86890*/  LDL.LU R26, [R1+0x3974] ;  /* 0x00397400011a7983 */ /* 0x001ee80000300800 */
[----:B------:R-:W4:Y:S04]  /*868a0*/  LDL.LU R9, [R1+0x3970] ;  /* 0x0039700001097983 */ /* 0x000f280000300800 */
[----:B------:R-:W-:Y:S01]  /*868b0*/  STL.64 [R1+0x730], R4 ;  /* 0x0007300401007387 */ /* 0x000fe20000100a00 */
[----:B------:R-:W-:-:S03]  /*868c0*/  IMAD.MOV.U32 R24, RZ, RZ, R10 ;  /* 0x000000ffff187224 */ /* 0x000fc600078e000a */
[----:B------:R0:W-:Y:S01]  /*868d0*/  STL.64 [R1+0x738], R6 ;  /* 0x0007380601007387 */ /* 0x0001e20000100a00 */
[----:B------:R-:W-:Y:S02]  /*868e0*/  IMAD.MOV.U32 R10, RZ, RZ, R11 ;  /* 0x000000ffff0a7224 */ /* 0x000fe400078e000b */
[----:B------:R-:W-:Y:S02]  /*868f0*/  IMAD.MOV.U32 R25, RZ, RZ, R18 ;  /* 0x000000ffff197224 */ /* 0x000fe400078e0012 */
[----:B------:R-:W-:Y:S01]  /*86900*/  IMAD.MOV.U32 R11, RZ, RZ, R19 ;  /* 0x000000ffff0b7224 */ /* 0x000fe200078e0013 */
        /* <DEDUP_REMOVED lines=11> */
[----:B---3--:R-:W-:Y:S04]  /*869c0*/  STL.64 [R1+0x3918], R26 ;  /* 0x0039181a01007387 */ /* 0x008fe80000100a00 */
[----:B------:R0:W-:Y:S04]  /*869d0*/  STL.64 [R1+0x3910], R24 ;  /* 0x0039101801007387 */ /* 0x0001e80000100a00 */
[----:B0-----:R-:W3:Y:S04]  /*869e0*/  LDL.LU R24, [R1+0x210] ;  /* 0x0002100001187983 */ /* 0x001ee80000300800 */
[----:B------:R-:W3:Y:S04]  /*869f0*/  LDL.LU R25, [R1+0x214] ;  /* 0x0002140001197983 */ /* 0x000ee80000300800 */
[----:B------:R-:W3:Y:S04]  /*86a00*/  LDL.LU R26, [R1+0x218] ;  /* 0x00021800011a7983 */ /* 0x000ee80000300800 */
[----:B------:R-:W3:Y:S01]  /*86a10*/  LDL.LU R27, [R1+0x21c] ;  /* 0x00021c00011b7983 */ /* 0x000ee20000300800 */
[----:B--2---:R-:W-:Y:S06]  /*86a20*/  HMMA.16816.F32 R4, R20, R18, R4 ;  /* 0x000000121404723c */ /* 0x004fec0000001804 */
[----:B------:R-:W-:-:S02]  /*86a30*/  IMAD.MOV.U32 R8, RZ, RZ, R18 ;  /* 0x000000ffff087224 */ /* 0x000fc400078e0012 */
[----:B------:R-:W-:-:S15]  /*86a40*/  IMAD.MOV.U32 R0, RZ, RZ, R19 ;  /* 0x000000ffff007224 */ /* 0x000fde00078e0013 */
[----:B------:R-:W-:Y:S04]  /*86a50*/  STL.64 [R1+0x6a0], R4 ;  /* 0x0006a00401007387 */ /* 0x000fe80000100a00 */
[----:B------:R0:W-:Y:S04]  /*86a60*/  STL.64 [R1+0x6a8], R6 ;  /* 0x0006a80601007387 */ /* 0x0001e80000100a00 */
[----:B0-----:R-:W2:Y:S04]  /*86a70*/  LDL.LU.64 R6, [R1+0x3938] ;  /* 0x0039380001067983 */ /* 0x001ea80000300a00 */
[----:B------:R-:W2:Y:S04]  /*86a80*/  LDL.LU.64 R4, [R1+0x3930] ;  /* 0x0039300001047983 */ /* 0x000ea80000300a00 */
[----:B------:R-:W4:Y:S04]  /*86a90*/  LDL.LU R16, [R1+0xe0] ;  /* 0x0000e00001107983 */ /* 0x000f280000300800 */
[----:B------:R-:W4:Y:S04]  /*86aa0*/  LDL.LU R17, [R1+0xe4] ;  /* 0x0000e40001117983 */ /* 0x000f280000300800 */
[----:B------:R-:W3:Y:S04]  /*86ab0*/  LDL.LU R18, [R1+0xe8] ;  /* 0x0000e80001127983 */ /* 0x000ee80000300800 */
[----:B------:R-:W3:Y:S01]  /*86ac0*/  LDL.LU R19, [R1+0xec] ;  /* 0x0000ec0001137983 */ /* 0x000ee20000300800 */
[----:B--2---:R-:W-:Y:S03]  /*86ad0*/  HMMA.16816.F32 R4, R20, R14, R4 ;  /* 0x0000000e1404723c */ /* 0x004fe60000001804 */
[----:B---3--:R0:W-:Y:S04]  /*86ae0*/  STL.64 [R1+0x3730], R18 ;  /* 0x0037301201007387 */ /* 0x0081e80000100a00 */
[----:B----4-:R-:W-:Y:S04]  /*86af0*/  STL.64 [R1+0x3728], R16 ;  /* 0x0037281001007387 */ /* 0x010fe80000100a00 */
[----:B0-----:R-:W2:Y:S04]  /*86b00*/  LDL.LU R18, [R1+0x18] ;  /* 0x0000180001127983 */ /* 0x001ea80000300800 */
[----:B------:R-:W2:Y:S08]  /*86b10*/  LDL.LU R19, [R1+0x1c] ;  /* 0x00001c0001137983 */ /* 0x000eb00000300800 */
[----:B------:R0:W-:Y:S04]  /*86b20*/  STL.64 [R1+0x690], R4 ;  /* 0x0006900401007387 */ /* 0x0001e80000100a00 */
[----:B------:R1:W-:Y:S01]  /*86b30*/  STL.64 [R1+0x698], R6 ;  /* 0x0006980601007387 */ /* 0x0003e20000100a00 */
[----:B0-----:R-:W-:-:S03]  /*86b40*/  IMAD.MOV.U32 R5, RZ, RZ, R14 ;  /* 0x000000ffff057224 */ /* 0x001fc600078e000e */
[----:B-1----:R-:W3:Y:S01]  /*86b50*/  LDL.LU.64 R6, [R1+0x3928] ;  /* 0x0039280001067983 */ /* 0x002ee20000300a00 */
[----:B------:R-:W-:-:S03]  /*86b60*/  IMAD.MOV.U32 R4, RZ, RZ, R15 ;  /* 0x000000ffff047224 */ /* 0x000fc600078e000f */
[----:B------:R-:W4:Y:S02]  /*86b70*/  LDL.LU.64 R14, [R1+0x3920] ;  /* 0x00392000010e7983 */ /* 0x000f240000300a00 */
[----:B----4-:R-:W-:Y:S06]  /*86b80*/  HMMA.16816.F32 R24, R20, R14, R24 ;  /* 0x0000000e1418723c */ /* 0x010fec0000001818 */
[----:B------:R-:W-:Y:S02]  /*86b90*/  IMAD.MOV.U32 R17, RZ, RZ, R14 ;  /* 0x000000ffff117224 */ /* 0x000fe400078e000e */
[----:B------:R-:W-:-:S15]  /*86ba0*/  IMAD.MOV.U32 R16, RZ, RZ, R15 ;  /* 0x000000ffff107224 */ /* 0x000fde00078e000f */
[----:B------:R-:W-:Y:S04]  /*86bb0*/  STL.64 [R1+0x680], R24 ;  /* 0x0006801801007387 */ /* 0x000fe80000100a00 */
[----:B------:R0:W-:Y:S04]  /*86bc0*/  STL.64 [R1+0x688], R26 ;  /* 0x0006881a01007387 */ /* 0x0001e80000100a00 */
[----:B0-----:R-:W4:Y:S04]  /*86bd0*/  LDL.LU.64 R26, [R1+0x3918] ;  /* 0x00391800011a7983 */ /* 0x001f280000300a00 */
[----:B------:R-:W4:Y:S04]  /*86be0*/  LDL.LU.64 R24, [R1+0x3910] ;  /* 0x0039100001187983 */ /* 0x000f280000300a00 */
[----:B------:R-:W2:Y:S04]  /*86bf0*/  LDL.LU.64 R14, [R1+0x3908] ;  /* 0x00390800010e7983 */ /* 0x000ea80000300a00 */
[----:B------:R-:W2:Y:S02]  /*86c00*/  LDL.LU.64 R12, [R1+0x3900] ;  /* 0x00390000010c7983 */ /* 0x000ea40000300a00 */
[----:B--2---:R-:W-:-:S15]  /*86c10*/  HMMA.16816.F32 R12, R20, R18, R12 ;  /* 0x00000012140c723c */ /* 0x004fde000000180c */
[----:B------:R-:W-:-:S08]  /*86c20*/  NOP ;  /* 0x0000000000007918 */ /* 0x000fd00000000000 */
[----:B------:R-:W-:Y:S04]  /*86c30*/  STL.64 [R1+0x670], R12 ;  /* 0x0006700c01007387 */ /* 0x000fe80000100a00 */
[----:B------:R0:W-:Y:S04]  /*86c40*/  STL.64 [R1+0x678], R14 ;  /* 0x0006780e01007387 */ /* 0x0001e80000100a00 */
[----:B0-----:R-:W2:Y:S04]  /*86c50*/  LDL.LU.64 R14, [R1+0x38f8] ;  /* 0x0038f800010e7983 */ /* 0x001ea80000300a00 */
[----:B------:R-:W2:Y:S04]  /*86c60*/  LDL.LU.64 R12, [R1+0x38f0] ;  /* 0x0038f000010c7983 */ /* 0x000ea80000300a00 */
[----:B------:R0:W-:Y:S02]  /*86c70*/  STL.64 [R1+0x3740], R18 ;  /* 0x0037401201007387 */ /* 0x0001e40000100a00 */
[----:B0-----:R-:W-:-:S02]  /*86c80*/  IMAD.MOV.U32 R18, RZ, RZ, R17 ;  /* 0x000000ffff127224 */ /* 0x001fc400078e0011 */
[----:B------:R-:W-:-:S05]  /*86c90*/  IMAD.MOV.U32 R19, RZ, RZ, R16 ;  /* 0x000000ffff137224 */ /* 0x000fca00078e0010 */
[----:B------:R0:W-:Y:S04]  /*86ca0*/  STL.64 [R1+0x3758], R18 ;  /* 0x0037581201007387 */ /* 0x0001e80000100a00 */
[----:B------:R-:W3:Y:S04]  /*86cb0*/  LDL.LU R16, [R1+0x1f0] ;  /* 0x0001f00001107983 */ /* 0x000ee80000300800 */
[----:B------:R-:W3:Y:S04]  /*86cc0*/  LDL.LU R17, [R1+0x1f4] ;  /* 0x0001f40001117983 */ /* 0x000ee80000300800 */
[----:B0-----:R-:W3:Y:S04]  /*86cd0*/  LDL.LU R18, [R1+0x1f8] ;  /* 0x0001f80001127983 */ /* 0x001ee80000300800 */
[----:B------:R-:W3:Y:S02]  /*86ce0*/  LDL.LU R19, [R1+0x1fc] ;  /* 0x0001fc0001137983 */ /* 0x000ee40000300800 */
[----:B---3--:R-:W-:-:S15]  /*86cf0*/  HMMA.16816.F32 R16, R20, R6, R16 ;  /* 0x000000061410723c */ /* 0x008fde0000001810 */
[----:B------:R-:W-:-:S08]  /*86d00*/  NOP ;  /* 0x0000000000007918 */ /* 0x000fd00000000000 */
[----:B------:R-:W-:Y:S04]  /*86d10*/  STL.64 [R1+0x6e0], R16 ;  /* 0x0006e01001007387 */ /* 0x000fe80000100a00 */
[----:B------:R0:W-:Y:S02]  /*86d20*/  STL.64 [R1+0x6e8], R18 ;  /* 0x0006e81201007387 */ /* 0x0001e40000100a00 */
[----:B0-----:R-:W-:Y:S02]  /*86d30*/  IMAD.MOV.U32 R18, RZ, RZ, R5 ;  /* 0x000000ffff127224 */ /* 0x001fe400078e0005 */
[----:B------:R-:W-:-:S05]  /*86d40*/  IMAD.MOV.U32 R19, RZ, RZ, R4 ;  /* 0x000000ffff137224 */ /* 0x000fca00078e0004 */
[----:B------:R-:W-:Y:S04]  /*86d50*/  STL.64 [R1+0x3770], R18 ;  /* 0x0037701201007387 */ /* 0x000fe80000100a00 */
[----:B------:R0:W-:Y:S04]  /*86d60*/  STL.64 [R1+0x3738], R6 ;  /* 0x0037380601007387 */ /* 0x0001e80000100a00 */
[----:B------:R-:W3:Y:S04]  /*86d70*/  LDL.LU R4, [R1+0xf0] ;  /* 0x0000f00001047983 */ /* 0x000ee80000300800 */
[----:B------:R-:W3:Y:S04]  /*86d80*/  LDL.LU R5, [R1+0xf4] ;  /* 0x0000f40001057983 */ /* 0x000ee80000300800 */
[----:B0-----:R-:W4:Y:S04]  /*86d90*/  LDL.LU R6, [R1+0xf8] ;  /* 0x0000f80001067983 */ /* 0x001f280000300800 */
        /* <DEDUP_REMOVED lines=21> */
[----:B------:R-:W4:Y:S01]  /*86ef0*/  LDL.LU R6, [R1+0x118] ;  /* 0x0001180001067983 */ /* 0x000f220000300800 */
[----:B------:R-:W-:-:S02]  /*86f00*/  IMAD.MOV.U32 R18, RZ, RZ, R25 ;  /* 0x000000ffff127224 */ /* 0x000fc400078e0019 */
[----:B------:R-:W-:Y:S02]  /*86f10*/  IMAD.MOV.U32 R19, RZ, RZ, R11 ;  /* 0x000000ffff137224 */ /* 0x000fe400078e000b */
[----:B--2---:R-:W-:Y:S02]  /*86f20*/  IMAD.MOV.U32 R7, RZ, RZ, R27 ;  /* 0x000000ffff077224 */ /* 0x004fe400078e001b */
[----:B------:R-:W2:Y:S04]  /*86f30*/  LDL.LU R27, [R1+0x38dc] ;  /* 0x0038dc00011b7983 */ /* 0x000ea80000300800 */
        /* <DEDUP_REMOVED lines=13> */
[----:B------:R0:W-:Y:S02]  /*87010*/  STL.64 [R1+0x37d0], R18 ;  /* 0x0037d01201007387 */ /* 0x0001e40000100a00 */
[----:B0-----:R-:W-:-:S02]  /*87020*/  IMAD.MOV.U32 R18, RZ, RZ, R14 ;  /* 0x000000ffff127224 */ /* 0x001fc400078e000e */
[----:B------:R-:W-:Y:S01]  /*87030*/  IMAD.MOV.U32 R19, RZ, RZ, R15 ;  /* 0x000000ffff137224 */ /* 0x000fe200078e000f */
[----:B------:R-:W2:Y:S04]  /*87040*/  LDL.LU R14, [R1+0x38c8] ;  /* 0x0038c800010e7983 */ /* 0x000ea80000300800 */
[----:B------:R-:W2:Y:S04]  /*87050*/  LDL.LU R15, [R1+0x38c4] ;  /* 0x0038c400010f7983 */ /* 0x000ea80000300800 */
[----:B------:R0:W-:Y:S02]  /*87060*/  STL.64 [R1+0x37e8], R18 ;  /* 0x0037e81201007387 */ /* 0x0001e40000100a00 */
[----:B0-----:R-:W-:-:S02]  /*87070*/  IMAD.MOV.U32 R18, RZ, RZ, R26 ;  /* 0x000000ffff127224 */ /* 0x001fc400078e001a */
[----:B----4-:R-:W-:Y:S04]  /*87080*/  STL.64 [R1+0x3798], R6 ;  /* 0x0037980601007387 */ /* 0x010fe80000100a00 */
[----:B---3--:R0:W-:Y:S04]  /*87090*/  STL.64 [R1+0x3790], R4 ;  /* 0x0037900401007387 */ /* 0x0081e80000100a00 */
[----:B0-----:R-:W3:Y:S01]  /*870a0*/  LDL.LU R4, [R1+0x130] ;  /* 0x0001300001047983 */ /* 0x001ee20000300800 */
[----:B--2---:R-:W-:-:S03]  /*870b0*/  IMAD.MOV.U32 R5, RZ, RZ, R11 ;  /* 0x000000ffff057224 */ /* 0x004fc600078e000b */
[----:B------:R-:W2:Y:S01]  /*870c0*/  LDL.LU R11, [R1+0x38c0] ;  /* 0x0038c000010b7983 */ /* 0x000ea20000300800 */
[----:B------:R-:W-:Y:S02]  /*870d0*/  IMAD.MOV.U32 R6, RZ, RZ, R25 ;  /* 0x000000ffff067224 */ /* 0x000fe400078e0019 */
[----:B------:R-:W-:Y:S01]  /*870e0*/  IMAD.MOV.U32 R7, RZ, RZ, R27 ;  /* 0x000000ffff077224 */ /* 0x000fe200078e001b */
[----:B------:R-:W4:Y:S04]  /*870f0*/  LDL.LU R25, [R1+0x38bc] ;  /* 0x0038bc0001197983 */ /* 0x000f280000300800 */
[----:B------:R-:W2:Y:S04]  /*87100*/  LDL.LU R27, [R1+0x38b8] ;  /* 0x0038b800011b7983 */ /* 0x000ea80000300800 */
[----:B------:R-:W4:Y:S01]  /*87110*/  LDL.LU R26, [R1+0x38b4] ;  /* 0x0038b400011a7983 */ /* 0x000f220000300800 */
[----:B------:R-:W-:-:S05]  /*87120*/  IMAD.MOV.U32 R19, RZ, RZ, R29 ;  /* 0x000000ffff137224 */ /* 0x000fca00078e001d */
[----:B------:R0:W-:Y:S04]  /*87130*/  STL.64 [R1+0x3800], R18 ;  /* 0x0038001201007387 */ /* 0x0001e80000100a00 */
[----:B------:R1:W-:Y:S01]  /*87140*/  STL.64 [R1+0x37b0], R6 ;  /* 0x0037b00601007387 */ /* 0x0003e20000100a00 */
[----:B0-----:R-:W-:Y:S02]  /*87150*/  IMAD.MOV.U32 R18, RZ, RZ, R28 ;  /* 0x000000ffff127224 */ /* 0x001fe400078e001c */
[----:B------:R-:W-:Y:S02]  /*87160*/  IMAD.MOV.U32 R19, RZ, RZ, R13 ;  /* 0x000000ffff137224 */ /* 0x000fe400078e000d */
[----:B-1----:R-:W-:Y:S02]  /*87170*/  IMAD.MOV.U32 R6, RZ, RZ, R10 ;  /* 0x000000ffff067224 */ /* 0x002fe400078e000a */
[----:B------:R-:W-:Y:S01]  /*87180*/  IMAD.MOV.U32 R7, RZ, RZ, R24 ;  /* 0x000000ffff077224 */ /* 0x000fe200078e0018 */
[----:B---3--:R0:W-:Y:S02]  /*87190*/  STL.64 [R1+0x37a8], R4 ;  /* 0x0037a80401007387 */ /* 0x0081e40000100a00 */
[----:B0-----:R-:W-:-:S02]  /*871a0*/  IMAD.MOV.U32 R4, RZ, RZ, R15 ;  /* 0x000000ffff047224 */ /* 0x001fc400078e000f */
[----:B------:R-:W-:Y:S01]  /*871b0*/  IMAD.MOV.U32 R5, RZ, RZ, R14 ;  /* 0x000000ffff057224 */ /* 0x000fe200078e000e */
[----:B------:R-:W3:Y:S04]  /*871c0*/  LDL.LU R15, [R1+0x38b0] ;  /* 0x0038b000010f7983 */ /* 0x000ee80000300800 */
[----:B------:R-:W3:Y:S04]  /*871d0*/  LDL.LU R14, [R1+0x38ac] ;  /* 0x0038ac00010e7983 */ /* 0x000ee80000300800 */
[----:B------:R-:W3:Y:S04]  /*871e0*/  LDL.LU R10, [R1+0x38a8] ;  /* 0x0038a800010a7983 */ /* 0x000ee80000300800 */
[----:B------:R-:W3:Y:S04]  /*871f0*/  LDL.LU R24, [R1+0x38a4] ;  /* 0x0038a40001187983 */ /* 0x000ee80000300800 */
[----:B------:R-:W-:Y:S04]  /*87200*/  STL.64 [R1+0x3818], R18 ;  /* 0x0038181201007387 */ /* 0x000fe80000100a00 */
[----:B------:R-:W-:Y:S04]  /*87210*/  STL.64 [R1+0x37c8], R6 ;  /* 0x0037c80601007387 */ /* 0x000fe80000100a00 */
[----:B------:R4:W-:Y:S02]  /*87220*/  STL.64 [R1+0x37c0], R4 ;  /* 0x0037c00401007387 */ /* 0x0009e40000100a00 */
[----:B----4-:R-:W-:-:S02]  /*87230*/  IMAD.MOV.U32 R4, RZ, RZ, R26 ;  /* 0x000000ffff047224 */ /* 0x010fc400078e001a */
[----:B--2---:R-:W-:Y:S01]  /*87240*/  IMAD.MOV.U32 R5, RZ, RZ, R27 ;  /* 0x000000ffff057224 */ /* 0x004fe200078e001b */
[----:B------:R-:W2:Y:S04]  /*87250*/  LDL.LU R26, [R1+0x38a0] ;  /* 0x0038a000011a7983 */ /* 0x000ea80000300800 */
[----:B------:R-:W4:Y:S01]  /*87260*/  LDL.LU R27, [R1+0x389c] ;  /* 0x00389c00011b7983 */ /* 0x000f220000300800 */
[----:B------:R-:W-:-:S03]  /*87270*/  IMAD.MOV.U32 R6, RZ, RZ, R25 ;  /* 0x000000ffff067224 */ /* 0x000fc600078e0019 */
[----:B------:R-:W4:Y:S01]  /*87280*/  LDL.LU R25, [R1+0x3898] ;  /* 0x0038980001197983 */ /* 0x000f220000300800 */
[----:B------:R-:W-:Y:S02]  /*87290*/  IMAD.MOV.U32 R18, RZ, RZ, R12 ;  /* 0x000000ffff127224 */ /* 0x000fe400078e000c */
[----:B------:R-:W-:Y:S02]  /*872a0*/  IMAD.MOV.U32 R19, RZ, RZ, R9 ;  /* 0x000000ffff137224 */ /* 0x000fe400078e0009 */
[----:B------:R-:W-:Y:S02]  /*872b0*/  IMAD.MOV.U32 R7, RZ, RZ, R11 ;  /* 0x000000ffff077224 */ /* 0x000fe400078e000b */
[----:B------:R-:W4:Y:S04]  /*872c0*/  LDL.LU R11, [R1+0x3894] ;  /* 0x00389400010b7983 */ /* 0x000f280000300800 */
[----:B------:R0:W-:Y:S02]  /*872d0*/  STL.64 [R1+0x3830], R18 ;  /* 0x0038301201007387 */ /* 0x0001e40000100a00 */
[----:B0-----:R-:W-:-:S02]  /*872e0*/  IMAD.MOV.U32 R18, RZ, RZ, R8 ;  /* 0x000000ffff127224 */ /* 0x001fc400078e0008 */
[----:B------:R-:W-:-:S05]  /*872f0*/  IMAD.MOV.U32 R19, RZ, RZ, R3 ;  /* 0x000000ffff137224 */ /* 0x000fca00078e0003 */
[----:B------:R3:W-:Y:S02]  /*87300*/  STL.64 [R1+0x3848], R18 ;  /* 0x0038481201007387 */ /* 0x0007e40000100a00 */
[----:B---3--:R-:W-:Y:S02]  /*87310*/  IMAD.MOV.U32 R19, RZ, RZ, R24 ;  /* 0x000000ffff137224 */ /* 0x008fe400078e0018 */
[----:B------:R-:W3:Y:S01]  /*87320*/  LDL.LU R24, [R1+0x1e0] ;  /* 0x0001e00001187983 */ /* 0x000ee20000300800 */
[----:B--2---:R-:W-:Y:S02]  /*87330*/  IMAD.MOV.U32 R17, RZ, RZ, R26 ;  /* 0x000000ffff117224 */ /* 0x004fe400078e001a */
[----:B----4-:R-:W-:Y:S02]  /*87340*/  IMAD.MOV.U32 R16, RZ, RZ, R27 ;  /* 0x000000ffff107224 */ /* 0x010fe400078e001b */
[----:B------:R-:W-:Y:S02]  /*87350*/  IMAD.MOV.U32 R18, RZ, RZ, R25 ;  /* 0x000000ffff127224 */ /* 0x000fe400078e0019 */
[----:B------:R-:W3:Y:S04]  /*87360*/  LDL.LU R25, [R1+0x1e4] ;  /* 0x0001e40001197983 */ /* 0x000ee80000300800 */
[----:B------:R-:W3:Y:S04]  /*87370*/  LDL.LU R26, [R1+0x1e8] ;  /* 0x0001e800011a7983 */ /* 0x000ee80000300800 */
[----:B------:R-:W3:Y:S04]  /*87380*/  LDL.LU R27, [R1+0x1ec] ;  /* 0x0001ec00011b7983 */ /* 0x000ee80000300800 */
[----:B------:R-:W-:Y:S04]  /*87390*/  STL.64 [R1+0x37e0], R6 ;  /* 0x0037e00601007387 */ /* 0x000fe80000100a00 */
[----:B------:R0:W-:Y:S04]  /*873a0*/  STL.64 [R1+0x37d8], R4 ;  /* 0x0037d80401007387 */ /* 0x0001e80000100a00 */
[----:B0-----:R-:W2:Y:S04]  /*873b0*/  LDL.LU R4, [R1+0x160] ;  /* 0x0001600001047983 */ /* 0x001ea80000300800 */
[----:B------:R-:W2:Y:S04]  /*873c0*/  LDL.LU R5, [R1+0x164] ;  /* 0x0001640001057983 */ /* 0x000ea80000300800 */
[----:B------:R-:W4:Y:S01]  /*873d0*/  LDL.LU R6, [R1+0x168] ;  /* 0x0001680001067983 */ /* 0x000f220000300800 */
[----:B------:R-:W-:-:S03]  /*873e0*/  IMAD.MOV.U32 R7, RZ, RZ, R15 ;  /* 0x000000ffff077224 */ /* 0x000fc600078e000f */
[----:B------:R-:W3:Y:S04]  /*873f0*/  LDL.LU R15, [R1+0x3890] ;  /* 0x00389000010f7983 */ /* 0x000ee80000300800 */
[----:B----4-:R-:W-:Y:S04]  /*87400*/  STL.64 [R1+0x37f8], R6 ;  /* 0x0037f80601007387 */ /* 0x010fe80000100a00 */
[----:B--2---:R0:W-:Y:S04]  /*87410*/  STL.64 [R1+0x37f0], R4 ;  /* 0x0037f00401007387 */ /* 0x0041e80000100a00 */
[----:B0-----:R-:W2:Y:S01]  /*87420*/  LDL.LU R4, [R1+0x170] ;  /* 0x0001700001047983 */ /* 0x001ea20000300800 */
[----:B------:R-:W-:-:S02]  /*87430*/  IMAD.MOV.U32 R6, RZ, RZ, R10 ;  /* 0x000000ffff067224 */ /* 0x000fc400078e000a */
[----:B------:R-:W-:Y:S02]  /*87440*/  IMAD.MOV.U32 R7, RZ, RZ, R14 ;  /* 0x000000ffff077224 */ /* 0x000fe400078e000e */
[----:B------:R-:W-:Y:S02]  /*87450*/  IMAD.MOV.U32 R5, RZ, RZ, R11 ;  /* 0x000000ffff057224 */ /* 0x000fe400078e000b */
[----:B------:R-:W4:Y:S04]  /*87460*/  LDL.LU R11, [R1+0x388c] ;  /* 0x00388c00010b7983 */ /* 0x000f280000300800 */
[----:B------:R-:W4:Y:S04]  /*87470*/  LDL.LU R10, [R1+0x3888] ;  /* 0x00388800010a7983 */ /* 0x000f280000300800 */
[----:B------:R-:W4:Y:S04]  /*87480*/  LDL.LU R14, [R1+0x3884] ;  /* 0x00388400010e7983 */ /* 0x000f280000300800 */
[----:B------:R-:W-:Y:S04]  /*87490*/  STL.64 [R1+0x3810], R6 ;  /* 0x0038100601007387 */ /* 0x000fe80000100a00 */
[----:B--2---:R0:W-:Y:S04]  /*874a0*/  STL.64 [R1+0x3808], R4 ;  /* 0x0038080401007387 */ /* 0x0041e80000100a00 */
[----:B0-----:R-:W2:Y:S04]  /*874b0*/  LDL.LU R4, [R1+0x180] ;  /* 0x0001800001047983 */ /* 0x001ea80000300800 */
[----:B------:R-:W2:Y:S04]  /*874c0*/  LDL.LU R5, [R1+0x184] ;  /* 0x0001840001057983 */ /* 0x000ea80000300800 */
[----:B------:R-:W4:Y:S01]  /*874d0*/  LDL.LU R6, [R1+0x188] ;  /* 0x0001880001067983 */ /* 0x000f220000300800 */
[----:B---3--:R-:W-:-:S03]  /*874e0*/  IMAD.MOV.U32 R7, RZ, RZ, R15 ;  /* 0x000000ffff077224 */ /* 0x008fc600078e000f */
[----:B------:R-:W3:Y:S04]  /*874f0*/  LDL.LU R15, [R1+0x3880] ;  /* 0x00388000010f7983 */ /* 0x000ee80000300800 */
[----:B----4-:R0:W-:Y:S04]  /*87500*/  STL.64 [R1+0x3828], R6 ;  /* 0x0038280601007387 */ /* 0x0101e80000100a00 */
[----:B--2---:R1:W-:Y:S01]  /*87510*/  STL.64 [R1+0x3820], R4 ;  /* 0x0038200401007387 */ /* 0x0043e20000100a00 */
[----:B0-----:R-:W-:-:S03]  /*87520*/  IMAD.MOV.U32 R6, RZ, RZ, R10 ;  /* 0x000000ffff067224 */ /* 0x001fc600078e000a */
[----:B-1----:R-:W2:Y:S01]  /*87530*/  LDL.LU R4, [R1+0x190] ;  /* 0x0001900001047983 */ /* 0x002ea20000300800 */
[----:B------:R-:W-:-:S03]  /*87540*/  IMAD.MOV.U32 R5, RZ, RZ, R14 ;  /* 0x000000ffff057224 */ /* 0x000fc600078e000e */
[----:B------:R-:W4:Y:S04]  /*87550*/  LDL.LU R14, [R1+0x387c] ;  /* 0x00387c00010e7983 */ /* 0x000f280000300800 */
[----:B------:R-:W3:Y:S01]  /*87560*/  LDL.LU R10, [R1+0x3878] ;  /* 0x00387800010a7983 */ /* 0x000ee20000300800 */
[----:B------:R-:W-:-:S03]  /*87570*/  IMAD.MOV.U32 R7, RZ, RZ, R11 ;  /* 0x000000ffff077224 */ /* 0x000fc600078e000b */
[----:B------:R-:W3:Y:S04]  /*87580*/  LDL.LU R11, [R1+0x3874] ;  /* 0x00387400010b7983 */ /* 0x000ee80000300800 */
[----:B------:R-:W-:Y:S01]  /*87590*/  STL.64 [R1+0x3840], R6 ;  /* 0x0038400601007387 */ /* 0x000fe20000100a00 */
[----:B---3--:R-:W-:Y:S03]  /*875a0*/  HMMA.16816.F32 R24, R20, R10, R24 ;  /* 0x0000000a1418723c */ /* 0x008fe60000001818 */
[----:B--2---:R0:W-:Y:S02]  /*875b0*/  STL.64 [R1+0x3838], R4 ;  /* 0x0038380401007387 */ /* 0x0041e40000100a00 */
[----:B0-----:R-:W-:-:S02]  /*875c0*/  IMAD.MOV.U32 R4, RZ, RZ, R15 ;  /* 0x000000ffff047224 */ /* 0x001fc400078e000f */
[----:B------:R-:W4:Y:S04]  /*875d0*/  LDL.LU R15, [R1+0x3870] ;  /* 0x00387000010f7983 */ /* 0x000f280000300800 */
[----:B------:R-:W2:Y:S04]  /*875e0*/  LDL.LU R5, [R1+0x1a4] ;  /* 0x0001a40001057983 */ /* 0x000ea80000300800 */
[----:B------:R-:W2:Y:S04]  /*875f0*/  LDL.LU R6, [R1+0x1a8] ;  /* 0x0001a80001067983 */ /* 0x000ea80000300800 */
[----:B------:R-:W2:Y:S04]  /*87600*/  LDL.LU R7, [R1+0x1ac] ;  /* 0x0001ac0001077983 */ /* 0x000ea80000300800 */
[----:B------:R-:W-:Y:S04]  /*87610*/  STL.64 [R1+0x6d0], R24 ;  /* 0x0006d01801007387 */ /* 0x000fe80000100a00 */
[----:B------:R0:W-:Y:S04]  /*87620*/  STL.64 [R1+0x6d8], R26 ;  /* 0x0006d81a01007387 */ /* 0x0001e80000100a00 */
[----:B0-----:R-:W4:Y:S04]  /*87630*/  LDL.LU.64 R26, [R1+0x3868] ;  /* 0x00386800011a7983 */ /* 0x001f280000300a00 */
[----:B------:R-:W4:Y:S02]  /*87640*/  LDL.LU.64 R24, [R1+0x3860] ;  /* 0x0038600001187983 */ /* 0x000f240000300a00 */
[----:B----4-:R-:W-:Y:S02]  /*87650*/  HMMA.16816.F32 R20, R20, R14, R24 ;  /* 0x0000000e1414723c */ /* 0x010fe40000001818 */
[----:B------:R-:W3:Y:S04]  /*87660*/  LDL.LU.64 R26, [R1+0x3858] ;  /* 0x00385800011a7983 */ /* 0x000ee80000300a00 */
[----:B------:R-:W3:-:S15]  /*87670*/  LDL.LU.64 R24, [R1+0x3850] ;  /* 0x0038500001187983 */ /* 0x000ede0000300a00 */
[----:B------:R-:W-:-:S02]  /*87680*/  NOP ;  /* 0x0000000000007918 */ /* 0x000fc40000000000 */
[----:B------:R-:W-:Y:S04]  /*87690*/  STL.64 [R1+0x660], R20 ;  /* 0x0006601401007387 */ /* 0x000fe80000100a00 */
[----:B------:R0:W-:Y:S02]  /*876a0*/  STL.64 [R1+0x668], R22 ;  /* 0x0006681601007387 */ /* 0x0001e40000100a00 */
[----:B0-----:R-:W-:Y:S02]  /*876b0*/  IMAD.MOV.U32 R22, RZ, RZ, R2 ;  /* 0x000000ffff167224 */ /* 0x001fe400078e0002 */
[----:B------:R-:W-:-:S07]  /*876c0*/  IMAD.MOV.U32 R23, RZ, RZ, R0 ;  /* 0x000000ffff177224 */ /* 0x000fce00078e0000 */
[----:B---3--:R-:W-:Y:S01]  /*876d0*/  HMMA.16816.F32 R20, R24, R22, R16 ;  /* 0x000000161814723c */ /* 0x008fe20000001810 */
[----:B------:R-:W2:-:S15]  /*876e0*/  LDL.LU.64 R18, [R1+0x3848] ;  /* 0x0038480001127983 */ /* 0x000e9e0000300a00 */
[----:B------:R-:W-:-:S07]  /*876f0*/  NOP ;  /* 0x0000000000007918 */ /* 0x000fce0000000000 */
[----:B------:R-:W-:Y:S04]  /*87700*/  STL.64 [R1+0x700], R20 ;  /* 0x0007001401007387 */ /* 0x000fe80000100a00 */
[----:B------:R0:W-:Y:S01]  /*87710*/  STL.64 [R1+0x708], R22 ;  /* 0x0007081601007387 */ /* 0x0001e20000100a00 */
[----:B------:R-:W-:-:S03]  /*87720*/  IMAD.MOV.U32 R8, RZ, RZ, R20 ;  /* 0x000000ffff087224 */ /* 0x000fc600078e0014 */
[----:B0-----:R-:W3:Y:S04]  /*87730*/  LDL.LU R23, [R1+0x2fc4] ;  /* 0x002fc40001177983 */ /* 0x001ee80000300800 */
[----:B------:R-:W4:Y:S04]  /*87740*/  LDL.LU R13, [R1+0x2fd0] ;  /* 0x002fd000010d7983 */ /* 0x000f280000300800 */
[----:B------:R-:W4:Y:S04]  /*87750*/  LDL.LU R29, [R1+0x2fcc] ;  /* 0x002fcc00011d7983 */ /* 0x000f280000300800 */
[----:B------:R-:W4:Y:S04]  /*87760*/  LDL.LU R28, [R1+0x2fc8] ;  /* 0x002fc800011c7983 */ /* 0x000f280000300800 */
[----:B------:R-:W4:Y:S04]  /*87770*/  LDL.LU R12, [R1+0x2ff0] ;  /* 0x002ff000010c7983 */ /* 0x000f280000300800 */
[----:B------:R-:W4:Y:S04]  /*87780*/  LDL.LU R3, [R1+0x2fe8] ;  /* 0x002fe80001037983 */ /* 0x000f280000300800 */
[----:B------:R-:W-:Y:S01]  /*87790*/  STL [R1+0x32d8], R8 ;  /* 0x0032d80801007387 */ /* 0x000fe20000100800 */
[----:B------:R-:W0:Y:S01]  /*877a0*/  LDC R22, c[0x0][0x230] ;  /* 0x00008c00ff167b82 */ /* 0x000e220000000800 */
[----:B--2---:R-:W-:Y:S02]  /*877b0*/  HMMA.16816.F32 R16, R24, R18, R4 ;  /* 0x000000121810723c */ /* 0x004fe40000001804 */
[----:B------:R-:W2:Y:S04]  /*877c0*/  LDL.LU.64 R6, [R1+0x3840] ;  /* 0x0038400001067983 */ /* 0x000ea80000300a00 */
[----:B------:R-:W2:-:S15]  /*877d0*/  LDL.LU.64 R4, [R1+0x3838] ;  /* 0x0038380001047983 */ /* 0x000e9e0000300a00 */
[----:B------:R-:W-:-:S02]  /*877e0*/  NOP ;  /* 0x0000000000007918 */ /* 0x000fc40000000000 */
[----:B------:R-:W-:Y:S04]  /*877f0*/  STL.64 [R1+0x6f0], R16 ;  /* 0x0006f01001007387 */ /* 0x000fe80000100a00 */
[----:B------:R1:W-:Y:S04]  /*87800*/  STL.64 [R1+0x6f8], R18 ;  /* 0x0006f81201007387 */ /* 0x0003e80000100a00 */
[----:B-1----:R-:W2:Y:S02]  /*87810*/  LDL.LU.64 R18, [R1+0x3830] ;  /* 0x0038300001127983 */ /* 0x002ea40000300a00 */
[----:B--2---:R-:W-:Y:S02]  /*87820*/  HMMA.16816.F32 R16, R24, R18, R4 ;  /* 0x000000121810723c */ /* 0x004fe40000001804 */
[----:B------:R-:W2:Y:S04]  /*87830*/  LDL.LU.64 R6, [R1+0x3828] ;  /* 0x0038280001067983 */ /* 0x000ea80000300a00 */
[----:B------:R-:W2:-:S15]  /*87840*/  LDL.LU.64 R4, [R1+0x3820] ;  /* 0x0038200001047983 */ /* 0x000e9e0000300a00 */
[----:B------:R-:W-:-:S02]  /*87850*/  NOP ;  /* 0x0000000000007918 */ /* 0x000fc40000000000 */
[----:B------:R-:W-:Y:S04]  /*87860*/  STL.64 [R1+0x6c0], R16 ;  /* 0x0006c01001007387 */ /* 0x000fe80000100a00 */
[----:B------:R1:W-:Y:S04]  /*87870*/  STL.64 [R1+0x6c8], R18 ;  /* 0x0006c81201007387 */ /* 0x0003e80000100a00 */
[----:B-1----:R-:W2:Y:S01]  /*87880*/  LDL.LU.64 R18, [R1+0x3818] ;  /* 0x0038180001127983 */ /* 0x002ea20000300a00 */
[----:B------:R-:W-:-:S05]  /*87890*/  IMAD.MOV.U32 R9, RZ, RZ, R16 ;  /* 0x000000ffff097224 */ /* 0x000fca00078e0010 */
[----:B------:R-:W-:Y:S01]  /*878a0*/  STL [R1+0x32dc], R9 ;  /* 0x0032dc0901007387 */ /* 0x000fe20000100800 */
[----:B--2---:R-:W-:Y:S03]  /*878b0*/  HMMA.16816.F32 R16, R24, R18, R4 ;  /* 0x000000121810723c */ /* 0x004fe60000001804 */
[----:B------:R-:W2:Y:S04]  /*878c0*/  LDL.LU.64 R6, [R1+0x3810] ;  /* 0x0038100001067983 */ /* 0x000ea80000300a00 */
[----:B------:R-:W2:-:S15]  /*878d0*/  LDL.LU.64 R4, [R1+0x3808] ;  /* 0x0038080001047983 */ /* 0x000e9e0000300a00 */
[----:B------:R-:W-:-:S01]  /*878e0*/  NOP ;  /* 0x0000000000007918 */ /* 0x000fc20000000000 */
        /* <DEDUP_REMOVED lines=60> */
[----:B------:R-:W2:-:S15]  /*87cb0*/  LDL.LU.64 R6, [R1+0x3738] ;  /* 0x0037380001067983 */ /* 0x000e9e0000300a00 */
[----:B------:R-:W-:-:S06]  /*87cc0*/  NOP ;  /* 0x0000000000007918 */ /* 0x000fcc0000000000 */
[----:B------:R-:W-:Y:S04]  /*87cd0*/  STL.64 [R1+0x5c0], R16 ;  /* 0x0005c01001007387 */ /* 0x000fe80000100a00 */
[----:B------:R1:W-:Y:S04]  /*87ce0*/  STL.64 [R1+0x5c8], R18 ;  /* 0x0005c81201007387 */ /* 0x0003e80000100a00 */
[----:B-1----:R-:W2:Y:S04]  /*87cf0*/  LDL.LU.64 R18, [R1+0x3730] ;  /* 0x0037300001127983 */ /* 0x002ea80000300a00 */
[----:B------:R-:W2:Y:S04]  /*87d00*/  LDL.LU.64 R16, [R1+0x3728] ;  /* 0x0037280001107983 */ /* 0x000ea80000300a00 */
[----:B------:R-:W4:Y:S01]  /*87d10*/  LDL.LU R0, [R1+0x2fb4] ;  /* 0x002fb40001007983 */ /* 0x000f220000300800 */
[----:B--2---:R-:W-:Y:S03]  /*87d20*/  HMMA.16816.F32 R4, R24, R6, R16 ;  /* 0x000000061804723c */ /* 0x004fe60000001810 */
[----:B------:R-:W2:Y:S04]  /*87d30*/  LDL.LU.64 R18, [R1+0x3720] ;  /* 0x0037200001127983 */ /* 0x000ea80000300a00 */
[----:B------:R-:W2:-:S15]  /*87d40*/  LDL.LU.64 R16, [R1+0x3718] ;  /* 0x0037180001107983 */ /* 0x000e9e0000300a00 */
[----:B------:R-:W-:-:S01]  /*87d50*/  NOP ;  /* 0x0000000000007918 */ /* 0x000fc20000000000 */
[----:B------:R-:W-:Y:S04]  /*87d60*/  STL.64 [R1+0x5b0], R4 ;  /* 0x0005b00401007387 */ /* 0x000fe80000100a00 */
[----:B------:R1:W-:Y:S04]  /*87d70*/  STL.64 [R1+0x5b8], R6 ;  /* 0x0005b80601007387 */ /* 0x0003e80000100a00 */
[----:B-1----:R-:W2:Y:S04]  /*87d80*/  LDL.LU.64 R6, [R1+0x3710] ;  /* 0x0037100001067983 */ /* 0x002ea80000300a00 */
[----:B------:R-:W2:Y:S01]  /*87d90*/  LDL.LU.64 R4, [R1+0x3708] ;  /* 0x0037080001047983 */ /* 0x000ea20000300a00 */
[----:B---3--:R-:W-:-:S02]  /*87da0*/  IADD3 R23, P1, R23, UR10, RZ ;  /* 0x0000000a17177c10 */ /* 0x008fc4000ff3e0ff */
[----:B----4-:R-:W-:Y:S02]  /*87db0*/  IADD3 R13, P6, R13, UR10, RZ ;  /* 0x0000000a0d0d7c10 */ /* 0x010fe4000ffde0ff */
[----:B------:R-:W-:Y:S02]  /*87dc0*/  IADD3 R29, P5, R29, UR10, RZ ;  /* 0x0000000a1d1d7c10 */ /* 0x000fe4000ffbe0ff */
[----:B------:R-:W-:Y:S02]  /*87dd0*/  IADD3 R28, P4, R28, UR10, RZ ;  /* 0x0000000a1c1c7c10 */ /* 0x000fe4000ff9e0ff */
[----:B------:R-:W-:Y:S02]  /*87de0*/  IADD3 R12, P3, R12, UR10, RZ ;  /* 0x0000000a0c0c7c10 */ /* 0x000fe4000ff7e0ff */
[----:B------:R-:W-:Y:S01]  /*87df0*/  IADD3 R3, P2, R3, UR10, RZ ;  /* 0x0000000a03037c10 */ /* 0x000fe2000ff5e0ff */
[----:B--2---:R-:W-:-:S15]  /*87e00*/  HMMA.16816.F32 R4, R24, R10, R4 ;  /* 0x0000000a1804723c */ /* 0x004fde0000001804 */
[----:B------:R-:W-:-:S08]  /*87e10*/  NOP ;  /* 0x0000000000007918 */ /* 0x000fd00000000000 */
[----:B------:R1:W-:Y:S04]  /*87e20*/  STL.64 [R1+0x2a0], R4 ;  /* 0x0002a00401007387 */ /* 0x0003e80000100a00 */
[----:B------:R-:W-:Y:S04]  /*87e30*/  STL.64 [R1+0x2a8], R6 ;  /* 0x0002a80601007387 */ /* 0x000fe80000100a00 */
[----:B------:R-:W2:Y:S01]  /*87e40*/  LDL.LU R2, [R1+0x2fe0] ;  /* 0x002fe00001027983 */ /* 0x000ea20000300800 */
[----:B-1----:R-:W-:-:S05]  /*87e50*/  IMAD.MOV.U32 R5, RZ, RZ, R7 ;  /* 0x000000ffff057224 */ /* 0x002fca00078e0007 */
[----:B------:R1:W-:Y:S02]  /*87e60*/  STL [R1+0x32e0], R5 ;  /* 0x0032e00501007387 */ /* 0x0003e40000100800 */
[----:B-1----:R-:W-:-:S15]  /*87e70*/  HMMA.16816.F32 R4, R24, R14, R16 ;  /* 0x0000000e1804723c */ /* 0x002fde0000001810 */
[----:B------:R-:W-:-:S08]  /*87e80*/  NOP ;  /* 0x0000000000007918 */ /* 0x000fd00000000000 */
[----:B------:R1:W-:Y:S04]  /*87e90*/  STL.64 [R1+0x290], R4 ;  /* 0x0002900401007387 */ /* 0x0003e80000100a00 */
[----:B------:R-:W-:Y:S01]  /*87ea0*/  STL.64 [R1+0x298], R6 ;  /* 0x0002980601007387 */ /* 0x000fe20000100a00 */
[----:B-1----:R-:W-:-:S05]  /*87eb0*/  IMAD.MOV.U32 R4, RZ, RZ, R7 ;  /* 0x000000ffff047224 */ /* 0x002fca00078e0007 */
[----:B------:R1:W-:Y:S04]  /*87ec0*/  STL [R1+0x32e4], R4 ;  /* 0x0032e40401007387 */ /* 0x0003e80000100800 */
[----:B------:R-:W-:Y:S04]  /*87ed0*/  STL [R1+0x2fc4], R23 ;  /* 0x002fc41701007387 */ /* 0x000fe80000100800 */
[----:B------:R-:W-:Y:S04]  /*87ee0*/  STL [R1+0x2fd0], R13 ;  /* 0x002fd00d01007387 */ /* 0x000fe80000100800 */
[----:B------:R-:W-:Y:S04]  /*87ef0*/  STL [R1+0x2fcc], R29 ;  /* 0x002fcc1d01007387 */ /* 0x000fe80000100800 */
[----:B-1----:R-:W3:Y:S04]  /*87f00*/  LDL.LU R4, [R1+0x2fc0] ;  /* 0x002fc00001047983 */ /* 0x002ee80000300800 */
[----:B------:R-:W-:Y:S04]  /*87f10*/  STL [R1+0x2fc8], R28 ;  /* 0x002fc81c01007387 */ /* 0x000fe80000100800 */
[----:B------:R-:W4:Y:S04]  /*87f20*/  LDL.LU R24, [R1+0x3004] ;  /* 0x0030040001187983 */ /* 0x000f280000300800 */
[----:B------:R-:W-:Y:S04]  /*87f30*/  STL [R1+0x2ff0], R12 ;  /* 0x002ff00c01007387 */ /* 0x000fe80000100800 */
[----:B------:R-:W4:Y:S04]  /*87f40*/  LDL.LU R25, [R1+0x2fbc] ;  /* 0x002fbc0001197983 */ /* 0x000f280000300800 */
[----:B------:R1:W-:Y:S04]  /*87f50*/  STL [R1+0x2fe8], R3 ;  /* 0x002fe80301007387 */ /* 0x0003e80000100800 */
        /* <DEDUP_REMOVED lines=10> */
[----:B-1----:R-:W4:Y:S01]  /*88000*/  LDL.LU R3, [R1+0x3034] ;  /* 0x0030340001037983 */ /* 0x002f220000300800 */
[----:B0-----:R-:W-:Y:S01]  /*88010*/  VIADD R22, R22, 0xff ;  /* 0x000000ff16167836 */ /* 0x001fe20000000000 */
[----:B------:R-:W-:-:S02]  /*88020*/  IADD3.X R0, R0, UR7, RZ, P1, !PT ;  /* 0x0000000700007c10 */ /* 0x000fc40008ffe4ff */
[----:B------:R-:W4:Y:S01]  /*88030*/  LDL.LU R11, [R1+0x2fd4] ;  /* 0x002fd400010b7983 */ /* 0x000f220000300800 */
[----:B------:R-:W-:-:S03]  /*88040*/  UIADD3 UR4, UR4, 0x1, URZ ;  /* 0x0000000104047890 */ /* 0x000fc6000fffe03f */
[----:B------:R-:W4:Y:S01]  /*88050*/  LDL.LU R6, [R1+0x3030] ;  /* 0x0030300001067983 */ /* 0x000f220000300800 */
[----:B------:R-:W-:-:S04]  /*88060*/  SHF.R.S32.HI R8, RZ, 0x1f, R22 ;  /* 0x0000001fff087819 */ /* 0x000fc80000011416 */
[----:B------:R-:W-:Y:S01]  /*88070*/  LEA.HI R8, R8, R22, RZ, 0x8 ;  /* 0x0000001608087211 */ /* 0x000fe200078f40ff */
[----:B------:R0:W-:Y:S03]  /*88080*/  STL [R1+0x2fb4], R0 ;  /* 0x002fb40001007387 */ /* 0x0001e60000100800 */
[----:B------:R-:W-:Y:S01]  /*88090*/  SHF.R.S32.HI R8, RZ, 0x8, R8 ;  /* 0x00000008ff087819 */ /* 0x000fe20000011408 */
[----:B0-----:R-:W4:Y:S04]  /*880a0*/  LDL.LU R0, [R1+0x2ff4] ;  /* 0x002ff40001007983 */ /* 0x001f280000300800 */
[----:B------:R-:W4:Y:S01]  /*880b0*/  LDL.LU R7, [R1+0x302c] ;  /* 0x00302c0001077983 */ /* 0x000f220000300800 */
[----:B------:R-:W-:-:S03]  /*880c0*/  ISETP.NE.U32.AND P0, PT, R8, UR4, PT ;  /* 0x0000000408007c0c */ /* 0x000fc6000bf05070 */
[----:B------:R-:W4:Y:S04]  /*880d0*/  LDL.LU R9, [R1+0x2ff8] ;  /* 0x002ff80001097983 */ /* 0x000f280000300800 */
[----:B------:R-:W4:Y:S01]  /*880e0*/  LDL.LU R8, [R1+0x304c] ;  /* 0x00304c0001087983 */ /* 0x000f220000300800 */
[----:B--2---:R-:W-:-:S05]  /*880f0*/  IADD3 R2, P1, R2, UR10, RZ ;  /* 0x0000000a02027c10 */ /* 0x004fca000ff3e0ff */
        /* <DEDUP_REMOVED lines=10> */
[----:B---3--:R-:W-:-:S02]  /*881a0*/  IADD3.X R4, R4, UR7, RZ, P6, !PT ;  /* 0x0000000704047c10 */ /* 0x008fc4000b7fe4ff */
[----:B----4-:R-:W-:Y:S02]  /*881b0*/  IADD3 R24, P6, R24, UR10, RZ ;  /* 0x0000000a18187c10 */ /* 0x010fe4000ffde0ff */
[----:B------:R-:W-:Y:S02]  /*881c0*/  IADD3.X R25, R25, UR7, RZ, P5, !PT ;  /* 0x0000000719197c10 */ /* 0x000fe4000affe4ff */
[----:B------:R-:W-:Y:S02]  /*881d0*/  IADD3 R26, P5, R26, UR10, RZ ;  /* 0x0000000a1a1a7c10 */ /* 0x000fe4000ffbe0ff */
[----:B------:R-:W-:Y:S01]  /*881e0*/  IADD3.X R27, R27, UR7, RZ, P4, !PT ;  /* 0x000000071b1b7c10 */ /* 0x000fe2000a7fe4ff */
[----:B------:R-:W-:Y:S01]  /*881f0*/  STL [R1+0x2fc0], R4 ;  /* 0x002fc00401007387 */ /* 0x000fe20000100800 */
[----:B------:R-:W-:-:S03]  /*88200*/  IADD3 R14, P4, R14, UR10, RZ ;  /* 0x0000000a0e0e7c10 */ /* 0x000fc6000ff9e0ff */
[----:B------:R-:W-:Y:S01]  /*88210*/  STL [R1+0x3004], R24 ;  /* 0x0030041801007387 */ /* 0x000fe20000100800 */
[----:B------:R-:W-:-:S03]  /*88220*/  IADD3.X R15, R15, UR7, RZ, P3, !PT ;  /* 0x000000070f0f7c10 */ /* 0x000fc60009ffe4ff */
[----:B------:R-:W-:Y:S01]  /*88230*/  STL [R1+0x2fbc], R25 ;  /* 0x002fbc1901007387 */ /* 0x000fe20000100800 */
[----:B------:R-:W-:-:S03]  /*88240*/  IADD3 R16, P3, R16, UR10, RZ ;  /* 0x0000000a10107c10 */ /* 0x000fc6000ff7e0ff */
[----:B------:R-:W-:Y:S01]  /*88250*/  STL [R1+0x3000], R26 ;  /* 0x0030001a01007387 */ /* 0x000fe20000100800 */
[----:B------:R-:W-:-:S03]  /*88260*/  IADD3.X R17, R17, UR7, RZ, P2, !PT ;  /* 0x0000000711117c10 */ /* 0x000fc600097fe4ff */
[----:B------:R-:W-:Y:S01]  /*88270*/  STL [R1+0x2fb8], R27 ;  /* 0x002fb81b01007387 */ /* 0x000fe20000100800 */
[----:B------:R-:W-:-:S03]  /*88280*/  IADD3 R18, P2, R18, UR10, RZ ;  /* 0x0000000a12127c10 */ /* 0x000fc6000ff5e0ff */
[----:B------:R-:W-:Y:S01]  /*88290*/  STL [R1+0x2ffc], R14 ;  /* 0x002ffc0e01007387 */ /* 0x000fe20000100800 */
[----:B------:R-:W-:Y:S02]  /*882a0*/  IADD3.X R19, R19, UR7, RZ, P1, !PT ;  /* 0x0000000713137c10 */ /* 0x000fe40008ffe4ff */
[----:B------:R-:W-:Y:S01]  /*882b0*/  IADD3.X R10, R10, UR7, RZ, P6, !PT ;  /* 0x000000070a0a7c10 */ /* 0x000fe2000b7fe4ff */
[----:B------:R-:W-:Y:S01]  /*882c0*/  STL [R1+0x2fec], R15 ;  /* 0x002fec0f01007387 */ /* 0x000fe20000100800 */
[----:B------:R-:W-:-:S03]  /*882d0*/  IADD3 R3, P6, R3, UR10, RZ ;  /* 0x0000000a03037c10 */ /* 0x000fc6000ffde0ff */
[----:B------:R-:W-:Y:S01]  /*882e0*/  STL [R1+0x301c], R16 ;  /* 0x00301c1001007387 */ /* 0x000fe20000100800 */
[----:B------:R-:W-:-:S03]  /*882f0*/  IADD3 R5, P1, R5, UR10, RZ ;  /* 0x0000000a05057c10 */ /* 0x000fc6000ff3e0ff */
[----:B------:R-:W-:Y:S04]  /*88300*/  STL [R1+0x2fe4], R17 ;  /* 0x002fe41101007387 */ /* 0x000fe80000100800 */
[----:B------:R-:W-:Y:S04]  /*88310*/  STL [R1+0x3018], R18 ;  /* 0x0030181201007387 */ /* 0x000fe80000100800 */
[----:B------:R-:W-:Y:S04]  /*88320*/  STL [R1+0x2fdc], R19 ;  /* 0x002fdc1301007387 */ /* 0x000fe80000100800 */
[----:B------:R0:W-:Y:S04]  /*88330*/  STL [R1+0x3034], R3 ;  /* 0x0030340301007387 */ /* 0x0001e80000100800 */
[----:B------:R-:W-:Y:S04]  /*88340*/  STL [R1+0x3014], R5 ;  /* 0x0030140501007387 */ /* 0x000fe80000100800 */
[----:B0-----:R-:W3:Y:S01]  /*88350*/  LDL.LU R3, [R1+0x305c] ;  /* 0x00305c0001037983 */ /* 0x001ee20000300800 */
[----:B------:R-:W-:-:S02]  /*88360*/  IADD3.X R0, R0, UR7, RZ, P4, !PT ;  /* 0x0000000700007c10 */ /* 0x000fc4000a7fe4ff */
[----:B------:R-:W-:Y:S02]  /*88370*/  IADD3.X R11, R11, UR7, RZ, P5, !PT ;  /* 0x000000070b0b7c10 */ /* 0x000fe4000affe4ff */
[----:B------:R-:W-:Y:S01]  /*88380*/  IADD3 R6, P5, R6, UR10, RZ ;  /* 0x0000000a06067c10 */ /* 0x000fe2000ffbe0ff */
[----:B------:R-:W-:Y:S01]  /*88390*/  STL [R1+0x2fd8], R10 ;  /* 0x002fd80a01007387 */ /* 0x000fe20000100800 */
[----:B------:R-:W-:-:S03]  /*883a0*/  IADD3 R7, P4, R7, UR10, RZ ;  /* 0x0000000a07077c10 */ /* 0x000fc6000ff9e0ff */
[----:B------:R0:W-:Y:S01]  /*883b0*/  STL [R1+0x2ff4], R0 ;  /* 0x002ff40001007387 */ /* 0x0001e20000100800 */
[----:B------:R-:W-:-:S03]  /*883c0*/  IADD3.X R9, R9, UR7, RZ, P3, !PT ;  /* 0x0000000709097c10 */ /* 0x000fc60009ffe4ff */
[----:B------:R-:W-:Y:S01]  /*883d0*/  STL [R1+0x2fd4], R11 ;  /* 0x002fd40b01007387 */ /* 0x000fe20000100800 */
[----:B------:R-:W-:-:S03]  /*883e0*/  IADD3 R8, P3, R8, UR10, RZ ;  /* 0x0000000a08087c10 */ /* 0x000fc6000ff7e0ff */
[----:B0-----:R-:W4:Y:S04]  /*883f0*/  LDL.LU R0, [R1+0x3028] ;  /* 0x0030280001007983 */ /* 0x001f280000300800 */
[----:B------:R-:W-:Y:S04]  /*88400*/  STL [R1+0x3030], R6 ;  /* 0x0030300601007387 */ /* 0x000fe80000100800 */
[----:B------:R-:W-:Y:S04]  /*88410*/  STL [R1+0x302c], R7 ;  /* 0x00302c0701007387 */ /* 0x000fe80000100800 */
[----:B------:R-:W-:Y:S04]  /*88420*/  STL [R1+0x2ff8], R9 ;  /* 0x002ff80901007387 */ /* 0x000fe80000100800 */
[----:B------:R-:W-:Y:S01]  /*88430*/  STL [R1+0x304c], R8 ;  /* 0x00304c0801007387 */ /* 0x000fe20000100800 */
[----:B--2---:R-:W-:-:S02]  /*88440*/  IADD3.X R20, R20, UR7, RZ, P2, !PT ;  /* 0x0000000714147c10 */ /* 0x004fc400097fe4ff */
[----:B------:R-:W-:Y:S02]  /*88450*/  IADD3 R21, P2, R21, UR10, RZ ;  /* 0x0000000a15157c10 */ /* 0x000fe4000ff5e0ff */
[----:B------:R-:W-:Y:S02]  /*88460*/  IADD3.X R22, R22, UR7, RZ, P1, !PT ;  /* 0x0000000716167c10 */ /* 0x000fe40008ffe4ff */
[----:B------:R-:W-:Y:S02]  /*88470*/  IADD3 R23, P1, R23, UR10, RZ ;  /* 0x0000000a17177c10 */ /* 0x000fe4000ff3e0ff */
[----:B------:R-:W-:Y:S01]  /*88480*/  IADD3.X R13, R13, UR7, RZ, P6, !PT ;  /* 0x000000070d0d7c10 */ /* 0x000fe2000b7fe4ff */
[----:B------:R-:W-:Y:S01]  /*88490*/  STL [R1+0x3008], R20 ;  /* 0x0030081401007387 */ /* 0x000fe20000100800 */
[----:B------:R-:W-:-:S03]  /*884a0*/  IADD3 R29, P6, R29, UR10, RZ ;  /* 0x0000000a1d1d7c10 */ /* 0x000fc6000ffde0ff */
[----:B------:R-:W-:Y:S04]  /*884b0*/  STL [R1+0x3048], R21 ;  /* 0x0030481501007387 */ /* 0x000fe80000100800 */
[----:B------:R-:W-:Y:S01]  /*884c0*/  STL [R1+0x300c], R22 ;  /* 0x00300c1601007387 */ /* 0x000fe20000100800 */
[----:B------:R-:W-:-:S03]  /*884d0*/  IADD3.X R28, R28, UR7, RZ, P5, !PT ;  /* 0x000000071c1c7c10 */ /* 0x000fc6000affe4ff */
[----:B------:R-:W-:Y:S01]  /*884e0*/  STL [R1+0x3044], R23 ;  /* 0x0030441701007387 */ /* 0x000fe20000100800 */
[----:B------:R-:W-:-:S03]  /*884f0*/  IADD3 R12, P5, R12, UR10, RZ ;  /* 0x0000000a0c0c7c10 */ /* 0x000fc6000ffbe0ff */
[----:B------:R-:W-:Y:S04]  /*88500*/  STL [R1+0x3010], R13 ;  /* 0x0030100d01007387 */ /* 0x000fe80000100800 */
[----:B------:R-:W-:Y:S01]  /*88510*/  STL [R1+0x3064], R29 ;  /* 0x0030641d01007387 */ /* 0x000fe20000100800 */
[----:B------:R-:W-:-:S03]  /*88520*/  IADD3.X R2, R2, UR7, RZ, P4, !PT ;  /* 0x0000000702027c10 */ /* 0x000fc6000a7fe4ff */
[----:B------:R-:W2:Y:S04]  /*88530*/  LDL.LU R4, [R1+0x307c] ;  /* 0x00307c0001047983 */ /* 0x000ea80000300800 */
[----:B------:R-:W-:Y:S04]  /*88540*/  STL [R1+0x3020], R28 ;  /* 0x0030201c01007387 */ /* 0x000fe80000100800 */
        /* <DEDUP_REMOVED lines=14> */
[----:B0-----:R-:W2:Y:S04]  /*88630*/  LDL.LU R2, [R1+0x3068] ;  /* 0x0030680001027983 */ /* 0x001ea80000300800 */
[----:B------:R-:W2:Y:S04]  /*88640*/  LDL.LU R11, [R1+0x30a8] ;  /* 0x0030a800010b7983 */ /* 0x000ea80000300800 */
[----:B------:R-:W2:Y:S01]  /*88650*/  LDL.LU R6, [R1+0x306c] ;  /* 0x00306c0001067983 */ /* 0x000ea20000300800 */
[----:B---3--:R-:W-:-:S05]  /*88660*/  IADD3 R3, P4, R3, UR10, RZ ;  /* 0x0000000a03037c10 */ /* 0x008fca000ff9e0ff */
[----:B------:R0:W-:Y:S04]  /*88670*/  STL [R1+0x305c], R3 ;  /* 0x00305c0301007387 */ /* 0x0001e80000100800 */
[----:B0-----:R-:W3:Y:S01]  /*88680*/  LDL.LU R3, [R1+0x30a4] ;  /* 0x0030a40001037983 */ /* 0x001ee20000300800 */
[----:B----4-:R-:W-:-:S03]  /*88690*/  IADD3.X R0, R0, UR7, RZ, P3, !PT ;  /* 0x0000000700007c10 */ /* 0x010fc60009ffe4ff */
[----:B------:R-:W4:Y:S04]  /*886a0*/  LDL.LU R7, [R1+0x3070] ;  /* 0x0030700001077983 */ /* 0x000f280000300800 */
[----:B------:R-:W4:Y:S04]  /*886b0*/  LDL.LU R9, [R1+0x30c4] ;  /* 0x0030c40001097983 */ /* 0x000f280000300800 */
        /* <DEDUP_REMOVED lines=10> */
[----:B0-----:R-:W4:Y:S01]  /*88760*/  LDL.LU R0, [R1+0x30d4] ;  /* 0x0030d40001007983 */ /* 0x001f220000300800 */
[----:B--2---:R-:W-:-:S02]  /*88770*/  IADD3 R4, P3, R4, UR10, RZ ;  /* 0x0000000a04047c10 */ /* 0x004fc4000ff7e0ff */
[----:B------:R-:W-:Y:S02]  /*88780*/  IADD3.X R24, R24, UR7, RZ, P2, !PT ;  /* 0x0000000718187c10 */ /* 0x000fe400097fe4ff */
[----:B------:R-:W-:Y:S02]  /*88790*/  IADD3 R25, P2, R25, UR10, RZ ;  /* 0x0000000a19197c10 */ /* 0x000fe4000ff5e0ff */
[----:B------:R-:W-:Y:S02]  /*887a0*/  IADD3.X R26, R26, UR7, RZ, P1, !PT ;  /* 0x000000071a1a7c10 */ /* 0x000fe40008ffe4ff */
[----:B------:R-:W-:Y:S01]  /*887b0*/  IADD3 R27, P1, R27, UR10, RZ ;  /* 0x0000000a1b1b7c10 */ /* 0x000fe2000ff3e0ff */
        /* <DEDUP_REMOVED lines=15> */
[----:B------:R-:W-:-:S03]  /*888b0*/  IADD3.X R5, R5, UR7, RZ, P3, !PT ;  /* 0x0000000705057c10 */ /* 0x000fc60009ffe4ff */
[----:B------:R-:W-:Y:S04]  /*888c0*/  STL [R1+0x3090], R17 ;  /* 0x0030901101007387 */ /* 0x000fe80000100800 */
[----:B------:R-:W-:Y:S04]  /*888d0*/  STL [R1+0x3054], R18 ;  /* 0x0030541201007387 */ /* 0x000fe80000100800 */
[----:B------:R-:W-:Y:S04]  /*888e0*/  STL [R1+0x308c], R19 ;  /* 0x00308c1301007387 */ /* 0x000fe80000100800 */
[----:B------:R0:W-:Y:S04]  /*888f0*/  STL [R1+0x3068], R2 ;  /* 0x0030680201007387 */ /* 0x0001e80000100800 */
[----:B------:R-:W-:Y:S04]  /*88900*/  STL [R1+0x3058], R5 ;  /* 0x0030580501007387 */ /* 0x000fe80000100800 */
[----:B0-----:R-:W2:Y:S01]  /*88910*/  LDL.LU R2, [R1+0x30a0] ;  /* 0x0030a00001027983 */ /* 0x001ea20000300800 */
[----:B------:R-:W-:-:S02]  /*88920*/  IADD3 R10, P3, R10, UR10, RZ ;  /* 0x0000000a0a0a7c10 */ /* 0x000fc4000ff7e0ff */
[----:B------:R-:W-:Y:S02]  /*88930*/  IADD3.X R6, R6, UR7, RZ, P1, !PT ;  /* 0x0000000706067c10 */ /* 0x000fe40008ffe4ff */
[----:B------:R-:W-:Y:S01]  /*88940*/  IADD3 R11, P2, R11, UR10, RZ ;  /* 0x0000000a0b0b7c10 */ /* 0x000fe2000ff5e0ff */
[----:B------:R-:W-:Y:S01]  /*88950*/  STL [R1+0x30ac], R10 ;  /* 0x0030ac0a01007387 */ /* 0x000fe20000100800 */
[----:B---3--:R-:W-:-:S05]  /*88960*/  IADD3 R3, P1, R3, UR10, RZ ;  /* 0x0000000a03037c10 */ /* 0x008fca000ff3e0ff */
[----:B------:R0:W-:Y:S04]  /*88970*/  STL [R1+0x30a4], R3 ;  /* 0x0030a40301007387 */ /* 0x0001e80000100800 */
[----:B------:R-:W-:Y:S04]  /*88980*/  STL [R1+0x30a8], R11 ;  /* 0x0030a80b01007387 */ /* 0x000fe80000100800 */
[----:B0-----:R-:W3:Y:S01]  /*88990*/  LDL.LU R3, [R1+0x30f4] ;  /* 0x0030f40001037983 */ /* 0x001ee20000300800 */
[----:B----4-:R-:W-:Y:S02]  /*889a0*/  IADD3.X R7, R7, UR7, RZ, P6, !PT ;  /* 0x0000000707077c10 */ /* 0x010fe4000b7fe4ff */
[----:B------:R-:W-:-:S02]  /*889b0*/  IADD3 R9, P6, R9, UR10, RZ ;  /* 0x0000000a09097c10 */ /* 0x000fc4000ffde0ff */
        /* <DEDUP_REMOVED lines=12> */
[----:B------:R-:W-:Y:S04]  /*88a80*/  STL [R1+0x3084], R21 ;  /* 0x0030841501007387 */ /* 0x000fe80000100800 */
[----:B------:R-:W-:Y:S01]  /*88a90*/  STL [R1+0x30bc], R22 ;  /* 0x0030bc1601007387 */ /* 0x000fe20000100800 */
[----:B------:R-:W-:-:S03]  /*88aa0*/  IADD3 R28, P2, R28, UR10, RZ ;  /* 0x0000000a1c1c7c10 */ /* 0x000fc6000ff5e0ff */
[----:B------:R-:W-:Y:S01]  /*88ab0*/  STL [R1+0x3088], R23 ;  /* 0x0030881701007387 */ /* 0x000fe20000100800 */
[----:B------:R-:W-:-:S03]  /*88ac0*/  IADD3.X R12, R12, UR7, RZ, P1, !PT ;  /* 0x000000070c0c7c10 */ /* 0x000fc60008ffe4ff */
[----:B------:R-:W-:Y:S04]  /*88ad0*/  STL [R1+0x30dc], R13 ;  /* 0x0030dc0d01007387 */ /* 0x000fe80000100800 */
[----:B------:R-:W-:Y:S01]  /*88ae0*/  STL [R1+0x3098], R29 ;  /* 0x0030981d01007387 */ /* 0x000fe20000100800 */
[----:B------:R-:W-:-:S03]  /*88af0*/  IADD3 R0, P1, R0, UR10, RZ ;  /* 0x0000000a00007c10 */ /* 0x000fc6000ff3e0ff */
[----:B------:R-:W4:Y:S04]  /*88b00*/  LDL.LU R4, [R1+0x30b0] ;  /* 0x0030b00001047983 */ /* 0x000f280000300800 */
        /* <DEDUP_REMOVED lines=15> */
[----:B0-----:R-:W4:Y:S04]  /*88c00*/  LDL.LU R0, [R1+0x3138] ;  /* 0x0031380001007983 */ /* 0x001f280000300800 */
[----:B------:R-:W4:Y:S04]  /*88c10*/  LDL.LU R11, [R1+0x30e4] ;  /* 0x0030e400010b7983 */ /* 0x000f280000300800 */
[----:B------:R-:W4:Y:S01]  /*88c20*/  LDL.LU R6, [R1+0x3140] ;  /* 0x0031400001067983 */ /* 0x000f220000300800 */
[----:B--2---:R-:W-:-:S05]  /*88c30*/  IADD3.X R2, R2, UR7, RZ, P6, !PT ;  /* 0x0000000702027c10 */ /* 0x004fca000b7fe4ff */
[----:B------:R0:W-:Y:S04]  /*88c40*/  STL [R1+0x30a0], R2 ;  /* 0x0030a00201007387 */ /* 0x0001e80000100800 */
[----:B0-----:R-:W2:Y:S04]  /*88c50*/  LDL.LU R2, [R1+0x30e8] ;  /* 0x0030e80001027983 */ /* 0x001ea80000300800 */
[----:B------:R-:W2:Y:S04]  /*88c60*/  LDL.LU R7, [R1+0x3148] ;  /* 0x0031480001077983 */ /* 0x000ea80000300800 */
[----:B------:R-:W2:Y:S04]  /*88c70*/  LDL.LU R9, [R1+0x30f8] ;  /* 0x0030f80001097983 */ /* 0x000ea80000300800 */
[----:B------:R-:W2:Y:S01]  /*88c80*/  LDL.LU R8, [R1+0x3150] ;  /* 0x0031500001087983 */ /* 0x000ea20000300800 */
[----:B---3--:R-:W-:-:S05]  /*88c90*/  IADD3 R3, P6, R3, UR10, RZ ;  /* 0x0000000a03037c10 */ /* 0x008fca000ffde0ff */
[----:B------:R0:W-:Y:S04]  /*88ca0*/  STL [R1+0x30f4], R3 ;  /* 0x0030f40301007387 */ /* 0x0001e80000100800 */
        /* <DEDUP_REMOVED lines=8> */
[----:B0-----:R-:W3:Y:S01]  /*88d30*/  LDL.LU R3, [R1+0x3118] ;  /* 0x0031180001037983 */ /* 0x001ee20000300800 */
[----:B----4-:R-:W-:-:S02]  /*88d40*/  IADD3.X R4, R4, UR7, RZ, P5, !PT ;  /* 0x0000000704047c10 */ /* 0x010fc4000affe4ff */
[----:B------:R-:W-:Y:S02]  /*88d50*/  IADD3 R24, P5, R24, UR10, RZ ;  /* 0x0000000a18187c10 */ /* 0x000fe4000ffbe0ff */
        /* <DEDUP_REMOVED lines=23> */
[----:B------:R0:W-:Y:S01]  /*88ed0*/  STL [R1+0x3138], R0 ;  /* 0x0031380001007387 */ /* 0x0001e20000100800 */
[----:B------:R-:W-:-:S03]  /*88ee0*/  IADD3.X R11, R11, UR7, RZ, P4, !PT ;  /* 0x000000070b0b7c10 */ /* 0x000fc6000a7fe4ff */
[----:B------:R-:W-:Y:S04]  /*88ef0*/  STL [R1+0x3130], R5 ;  /* 0x0031300501007387 */ /* 0x000fe80000100800 */
[----:B0-----:R-:W4:Y:S04]  /*88f00*/  LDL.LU R0, [R1+0x3178] ;  /* 0x0031780001007983 */ /* 0x001f280000300800 */
[----:B------:R-:W-:Y:S01]  /*88f10*/  STL [R1+0x30e0], R10 ;  /* 0x0030e00a01007387 */ /* 0x000fe20000100800 */
[----:B--2---:R-:W-:-:S05]  /*88f20*/  IADD3.X R2, R2, UR7, RZ, P3, !PT ;  /* 0x0000000702027c10 */ /* 0x004fca0009ffe4ff */
[----:B------:R0:W-:Y:S04]  /*88f30*/  STL [R1+0x30e8], R2 ;  /* 0x0030e80201007387 */ /* 0x0001e80000100800 */
[----:B------:R-:W-:Y:S04]  /*88f40*/  STL [R1+0x30e4], R11 ;  /* 0x0030e40b01007387 */ /* 0x000fe80000100800 */
[----:B0-----:R-:W2:Y:S01]  /*88f50*/  LDL.LU R2, [R1+0x311c] ;  /* 0x00311c0001027983 */ /* 0x001ea20000300800 */
[----:B------:R-:W-:Y:S02]  /*88f60*/  IADD3 R6, P4, R6, UR10, RZ ;  /* 0x0000000a06067c10 */ /* 0x000fe4000ff9e0ff */
[----:B------:R-:W-:-:S02]  /*88f70*/  IADD3 R7, P3, R7, UR10, RZ ;  /* 0x0000000a07077c10 */ /* 0x000fc4000ff7e0ff */
[----:B------:R-:W-:Y:S02]  /*88f80*/  IADD3.X R9, R9, UR7, RZ, P2, !PT ;  /* 0x0000000709097c10 */ /* 0x000fe400097fe4ff */
[----:B------:R-:W-:Y:S01]  /*88f90*/  IADD3 R8, P2, R8, UR10, RZ ;  /* 0x0000000a08087c10 */ /* 0x000fe2000ff5e0ff */
[----:B------:R-:W-:Y:S04]  /*88fa0*/  STL [R1+0x3140], R6 ;  /* 0x0031400601007387 */ /* 0x000fe80000100800 */
[----:B------:R-:W-:Y:S04]  /*88fb0*/  STL [R1+0x3148], R7 ;  /* 0x0031480701007387 */ /* 0x000fe80000100800 */
[----:B------:R0:W-:Y:S04]  /*88fc0*/  STL [R1+0x30f8], R9 ;  /* 0x0030f80901007387 */ /* 0x0001e80000100800 */
[----:B------:R1:W-:Y:S01]  /*88fd0*/  STL [R1+0x3150], R8 ;  /* 0x0031500801007387 */ /* 0x0003e20000100800 */
[----:B---3--:R-:W-:-:S02]  /*88fe0*/  IADD3.X R20, R20, UR7, RZ, P1, !PT ;  /* 0x0000000714147c10 */ /* 0x008fc40008ffe4ff */
[----:B------:R-:W-:Y:S02]  /*88ff0*/  IADD3 R21, P1, R21, UR10, RZ ;  /* 0x0000000a15157c10 */ /* 0x000fe4000ff3e0ff */
[----:B------:R-:W-:Y:S02]  /*89000*/  IADD3.X R22, R22, UR7, RZ, P6, !PT ;  /* 0x0000000716167c10 */ /* 0x000fe4000b7fe4ff */
[----:B------:R-:W-:Y:S02]  /*89010*/  IADD3 R23, P6, R23, UR10, RZ ;  /* 0x0000000a17177c10 */ /* 0x000fe4000ffde0ff */
[----:B------:R-:W-:Y:S01]  /*89020*/  IADD3.X R13, R13, UR7, RZ, P5, !PT ;  /* 0x000000070d0d7c10 */ /* 0x000fe2000affe4ff */
[----:B------:R3:W-:Y:S01]  /*89030*/  STL [R1+0x3100], R20 ;  /* 0x0031001401007387 */ /* 0x0007e20000100800 */
[----:B------:R-:W-:-:S03]  /*89040*/  IADD3 R29, P5, R29, UR10, RZ ;  /* 0x0000000a1d1d7c10 */ /* 0x000fc6000ffbe0ff */
[----:B------:R3:W-:Y:S04]  /*89050*/  STL [R1+0x3158], R21 ;  /* 0x0031581501007387 */ /* 0x0007e80000100800 */
[----:B------:R2:W-:Y:S01]  /*89060*/  STL [R1+0x310c], R22 ;  /* 0x00310c1601007387 */ /* 0x0005e20000100800 */
[----:B------:R-:W-:-:S03]  /*89070*/  IADD3.X R28, R28, UR7, RZ, P4, !PT ;  /* 0x000000071c1c7c10 */ /* 0x000fc6000a7fe4ff */
[----:B------:R2:W-:Y:S01]  /*89080*/  STL [R1+0x3160], R23 ;  /* 0x0031601701007387 */ /* 0x0005e20000100800 */
[----:B------:R-:W-:-:S03]  /*89090*/  IADD3 R12, P4, R12, UR10, RZ ;  /* 0x0000000a0c0c7c10 */ /* 0x000fc6000ff9e0ff */
[----:B------:R2:W-:Y:S04]  /*890a0*/  STL [R1+0x3110], R13 ;  /* 0x0031100d01007387 */ /* 0x0005e80000100800 */
[----:B------:R2:W-:Y:S01]  /*890b0*/  STL [R1+0x3168], R29 ;  /* 0x0031681d01007387 */ /* 0x0005e20000100800 */
[----:B------:R-:W-:-:S03]  /*890c0*/  IADD3.X R3, R3, UR7, RZ, P3, !PT ;  /* 0x0000000703037c10 */ /* 0x000fc60009ffe4ff */
[----:B------:R-:W2:Y:S04]  /*890d0*/  LDL.LU R4, [R1+0x3180] ;  /* 0x0031800001047983 */ /* 0x000ea80000300800 */
[----:B------:R2:W-:Y:S04]  /*890e0*/  STL [R1+0x3114], R28 ;  /* 0x0031141c01007387 */ /* 0x0005e80000100800 */
[----:B------:R-:W2:Y:S04]  /*890f0*/  LDL.LU R24, [R1+0x3124] ;  /* 0x0031240001187983 */ /* 0x000ea80000300800 */
        /* <DEDUP_REMOVED lines=15> */
[----:B------:R-:W2:Y:S04]  /*891f0*/  LDL.LU R6, [R1+0x315c] ;  /* 0x00315c0001067983 */ /* 0x000ea80000300800 */
[----:B------:R-:W2:Y:S01]  /*89200*/  LDL.LU R7, [R1+0x31a0] ;  /* 0x0031a00001077983 */ /* 0x000ea20000300800 */
[----:B----4-:R-:W-:-:S05]  /*89210*/  IADD3 R0, P3, R0, UR10, RZ ;  /* 0x0000000a00007c10 */ /* 0x010fca000ff7e0ff */
[----:B------:R0:W-:Y:S04]  /*89220*/  STL [R1+0x3178], R0 ;  /* 0x0031780001007387 */ /* 0x0001e80000100800 */
[----:B-1----:R-:W4:Y:S04]  /*89230*/  LDL.LU R8, [R1+0x3164] ;  /* 0x0031640001087983 */ /* 0x002f280000300800 */
[----:B---3--:R-:W3:Y:S04]  /*89240*/  LDL.LU R20, [R1+0x319c] ;  /* 0x00319c0001147983 */ /* 0x008ee80000300800 */
[----:B------:R-:W3:Y:S01]  /*89250*/  LDL.LU R21, [R1+0x316c] ;  /* 0x00316c0001157983 */ /* 0x000ee20000300800 */
[----:B--2---:R-:W-:-:S05]  /*89260*/  IADD3.X R2, R2, UR7, RZ, P2, !PT ;  /* 0x0000000702027c10 */ /* 0x004fca00097fe4ff */
        /* <DEDUP_REMOVED lines=9> */
[----:B-1----:R-:W2:Y:S01]  /*89300*/  LDL.LU R2, [R1+0x2bfc] ;  /* 0x002bfc0001027983 */ /* 0x002ea20000300800 */
[----:B------:R-:W-:-:S02]  /*89310*/  IADD3 R4, P2, R4, UR10, RZ ;  /* 0x0000000a04047c10 */ /* 0x000fc4000ff5e0ff */
        /* <DEDUP_REMOVED lines=19> */
[----:B------:R-:W-:Y:S04]  /*89450*/  STL [R1+0x31b0], R17 ;  /* 0x0031b01101007387 */ /* 0x000fe80000100800 */
[----:B------:R-:W-:Y:S04]  /*89460*/  STL [R1+0x3144], R18 ;  /* 0x0031441201007387 */ /* 0x000fe80000100800 */
[----:B------:R-:W-:Y:S04]  /*89470*/  STL [R1+0x31ac], R19 ;  /* 0x0031ac1301007387 */ /* 0x000fe80000100800 */
[----:B------:R0:W-:Y:S02]  /*89480*/  STL [R1+0x3154], R9 ;  /* 0x0031540901007387 */ /* 0x0001e40000100800 */
[----:B0-----:R-:W0:Y:S01]  /*89490*/  LDC R9, c[0x0][0x23c] ;  /* 0x00008f00ff097b82 */ /* 0x001e220000000800 */
[----:B------:R-:W-:-:S02]  /*894a0*/  IADD3.X R5, R5, UR7, RZ, P2, !PT ;  /* 0x0000000705057c10 */ /* 0x000fc400097fe4ff */
[----:B------:R-:W-:Y:S02]  /*894b0*/  IADD3 R10, P2, R10, UR10, RZ ;  /* 0x0000000a0a0a7c10 */ /* 0x000fe4000ff5e0ff */
[----:B------:R-:W-:Y:S02]  /*894c0*/  IADD3 R11, P1, R11, UR10, RZ ;  /* 0x0000000a0b0b7c10 */ /* 0x000fe4000ff3e0ff */
[----:B------:R-:W-:Y:S02]  /*894d0*/  IADD3.X R6, R6, UR7, RZ, P6, !PT ;  /* 0x0000000706067c10 */ /* 0x000fe4000b7fe4ff */
[----:B------:R-:W-:Y:S01]  /*894e0*/  IADD3 R7, P6, R7, UR10, RZ ;  /* 0x0000000a07077c10 */ /* 0x000fe2000ffde0ff */
[----:B------:R-:W-:Y:S04]  /*894f0*/  STL [R1+0x314c], R5 ;  /* 0x00314c0501007387 */ /* 0x000fe80000100800 */
[----:B------:R-:W-:Y:S04]  /*89500*/  STL [R1+0x31a8], R10 ;  /* 0x0031a80a01007387 */ /* 0x000fe80000100800 */
[----:B------:R-:W-:Y:S01]  /*89510*/  STL [R1+0x31a4], R11 ;  /* 0x0031a40b01007387 */ /* 0x000fe20000100800 */
[----:B----4-:R-:W-:-:S02]  /*89520*/  IADD3.X R8, R8, UR7, RZ, P5, !PT ;  /* 0x0000000708087c10 */ /* 0x010fc4000affe4ff */
[----:B---3--:R-:W-:Y:S02]  /*89530*/  IADD3 R20, P5, R20, UR10, RZ ;  /* 0x0000000a14147c10 */ /* 0x008fe4000ffbe0ff */
[----:B------:R-:W-:Y:S01]  /*89540*/  IADD3.X R21, R21, UR7, RZ, P4, !PT ;  /* 0x0000000715157c10 */ /* 0x000fe2000a7fe4ff */
[----:B------:R-:W-:Y:S04]  /*89550*/  STL [R1+0x315c], R6 ;  /* 0x00315c0601007387 */ /* 0x000fe80000100800 */
[----:B------:R-:W-:Y:S01]  /*89560*/  STL [R1+0x31a0], R7 ;  /* 0x0031a00701007387 */ /* 0x000fe20000100800 */
[----:B0-----:R-:W-:-:S04]  /*89570*/  IMAD.SHL.U32 R14, R9, 0x100, RZ ;  /* 0x00000100090e7824 */ /* 0x001fc800078e00ff */
[----:B------:R-:W-:Y:S01]  /*89580*/  IMAD.SHL.U32 R14, R14, 0x2, RZ ;  /* 0x000000020e0e7824 */ /* 0x000fe200078e00ff */
[----:B------:R-:W-:Y:S04]  /*89590*/  STL [R1+0x3164], R8 ;  /* 0x0031640801007387 */ /* 0x000fe80000100800 */
[----:B------:R-:W-:Y:S04]  /*895a0*/  STL [R1+0x319c], R20 ;  /* 0x00319c1401007387 */ /* 0x000fe80000100800 */
[----:B------:R-:W-:Y:S01]  /*895b0*/  STL [R1+0x316c], R21 ;  /* 0x00316c1501007387 */ /* 0x000fe20000100800 */
[----:B--2---:R-:W-:-:S02]  /*895c0*/  IADD3 R22, P4, R22, R14, RZ ;  /* 0x0000000e16167210 */ /* 0x004fc40007f9e0ff */
[----:B------:R-:W-:Y:S02]  /*895d0*/  IADD3.X R23, R23, UR7, RZ, P3, !PT ;  /* 0x0000000717177c10 */ /* 0x000fe40009ffe4ff */
[-C--:B------:R-:W-:Y:S02]  /*895e0*/  IADD3 R13, P3, R13, R14.reuse, RZ ;  /* 0x0000000e0d0d7210 */ /* 0x080fe40007f7e0ff */
[----:B------:R-:W-:Y:S02]  /*895f0*/  IADD3.X R29, R29, UR7, RZ, P2, !PT ;  /* 0x000000071d1d7c10 */ /* 0x000fe400097fe4ff */
[----:B------:R-:W-:Y:S01]  /*89600*/  IADD3 R28, P2, R28, R14, RZ ;  /* 0x0000000e1c1c7210 */ /* 0x000fe20007f5e0ff */
[----:B------:R-:W-:Y:S01]  /*89610*/  STL [R1+0x2c1c], R22 ;  /* 0x002c1c1601007387 */ /* 0x000fe20000100800 */
[----:B------:R-:W-:-:S03]  /*89620*/  IADD3.X R12, R12, UR7, RZ, P1, !PT ;  /* 0x000000070c0c7c10 */ /* 0x000fc60008ffe4ff */
[----:B------:R-:W-:Y:S04]  /*89630*/  STL [R1+0x3174], R23 ;  /* 0x0031741701007387 */ /* 0x000fe80000100800 */
[----:B------:R-:W-:Y:S01]  /*89640*/  STL [R1+0x2c14], R13 ;  /* 0x002c140d01007387 */ /* 0x000fe20000100800 */
[----:B------:R-:W-:-:S03]  /*89650*/  IADD3 R3, P1, R3, R14, RZ ;  /* 0x0000000e03037210 */ /* 0x000fc60007f3e0ff */
[----:B------:R-:W-:Y:S01]  /*89660*/  STL [R1+0x317c], R29 ;  /* 0x00317c1d01007387 */ /* 0x000fe20000100800 */
[----:B------:R-:W-:-:S03]  /*89670*/  IADD3.X R0, R0, UR7, RZ, P6, !PT ;  /* 0x0000000700007c10 */ /* 0x000fc6000b7fe4ff */
[----:B------:R-:W-:Y:S04]  /*89680*/  STL [R1+0x2c0c], R28 ;  /* 0x002c0c1c01007387 */ /* 0x000fe80000100800 */
[----:B------:R-:W-:Y:S01]  /*89690*/  STL [R1+0x3184], R12 ;  /* 0x0031840c01007387 */ /* 0x000fe20000100800 */
[----:B------:R-:W-:-:S03]  /*896a0*/  IADD3 R2, P6, R2, R14, RZ ;  /* 0x0000000e02027210 */ /* 0x000fc60007fde0ff */
[----:B------:R0:W-:Y:S04]  /*896b0*/  STL [R1+0x3704], R14 ;  /* 0x0037040e01007387 */ /* 0x0001e80000100800 */
[----:B------:R-:W-:Y:S04]  /*896c0*/  STL [R1+0x2c04], R3 ;  /* 0x002c040301007387 */ /* 0x000fe80000100800 */
[----:B0-----:R-:W2:Y:S04]  /*896d0*/  LDL.LU R14, [R1+0x3194] ;  /* 0x00319400010e7983 */ /* 0x001ea80000300800 */
[----:B------:R0:W-:Y:S04]  /*896e0*/  STL [R1+0x318c], R0 ;  /* 0x00318c0001007387 */ /* 0x0001e80000100800 */
[----:B0-----:R-:W3:Y:S04]  /*896f0*/  LDL.LU R0, [R1+0x2bf4] ;  /* 0x002bf40001007983 */ /* 0x001ee80000300800 */
[----:B------:R-:W-:Y:S04]  /*89700*/  STL [R1+0x2bfc], R2 ;  /* 0x002bfc0201007387 */ /* 0x000fe80000100800 */
[----:B------:R-:W4:Y:S04]  /*89710*/  LDL.LU R4, [R1+0x2c10] ;  /* 0x002c100001047983 */ /* 0x000f280000300800 */
[----:B----4-:R0:W-:Y:S04]  /*89720*/  STL [R1+0x36f8], R4 ;  /* 0x0036f80401007387 */ /* 0x0101e80000100800 */
[----:B0-----:R-:W4:Y:S01]  /*89730*/  LDL.LU R4, [R1+0x2bec] ;  /* 0x002bec0001047983 */ /* 0x001f220000300800 */
[----:B--2---:R-:W-:-:S03]  /*89740*/  IADD3.X R14, R14, UR7, RZ, P5, !PT ;  /* 0x000000070e0e7c10 */ /* 0x004fc6000affe4ff */
        /* <DEDUP_REMOVED lines=28> */
[----:B------:R0:W-:Y:S04]  /*89910*/  STL [R1+0x3194], R14 ;  /* 0x0031940e01007387 */ /* 0x0001e80000100800 */
[----:B0-----:R-:W3:Y:S02]  /*89920*/  LDL.LU R14, [R1+0x3704] ;  /* 0x00370400010e7983 */ /* 0x001ee40000300800 */
[----:B---3--:R-:W-:-:S05]  /*89930*/  IADD3 R0, P5, R0, R14, RZ ;  /* 0x0000000e00007210 */ /* 0x008fca0007fbe0ff */
[----:B------:R0:W-:Y:S04]  /*89940*/  STL [R1+0x2bf4], R0 ;  /* 0x002bf40001007387 */ /* 0x0001e80000100800 */
[----:B0-----:R-:W2:Y:S02]  /*89950*/  LDL.LU R0, [R1+0x3700] ;  /* 0x0037000001007983 */ /* 0x001ea40000300800 */
[----:B--2---:R-:W-:-:S05]  /*89960*/  IMAD.X R4, R4, 0x1, R0, P4 ;  /* 0x0000000104047824 */ /* 0x004fca00020e0600 */
[----:B------:R0:W-:Y:S04]  /*89970*/  STL [R1+0x2c18], R4 ;  /* 0x002c180401007387 */ /* 0x0001e80000100800 */
[----:B0-----:R-:W2:Y:S02]  /*89980*/  LDL.LU R4, [R1+0x36fc] ;  /* 0x0036fc0001047983 */ /* 0x001ea40000300800 */
[----:B--2---:R-:W-:-:S05]  /*89990*/  IADD3 R4, P4, R4, R14, RZ ;  /* 0x0000000e04047210 */ /* 0x004fca0007f9e0ff */
[----:B------:R0:W-:Y:S04]  /*899a0*/  STL [R1+0x2bec], R4 ;  /* 0x002bec0401007387 */ /* 0x0001e80000100800 */
[----:B0-----:R-:W2:Y:S01]  /*899b0*/  LDL.LU R4, [R1+0x36f8] ;  /* 0x0036f80001047983 */ /* 0x001ea20000300800 */
[--C-:B----4-:R-:W-:Y:S01]  /*899c0*/  IMAD.X R25, R25, 0x1, R0.reuse, P2 ;  /* 0x0000000119197824 */ /* 0x110fe200010e0600 */
[-C--:B------:R-:W-:Y:S01]  /*899d0*/  IADD3 R26, P2, R26, R14.reuse, RZ ;  /* 0x0000000e1a1a7210 */ /* 0x080fe20007f5e0ff */
[--C-:B------:R-:W-:Y:S01]  /*899e0*/  IMAD.X R27, R27, 0x1, R0.reuse, P1 ;  /* 0x000000011b1b7824 */ /* 0x100fe200008e0600 */
        /* <DEDUP_REMOVED lines=16> */
[----:B------:R-:W-:Y:S01]  /*89af0*/  IADD3 R28, P4, R28, R14, RZ ;  /* 0x0000000e1c1c7210 */ /* 0x000fe20007f9e0ff */
[----:B------:R-:W-:-:S02]  /*89b00*/  IMAD.X R2, R2, 0x1, R0, P2 ;  /* 0x0000000102027824 */ /* 0x000fc400010e0600 */
[----:B--2---:R-:W-:Y:S01]  /*89b10*/  IMAD.X R4, R4, 0x1, R0, P3 ;  /* 0x0000000104047824 */ /* 0x004fe200018e0600 */
[----:B------:R-:W-:-:S04]  /*89b20*/  IADD3 R24, P3, R24, R14, RZ ;  /* 0x0000000e18187210 */ /* 0x000fc80007f7e0ff */
        /* <DEDUP_REMOVED lines=8> */
[----:B------:R-:W-:-:S03]  /*89bb0*/  IMAD.X R11, R11, 0x1, R0, P3 ;  /* 0x000000010b0b7824 */ /* 0x000fc600018e0600 */
[----:B------:R-:W-:Y:S01]  /*89bc0*/  STL [R1+0x2bf0], R18 ;  /* 0x002bf01201007387 */ /* 0x000fe20000100800 */
[----:B------:R-:W-:-:S03]  /*89bd0*/  IADD3 R6, P3, R6, R14, RZ ;  /* 0x0000000e06067210 */ /* 0x000fc60007f7e0ff */
        /* <DEDUP_REMOVED lines=17> */
[----:B------:R0:W-:Y:S04]  /*89cf0*/  STL [R1+0x36f4], R0 ;  /* 0x0036f40001007387 */ /* 0x0001e80000100800 */
[----:B------:R-:W-:Y:S04]  /*89d00*/  STL [R1+0x2bb0], R12 ;  /* 0x002bb00c01007387 */ /* 0x000fe80000100800 */
[----:B0-----:R-:W2:Y:S04]  /*89d10*/  LDL.LU R0, [R1+0x2b7c] ;  /* 0x002b7c0001007983 */ /* 0x001ea80000300800 */
[----:B------:R-:W-:Y:S04]  /*89d20*/  STL [R1+0x2b84], R3 ;  /* 0x002b840301007387 */ /* 0x000fe80000100800 */
[----:B------:R-:W3:Y:S04]  /*89d30*/  LDL.LU R4, [R1+0x2b6c] ;  /* 0x002b6c0001047983 */ /* 0x000ee80000300800 */
[----:B------:R-:W-:Y:S04]  /*89d40*/  STL [R1+0x2ba8], R2 ;  /* 0x002ba80201007387 */ /* 0x000fe80000100800 */
[----:B---3--:R0:W-:Y:S04]  /*89d50*/  STL [R1+0x36e8], R4 ;  /* 0x0036e80401007387 */ /* 0x0081e80000100800 */
[----:B0-----:R-:W3:Y:S04]  /*89d60*/  LDL.LU R4, [R1+0x2b98] ;  /* 0x002b980001047983 */ /* 0x001ee80000300800 */
[----:B---3--:R0:W-:Y:S04]  /*89d70*/  STL [R1+0x36ec], R4 ;  /* 0x0036ec0401007387 */ /* 0x0081e80000100800 */
[----:B0-----:R-:W3:Y:S01]  /*89d80*/  LDL.LU R4, [R1+0x2b74] ;  /* 0x002b740001047983 */ /* 0x001ee20000300800 */
[----:B--2---:R-:W-:-:S03]  /*89d90*/  IADD3 R0, P2, R0, R14, RZ ;  /* 0x0000000e00007210 */ /* 0x004fc60007f5e0ff */
        /* <DEDUP_REMOVED lines=29> */
[----:B0-----:R-:W2:Y:S02]  /*89f70*/  LDL.LU R0, [R1+0x36f4] ;  /* 0x0036f40001007983 */ /* 0x001ea40000300800 */
[----:B--2---:R-:W-:-:S05]  /*89f80*/  IMAD.X R4, R4, 0x1, R0, P1 ;  /* 0x0000000104047824 */ /* 0x004fca00008e0600 */
[----:B------:R0:W-:Y:S04]  /*89f90*/  STL [R1+0x2ba0], R4 ;  /* 0x002ba00401007387 */ /* 0x0001e80000100800 */
[----:B0-----:R-:W2:Y:S02]  /*89fa0*/  LDL.LU R4, [R1+0x36f0] ;  /* 0x0036f00001047983 */ /* 0x001ea40000300800 */
[----:B--2---:R-:W-:-:S05]  /*89fb0*/  IADD3 R4, P1, R4, R14, RZ ;  /* 0x0000000e04047210 */ /* 0x004fca0007f3e0ff */
[----:B------:R0:W-:Y:S04]  /*89fc0*/  STL [R1+0x2b74], R4 ;  /* 0x002b740401007387 */ /* 0x0001e80000100800 */
[----:B0-----:R-:W2:Y:S02]  /*89fd0*/  LDL.LU R4, [R1+0x36ec] ;  /* 0x0036ec0001047983 */ /* 0x001ea40000300800 */
[----:B--2---:R-:W-:-:S05]  /*89fe0*/  IMAD.X R4, R4, 0x1, R0, P6 ;  /* 0x0000000104047824 */ /* 0x004fca00030e0600 */
[----:B------:R0:W-:Y:S04]  /*89ff0*/  STL [R1+0x2b98], R4 ;  /* 0x002b980401007387 */ /* 0x0001e80000100800 */
[----:B0-----:R-:W2:Y:S01]  /*8a000*/  LDL.LU R4, [R1+0x36e8] ;  /* 0x0036e80001047983 */ /* 0x001ea20000300800 */
[--C-:B---3--:R-:W-:Y:S01]  /*8a010*/  IMAD.X R24, R24, 0x1, R0.reuse, P5 ;  /* 0x0000000118187824 */ /* 0x108fe200028e0600 */
[-C--:B----4-:R-:W-:Y:S01]  /*8a020*/  IADD3 R25, P5, R25, R14.reuse, RZ ;  /* 0x0000000e19197210 */ /* 0x090fe20007fbe0ff */
        /* <DEDUP_REMOVED lines=18> */
[----:B------:R-:W-:Y:S01]  /*8a150*/  IMAD.X R3, R3, 0x1, R0, P5 ;  /* 0x0000000103037824 */ /* 0x000fe200028e0600 */
[----:B------:R-:W-:-:S02]  /*8a160*/  IADD3 R2, P5, R2, R14, RZ ;  /* 0x0000000e02027210 */ /* 0x000fc40007fbe0ff */
[----:B--2---:R-:W-:-:S05]  /*8a170*/  IADD3 R4, P6, R4, R14, RZ ;  /* 0x0000000e04047210 */ /* 0x004fca0007fde0ff */
        /* <DEDUP_REMOVED lines=22> */
[----:B------:R-:W-:Y:S04]  /*8a2e0*/  STL [R1+0xfb4], R22 ;  /* 0x000fb41601007387 */ /* 0x000fe80000100800 */
[----:B------:R-:W-:Y:S01]  /*8a2f0*/  STL [R1+0x2b34], R23 ;  /* 0x002b341701007387 */ /* 0x000fe20000100800 */
[----:B------:R-:W-:-:S03]  /*8a300*/  IADD3 R12, P6, R12, R14, RZ ;  /* 0x0000000e0c0c7210 */ /* 0x000fc60007fde0ff */
[----:B------:R-:W-:Y:S04]  /*8a310*/  STL [R1+0x2b58], R13 ;  /* 0x002b580d01007387 */ /* 0x000fe80000100800 */
        /* <DEDUP_REMOVED lines=12> */
[----:B--2---:R-:W-:-:S03]  /*8a3e0*/  IMAD.X R14, R14, 0x1, R0, P4 ;  /* 0x000000010e0e7824 */ /* 0x004fc600020e0600 */
[----:B---3--:R0:W-:Y:S04]  /*8a3f0*/  STL [R1+0x36e0], R4 ;  /* 0x0036e00401007387 */ /* 0x0081e80000100800 */
[----:B0-----:R-:W2:Y:S04]  /*8a400*/  LDL.LU R4, [R1+0x2b14] ;  /* 0x002b140001047983 */ /* 0x001ea80000300800 */
[----:B------:R-:W3:Y:S04]  /*8a410*/  LDL.LU R24, [R1+0x2b04] ;  /* 0x002b040001187983 */ /* 0x000ee80000300800 */
[----:B------:R-:W4:Y:S04]  /*8a420*/  LDL.LU R25, [R1+0x2b28] ;  /* 0x002b280001197983 */ /* 0x000f280000300800 */
        /* <DEDUP_REMOVED lines=24> */
[----:B------:R0:W-:Y:S04]  /*8a5b0*/  STL [R1+0x2b40], R14 ;  /* 0x002b400e01007387 */ /* 0x0001e80000100800 */
[----:B0-----:R-:W2:Y:S02]  /*8a5c0*/  LDL.LU R14, [R1+0x36e4] ;  /* 0x0036e400010e7983 */ /* 0x001ea40000300800 */
[----:B--2---:R-:W-:-:S05]  /*8a5d0*/  IADD3 R4, P4, R4, R14, RZ ;  /* 0x0000000e04047210 */ /* 0x004fca0007f9e0ff */
        /* <DEDUP_REMOVED lines=9> */
[-C--:B---3--:R-:W-:Y:S01]  /*8a670*/  IADD3 R26, P1, R26, R14.reuse, RZ ;  /* 0x0000000e1a1a7210 */ /* 0x088fe20007f3e0ff */
        /* <DEDUP_REMOVED lines=6377> */
[--C-:B------:R-:W-:Y:S01]  /*a3510*/  IMAD.X R10, R10, 0x1, R0.reuse, P6 ;  /* 0x000000010a0a7824 */ /* 0x100fe200030e0600 */
[----:B------:R-:W-:Y:S01]  /*a3520*/  IADD3 R11, P6, R11, UR10, RZ ;  /* 0x0000000a0b0b7c10 */ /* 0x000fe2000ffde0ff */
[----:B------:R-:W-:-:S02]  /*a3530*/  IMAD.X R6, R6, 0x1, R0, P5 ;  /* 0x0000000106067824 */ /* 0x000fc400028e0600 */
[--C-:B------:R-:W-:Y:S02]  /*a3540*/  IMAD.X R20, R20, 0x1, R0.reuse, P3 ;  /* 0x0000000114147824 */ /* 0x100fe400018e0600 */
[--C-:B------:R-:W-:Y:S01]  /*a3550*/  IMAD.X R21, R21, 0x1, R0.reuse, P2 ;  /* 0x0000000115157824 */ /* 0x100fe200010e0600 */
[----:B------:R-:W-:Y:S01]  /*a3560*/  IADD3.X R23, R23, UR7, RZ, P6, !PT ;  /* 0x0000000717177c10 */ /* 0x000fe2000b7fe4ff */
[----:B------:R-:W-:Y:S01]  /*a3570*/  IMAD.X R22, R22, 0x1, R0, P1 ;  /* 0x0000000116167824 */ /* 0x000fe200008e0600 */
[----:B--2---:R-:W-:-:S05]  /*a3580*/  IADD3 R4, P4, R4, R14, RZ ;  /* 0x0000000e04047210 */ /* 0x004fca0007f9e0ff */
[----:B------:R0:W-:Y:S04]  /*a3590*/  STL [R1+0x2f88], R4 ;  /* 0x002f880401007387 */ /* 0x0001e80000100800 */
[----:B0-----:R0:W5:Y:S04]  /*a35a0*/  LDL.LU R4, [R1+0x32e4] ;  /* 0x0032e40001047983 */ /* 0x0011680000300800 */
[----:B------:R1:W-:Y:S04]  /*a35b0*/  STL [R1+0x2f54], R5 ;  /* 0x002f540501007387 */ /* 0x0003e80000100800 */
[----:B-1----:R0:W5:Y:S04]  /*a35c0*/  LDL.LU R5, [R1+0x32e0] ;  /* 0x0032e00001057983 */ /* 0x0021680000300800 */
[----:B------:R1:W-:Y:S04]  /*a35d0*/  STL [R1+0x2f90], R9 ;  /* 0x002f900901007387 */ /* 0x0003e80000100800 */
[----:B-1----:R0:W5:Y:S04]  /*a35e0*/  LDL.LU R9, [R1+0x32dc] ;  /* 0x0032dc0001097983 */ /* 0x0021680000300800 */
[----:B------:R1:W-:Y:S01]  /*a35f0*/  STL [R1+0x2f40], R8 ;  /* 0x002f400801007387 */ /* 0x0003e20000100800 */
[----:B------:R-:W-:-:S03]  /*a3600*/  IMAD.X R25, R25, 0x1, R0, P4 ;  /* 0x0000000119197824 */ /* 0x000fc600020e0600 */
[----:B-1----:R0:W5:Y:S04]  /*a3610*/  LDL.LU R8, [R1+0x32d8] ;  /* 0x0032d80001087983 */ /* 0x0021680000300800 */
[----:B------:R1:W-:Y:S01]  /*a3620*/  STL [R1+0x2f8c], R29 ;  /* 0x002f8c1d01007387 */ /* 0x0003e20000100800 */
[----:B------:R-:W-:-:S03]  /*a3630*/  IADD3 R26, P4, R26, R14, RZ ;  /* 0x0000000e1a1a7210 */ /* 0x000fc60007f9e0ff */
[----:B-1----:R0:W5:Y:S04]  /*a3640*/  LDL.LU R29, [R1+0x32d4] ;  /* 0x0032d400011d7983 */ /* 0x0021680000300800 */
[----:B------:R1:W-:Y:S04]  /*a3650*/  STL [R1+0x2f64], R13 ;  /* 0x002f640d01007387 */ /* 0x0003e80000100800 */
        /* <DEDUP_REMOVED lines=8> */
[----:B------:R0:W-:Y:S04]  /*a36e0*/  STL [R1+0xfd0], R24 ;  /* 0x000fd01801007387 */ /* 0x0001e80000100800 */
[----:B------:R0:W-:Y:S04]  /*a36f0*/  STL [R1+0x2f60], R25 ;  /* 0x002f601901007387 */ /* 0x0001e80000100800 */
[----:B------:R0:W-:Y:S04]  /*a3700*/  STL [R1+0x2fa8], R26 ;  /* 0x002fa81a01007387 */ /* 0x0001e80000100800 */
[----:B------:R0:W-:Y:S04]  /*a3710*/  STL [R1+0x2f84], R27 ;  /* 0x002f841b01007387 */ /* 0x0001e80000100800 */
[----:B------:R0:W-:Y:S01]  /*a3720*/  STL [R1+0x2fa0], R15 ;  /* 0x002fa00f01007387 */ /* 0x0001e20000100800 */
[----:B-1----:R-:W1:Y:S03]  /*a3730*/  S2R R2, SR_TID.X ;  /* 0x0000000000027919 */ /* 0x002e660000002100 */
[----:B------:R0:W-:Y:S04]  /*a3740*/  STL [R1+0x2f80], R16 ;  /* 0x002f801001007387 */ /* 0x0001e80000100800 */
[----:B------:R0:W-:Y:S04]  /*a3750*/  STL [R1+0x2f98], R17 ;  /* 0x002f981101007387 */ /* 0x0001e80000100800 */
[----:B------:R0:W-:Y:S01]  /*a3760*/  STL [R1+0xfdc], R18 ;  /* 0x000fdc1201007387 */ /* 0x0001e20000100800 */
[----:B------:R-:W-:-:S03]  /*a3770*/  IMAD.X R7, R7, 0x1, R0, P4 ;  /* 0x0000000107077824 */ /* 0x000fc600020e0600 */
[----:B------:R0:W-:Y:S04]  /*a3780*/  STL [R1+0x2fb0], R19 ;  /* 0x002fb01301007387 */ /* 0x0001e80000100800 */
[----:B------:R0:W-:Y:S04]  /*a3790*/  STL [R1+0xfd4], R10 ;  /* 0x000fd40a01007387 */ /* 0x0001e80000100800 */
[----:B------:R0:W-:Y:S04]  /*a37a0*/  STL [R1+0x3120], R11 ;  /* 0x0031200b01007387 */ /* 0x0001e80000100800 */
[----:B------:R0:W-:Y:S04]  /*a37b0*/  STL [R1+0xfcc], R6 ;  /* 0x000fcc0601007387 */ /* 0x0001e80000100800 */
[----:B------:R0:W-:Y:S04]  /*a37c0*/  STL [R1+0x2fa4], R7 ;  /* 0x002fa40701007387 */ /* 0x0001e80000100800 */
[----:B------:R0:W-:Y:S04]  /*a37d0*/  STL [R1+0x2f9c], R20 ;  /* 0x002f9c1401007387 */ /* 0x0001e80000100800 */
[----:B------:R0:W-:Y:S04]  /*a37e0*/  STL [R1+0x30fc], R23 ;  /* 0x0030fc1701007387 */ /* 0x0001e80000100800 */
[----:B------:R0:W-:Y:S04]  /*a37f0*/  STL [R1+0x2f94], R21 ;  /* 0x002f941501007387 */ /* 0x0001e80000100800 */
[----:B------:R0:W-:Y:S01]  /*a3800*/  STL [R1+0x2fac], R22 ;  /* 0x002fac1601007387 */ /* 0x0001e20000100800 */
[----:B-1----:R-:W-:-:S05]  /*a3810*/  LOP3.LUT R2, R2, 0x7f, RZ, 0xc0, !PT ;  /* 0x0000007f02027812 */ /* 0x002fca00078ec0ff */
[----:B------:R-:W-:Y:S01]  /*a3820*/  IMAD.SHL.U32 R2, R2, 0x2, RZ ;  /* 0x0000000202027824 */ /* 0x000fe200078e00ff */
[----:B------:R-:W-:Y:S06]  /*a3830*/  @P0 BRA `(.L_x_2) ;  /* 0xfffff90800240947 */ /* 0x000fec000383ffff */
[----:B------:R-:W2:Y:S04]  /*a3840*/  LDL.LU R0, [R1+0x6e8] ;  /* 0x0006e80001007983 */ /* 0x000ea80000300800 */
[----:B--2---:R1:W-:Y:S04]  /*a3850*/  STL [R1+0x3350], R0 ;  /* 0x0033500001007387 */ /* 0x0043e80000100800 */
[----:B-1----:R-:W2:Y:S04]  /*a3860*/  LDL.LU R0, [R1+0x6ec] ;  /* 0x0006ec0001007983 */ /* 0x002ea80000300800 */
        /* <DEDUP_REMOVED lines=33> */
[----:B------:R-:W2:Y:S01]  /*a3a80*/  LDL.LU R2, [R1+0x678] ;  /* 0x0006780001027983 */ /* 0x000ea20000300800 */
[----:B-1---5:R-:W-:-:S03]  /*a3a90*/  IMAD.MOV.U32 R0, RZ, RZ, R5 ;  /* 0x000000ffff007224 */ /* 0x022fc600078e0005 */
        /* <DEDUP_REMOVED lines=33> */
[----:B0-----:R-:W2:Y:S04]  /*a3cb0*/  LDL.LU R24, [R1+0x688] ;  /* 0x0006880001187983 */ /* 0x001ea80000300800 */
[----:B------:R-:W2:Y:S04]  /*a3cc0*/  LDL.LU R25, [R1+0x698] ;  /* 0x0006980001197983 */ /* 0x000ea80000300800 */
[----:B------:R-:W3:Y:S04]  /*a3cd0*/  LDL.LU R26, [R1+0x6a8] ;  /* 0x0006a800011a7983 */ /* 0x000ee80000300800 */
[----:B------:R-:W3:Y:S04]  /*a3ce0*/  LDL.LU R27, [R1+0x6b8] ;  /* 0x0006b800011b7983 */ /* 0x000ee80000300800 */
[----:B------:R-:W4:Y:S04]  /*a3cf0*/  LDL.LU R14, [R1+0x664] ;  /* 0x00066400010e7983 */ /* 0x000f280000300800 */
[----:B------:R-:W4:Y:S04]  /*a3d00*/  LDL.LU R15, [R1+0x6d4] ;  /* 0x0006d400010f7983 */ /* 0x000f280000300800 */
[----:B------:R-:W4:Y:S04]  /*a3d10*/  LDL.LU R16, [R1+0x6e4] ;  /* 0x0006e40001107983 */ /* 0x000f280000300800 */
[----:B------:R-:W4:Y:S01]  /*a3d20*/  LDL.LU R17, [R1+0x674] ;  /* 0x0006740001117983 */ /* 0x000f220000300800 */
[----:B-1----:R-:W-:-:S03]  /*a3d30*/  IMAD.MOV.U32 R2, RZ, RZ, R4 ;  /* 0x000000ffff027224 */ /* 0x002fc600078e0004 */
        /* <DEDUP_REMOVED lines=12> */
[----:B------:R0:W-:Y:S01]  /*a3e00*/  STL [R1+0x32f8], R9 ;  /* 0x0032f80901007387 */ /* 0x0001e20000100800 */
[----:B------:R-:W-:-:S03]  /*a3e10*/  F2FP.F16.F32.PACK_AB R0, R2, R0 ;  /* 0x000000000200723e */ /* 0x000fc600000000ff */
[----:B0-----:R-:W2:Y:S04]  /*a3e20*/  LDL.LU R9, [R1+0x6d8] ;  /* 0x0006d80001097983 */ /* 0x001ea80000300800 */
[----:B------:R0:W-:Y:S04]  /*a3e30*/  STL [R1+0x32f4], R8 ;  /* 0x0032f40801007387 */ /* 0x0001e80000100800 */
[----:B0-----:R-:W2:Y:S04]  /*a3e40*/  LDL.LU R8, [R1+0x668] ;  /* 0x0006680001087983 */ /* 0x001ea80000300800 */
[----:B------:R0:W-:Y:S04]  /*a3e50*/  STL [R1+0x32e8], R13 ;  /* 0x0032e80d01007387 */ /* 0x0001e80000100800 */
[----:B0-----:R-:W3:Y:S04]  /*a3e60*/  LDL.LU R13, [R1+0x6bc] ;  /* 0x0006bc00010d7983 */ /* 0x001ee80000300800 */
[----:B------:R0:W-:Y:S04]  /*a3e70*/  STL [R1+0x32e4], R12 ;  /* 0x0032e40c01007387 */ /* 0x0001e80000100800 */
[----:B0-----:R-:W3:Y:S04]  /*a3e80*/  LDL.LU R12, [R1+0x6ac] ;  /* 0x0006ac00010c7983 */ /* 0x001ee80000300800 */
[----:B------:R0:W-:Y:S04]  /*a3e90*/  STL [R1+0x32cc], R29 ;  /* 0x0032cc1d01007387 */ /* 0x0001e80000100800 */
[----:B0-----:R-:W4:Y:S04]  /*a3ea0*/  LDL.LU R29, [R1+0x69c] ;  /* 0x00069c00011d7983 */ /* 0x001f280000300800 */
[----:B------:R0:W-:Y:S04]  /*a3eb0*/  STL [R1+0x32c8], R3 ;  /* 0x0032c80301007387 */ /* 0x0001e80000100800 */
[----:B0-----:R-:W4:Y:S04]  /*a3ec0*/  LDL.LU R3, [R1+0x68c] ;  /* 0x00068c0001037983 */ /* 0x001f280000300800 */
[----:B------:R0:W-:Y:S04]  /*a3ed0*/  STL [R1+0x32c4], R28 ;  /* 0x0032c41c01007387 */ /* 0x0001e80000100800 */
[----:B0-----:R-:W2:Y:S04]  /*a3ee0*/  LDL.LU R28, [R1+0x67c] ;  /* 0x00067c00011c7983 */ /* 0x001ea80000300800 */
[----:B------:R-:W3:Y:S04]  /*a3ef0*/  LDL.LU R2, [R1+0x33d8] ;  /* 0x0033d80001027983 */ /* 0x000ee80000300800 */
[----:B------:R0:W-:Y:S04]  /*a3f00*/  STL [R1+0x9c], R0 ;  /* 0x00009c0001007387 */ /* 0x0001e80000100800 */
[----:B0-----:R-:W3:Y:S02]  /*a3f10*/  LDL.LU R0, [R1+0x33d4] ;  /* 0x0033d40001007983 */ /* 0x001ee40000300800 */
[----:B---3--:R-:W-:-:S02]  /*a3f20*/  F2FP.F16.F32.PACK_AB R0, R2, R0 ;  /* 0x000000000200723e */ /* 0x008fc400000000ff */
        /* <DEDUP_REMOVED lines=62> */
[----:B0-----:R-:W2:Y:S01]  /*a4310*/  LDL.LU R0, [R1+0x3354] ;  /* 0x0033540001007983 */ /* 0x001ea20000300800 */
[----:B------:R-:W-:Y:S02]  /*a4320*/  F2FP.F16.F32.PACK_AB R12, R12, R13 ;  /* 0x0000000d0c0c723e */ /* 0x000fe400000000ff */
[----:B--2---:R-:W-:-:S02]  /*a4330*/  F2FP.F16.F32.PACK_AB R28, R0, R28 ;  /* 0x0000001c001c723e */ /* 0x004fc400000000ff */
[----:B------:R-:W3:Y:S04]  /*a4340*/  LDL.LU R0, [R1+0x3350] ;  /* 0x0033500001007983 */ /* 0x000ee80000300800 */
[----:B------:R4:W-:Y:S02]  /*a4350*/  STL [R1+0x58], R28 ;  /* 0x0000581c01007387 */ /* 0x0009e40000100800 */
[----:B----4-:R-:W-:Y:S02]  /*a4360*/  F2FP.F16.F32.PACK_AB R28, R3, R29 ;  /* 0x0000001d031c723e */ /* 0x010fe400000000ff */
[----:B------:R-:W-:-:S03]  /*a4370*/  F2FP.F16.F32.PACK_AB R3, R8, R9 ;  /* 0x000000090803723e */ /* 0x000fc600000000ff */
[----:B------:R-:W-:Y:S04]  /*a4380*/  STL [R1+0x54], R28 ;  /* 0x0000541c01007387 */ /* 0x000fe80000100800 */
[----:B------:R-:W-:Y:S04]  /*a4390*/  STL [R1+0x50], R12 ;  /* 0x0000500c01007387 */ /* 0x000fe80000100800 */
[----:B------:R0:W-:Y:S02]  /*a43a0*/  STL [R1+0x4c], R3 ;  /* 0x00004c0301007387 */ /* 0x0001e40000100800 */
[----:B0-----:R-:W-:-:S02]  /*a43b0*/  F2FP.F16.F32.PACK_AB R3, R26, R27 ;  /* 0x0000001b1a03723e */ /* 0x001fc400000000ff */
[----:B---3--:R-:W-:Y:S02]  /*a43c0*/  F2FP.F16.F32.PACK_AB R2, R0, R2 ;  /* 0x000000020002723e */ /* 0x008fe400000000ff */
[----:B------:R-:W-:-:S03]  /*a43d0*/  F2FP.F16.F32.PACK_AB R0, R24, R25 ;  /* 0x000000191800723e */ /* 0x000fc600000000ff */
[----:B------:R0:W-:Y:S04]  /*a43e0*/  STL [R1+0x48], R2 ;  /* 0x0000480201007387 */ /* 0x0001e80000100800 */
[----:B------:R1:W-:Y:S04]  /*a43f0*/  STL [R1+0x44], R0 ;  /* 0x0000440001007387 */ /* 0x0003e80000100800 */
[----:B------:R2:W-:Y:S01]  /*a4400*/  STL [R1+0x40], R3 ;  /* 0x0000400301007387 */ /* 0x0005e20000100800 */
[----:B0-----:R-:W-:Y:S02]  /*a4410*/  F2FP.F16.F32.PACK_AB R2, R14, R15 ;  /* 0x0000000f0e02723e */ /* 0x001fe400000000ff */
[----:B-1----:R-:W-:-:S03]  /*a4420*/  F2FP.F16.F32.PACK_AB R0, R16, R17 ;  /* 0x000000111000723e */ /* 0x002fc600000000ff */
[----:B------:R0:W-:Y:S01]  /*a4430*/  STL [R1+0x3c], R2 ;  /* 0x00003c0201007387 */ /* 0x0001e20000100800 */
[----:B--2---:R-:W-:-:S03]  /*a4440*/  F2FP.F16.F32.PACK_AB R3, R18, R19 ;  /* 0x000000131203723e */ /* 0x004fc600000000ff */
[----:B------:R1:W-:Y:S04]  /*a4450*/  STL [R1+0x38], R0 ;  /* 0x0000380001007387 */ /* 0x0003e80000100800 */
[----:B------:R2:W-:Y:S01]  /*a4460*/  STL [R1+0x34], R3 ;  /* 0x0000340301007387 */ /* 0x0005e20000100800 */
[----:B0-----:R-:W-:Y:S02]  /*a4470*/  F2FP.F16.F32.PACK_AB R2, R10, R11 ;  /* 0x0000000b0a02723e */ /* 0x001fe400000000ff */
[----:B-1----:R-:W-:-:S03]  /*a4480*/  F2FP.F16.F32.PACK_AB R0, R4, R5 ;  /* 0x000000050400723e */ /* 0x002fc600000000ff */
[----:B------:R0:W-:Y:S01]  /*a4490*/  STL [R1+0x30], R2 ;  /* 0x0000300201007387 */ /* 0x0001e20000100800 */
[----:B--2---:R-:W-:-:S03]  /*a44a0*/  F2FP.F16.F32.PACK_AB R3, R6, R7 ;  /* 0x000000070603723e */ /* 0x004fc600000000ff */
[----:B------:R1:W-:Y:S04]  /*a44b0*/  STL [R1+0x2c], R0 ;  /* 0x00002c0001007387 */ /* 0x0003e80000100800 */
[----:B------:R-:W-:Y:S04]  /*a44c0*/  STL [R1+0x28], R3 ;  /* 0x0000280301007387 */ /* 0x000fe80000100800 */
[----:B------:R-:W2:Y:S01]  /*a44d0*/  LDL.LU R7, [R1+0x624] ;  /* 0x0006240001077983 */ /* 0x000ea20000300800 */
[----:B0-----:R-:W-:Y:S02]  /*a44e0*/  F2FP.F16.F32.PACK_AB R2, R20, R21 ;  /* 0x000000151402723e */ /* 0x001fe400000000ff */
[----:B-1----:R-:W-:-:S03]  /*a44f0*/  F2FP.F16.F32.PACK_AB R0, R22, R23 ;  /* 0x000000171600723e */ /* 0x002fc600000000ff */
        /* <DEDUP_REMOVED lines=18> */
[----:B------:R-:W3:Y:S04]  /*a4620*/  LDL.LU R6, [R1+0x644] ;  /* 0x0006440001067983 */ /* 0x000ee80000300800 */
[----:B---3--:R0:W-:Y:S04]  /*a4630*/  STL [R1+0x330c], R6 ;  /* 0x00330c0601007387 */ /* 0x0081e80000100800 */
[----:B0-----:R-:W3:Y:S04]  /*a4640*/  LDL.LU R6, [R1+0x614] ;  /* 0x0006140001067983 */ /* 0x001ee80000300800 */
        /* <DEDUP_REMOVED lines=15> */
[----:B0-----:R-:W2:Y:S04]  /*a4740*/  LDL.LU R6, [R1+0x61c] ;  /* 0x00061c0001067983 */ /* 0x001ea80000300800 */
[----:B------:R-:W3:Y:S04]  /*a4750*/  LDL.LU R5, [R1+0x6c4] ;  /* 0x0006c40001057983 */ /* 0x000ee80000300800 */
[----:B---3--:R0:W-:Y:S04]  /*a4760*/  STL [R1+0x3308], R5 ;  /* 0x0033080501007387 */ /* 0x0081e80000100800 */
[----:B0-----:R-:W3:Y:S04]  /*a4770*/  LDL.LU R5, [R1+0x634] ;  /* 0x0006340001057983 */ /* 0x001ee80000300800 */
[----:B------:R-:W4:Y:S04]  /*a4780*/  LDL.LU R4, [R1+0x704] ;  /* 0x0007040001047983 */ /* 0x000f280000300800 */
[----:B----4-:R0:W-:Y:S04]  /*a4790*/  STL [R1+0x3304], R4 ;  /* 0x0033040401007387 */ /* 0x0101e80000100800 */
[----:B0-----:R-:W4:Y:S04]  /*a47a0*/  LDL.LU R4, [R1+0x654] ;  /* 0x0006540001047983 */ /* 0x001f280000300800 */
[----:B------:R-:W2:Y:S04]  /*a47b0*/  LDL.LU R11, [R1+0x620] ;  /* 0x00062000010b7983 */ /* 0x000ea80000300800 */
[----:B--2---:R0:W-:Y:S04]  /*a47c0*/  STL [R1+0x3300], R11 ;  /* 0x0033000b01007387 */ /* 0x0041e80000100800 */
[----:B0-----:R-:W2:Y:S04]  /*a47d0*/  LDL.LU R11, [R1+0x6f4] ;  /* 0x0006f400010b7983 */ /* 0x001ea80000300800 */
[----:B------:R-:W3:Y:S04]  /*a47e0*/  LDL.LU R9, [R1+0x630] ;  /* 0x0006300001097983 */ /* 0x000ee80000300800 */
[----:B---3--:R0:W-:Y:S04]  /*a47f0*/  STL [R1+0x32fc], R9 ;  /* 0x0032fc0901007387 */ /* 0x0081e80000100800 */
[----:B0-----:R-:W3:Y:S04]  /*a4800*/  LDL.LU R9, [R1+0x610] ;  /* 0x0006100001097983 */ /* 0x001ee80000300800 */
[----:B------:R-:W3:Y:S04]  /*a4810*/  LDL.LU R10, [R1+0x640] ;  /* 0x00064000010a7983 */ /* 0x000ee80000300800 */
[----:B------:R-:W3:Y:S04]  /*a4820*/  LDL.LU R8, [R1+0x650] ;  /* 0x0006500001087983 */ /* 0x000ee80000300800 */
[----:B------:R-:W4:Y:S04]  /*a4830*/  LDL.LU R15, [R1+0x74c] ;  /* 0x00074c00010f7983 */ /* 0x000f280000300800 */
[----:B----4-:R0:W-:Y:S04]  /*a4840*/  STL [R1+0x32f0], R15 ;  /* 0x0032f00f01007387 */ /* 0x0101e80000100800 */
[----:B0-----:R-:W4:Y:S04]  /*a4850*/  LDL.LU R15, [R1+0x6f0] ;  /* 0x0006f000010f7983 */ /* 0x001f280000300800 */
[----:B------:R-:W2:Y:S04]  /*a4860*/  LDL.LU R13, [R1+0x75c] ;  /* 0x00075c00010d7983 */ /* 0x000ea80000300800 */
[----:B--2---:R0:W-:Y:S04]  /*a4870*/  STL [R1+0x32ec], R13 ;  /* 0x0032ec0d01007387 */ /* 0x0041e80000100800 */
[----:B0-----:R-:W2:Y:S04]  /*a4880*/  LDL.LU R13, [R1+0x73c] ;  /* 0x00073c00010d7983 */ /* 0x001ea80000300800 */
[----:B------:R-:W2:Y:S04]  /*a4890*/  LDL.LU R14, [R1+0x76c] ;  /* 0x00076c00010e7983 */ /* 0x000ea80000300800 */
[----:B------:R-:W2:Y:S04]  /*a48a0*/  LDL.LU R12, [R1+0x77c] ;  /* 0x00077c00010c7983 */ /* 0x000ea80000300800 */
        /* <DEDUP_REMOVED lines=12> */
[----:B------:R-:W4:Y:S01]  /*a4970*/  LDL.LU R29, [R1+0x734] ;  /* 0x00073400011d7983 */ /* 0x000f220000300800 */
[----:B------:R-:W-:-:S03]  /*a4980*/  F2FP.F16.F32.PACK_AB R7, R6, R7 ;  /* 0x000000070607723e */ /* 0x000fc600000000ff */
        /* <DEDUP_REMOVED lines=14> */
[----:B------:R-:W2:Y:S04]  /*a4a70*/  LDL.LU R6, [R1+0x334c] ;  /* 0x00334c0001067983 */ /* 0x000ea80000300800 */
[----:B------:R0:W-:Y:S04]  /*a4a80*/  STL [R1+0x1c], R7 ;  /* 0x00001c0701007387 */ /* 0x0001e80000100800 */
[----:B0-----:R-:W2:Y:S02]  /*a4a90*/  LDL.LU R7, [R1+0x3348] ;  /* 0x0033480001077983 */ /* 0x001ea40000300800 */
[----:B--2---:R-:W-:-:S02]  /*a4aa0*/  F2FP.F16.F32.PACK_AB R7, R6, R7 ;  /* 0x000000070607723e */ /* 0x004fc400000000ff */
        /* <DEDUP_REMOVED lines=25> */
[----:B------:R0:W-:Y:S04]  /*a4c40*/  STL [R1], R7 ;  /* 0x0000000701007387 */ /* 0x0001e80000100800 */
[----:B0-----:R-:W2:Y:S02]  /*a4c50*/  LDL.LU R7, [R1+0x3310] ;  /* 0x0033100001077983 */ /* 0x001ea40000300800 */
[----:B--2---:R-:W-:-:S02]  /*a4c60*/  F2FP.F16.F32.PACK_AB R7, R6, R7 ;  /* 0x000000070607723e */ /* 0x004fc400000000ff */
[----:B------:R-:W2:Y:S02]  /*a4c70*/  LDL.LU R6, [R1+0x330c] ;  /* 0x00330c0001067983 */ /* 0x000ea40000300800 */
[----:B--2---:R-:W-:Y:S02]  /*a4c80*/  F2FP.F16.F32.PACK_AB R6, R5, R6 ;  /* 0x000000060506723e */ /* 0x004fe400000000ff */
[----:B------:R-:W2:Y:S02]  /*a4c90*/  LDL.LU R5, [R1+0x3308] ;  /* 0x0033080001057983 */ /* 0x000ea40000300800 */
[----:B--2---:R-:W-:Y:S02]  /*a4ca0*/  F2FP.F16.F32.PACK_AB R5, R4, R5 ;  /* 0x000000050405723e */ /* 0x004fe400000000ff */
[----:B------:R-:W2:Y:S02]  /*a4cb0*/  LDL.LU R4, [R1+0x3304] ;  /* 0x0033040001047983 */ /* 0x000ea40000300800 */
        /* <DEDUP_REMOVED lines=21> */
[----:B------:R-:W3:Y:S02]  /*a4e10*/  LDL.LU R17, [R1+0x32d8] ;  /* 0x0032d80001117983 */ /* 0x000ee40000300800 */
[----:B---3--:R-:W-:Y:S02]  /*a4e20*/  F2FP.F16.F32.PACK_AB R17, R16, R17 ;  /* 0x000000111011723e */ /* 0x008fe400000000ff */
[----:B------:R-:W4:Y:S02]  /*a4e30*/  LDL.LU R16, [R1+0x32d4] ;  /* 0x0032d40001107983 */ /* 0x000f240000300800 */
[----:B----4-:R-:W-:-:S02]  /*a4e40*/  F2FP.F16.F32.PACK_AB R16, R29, R16 ;  /* 0x000000101d10723e */ /* 0x010fc400000000ff */
[----:B------:R-:W2:Y:S01]  /*a4e50*/  LDL.LU R29, [R1+0x32d0] ;  /* 0x0032d000011d7983 */ /* 0x000ea20000300800 */
[----:B------:R-:W-:Y:S02]  /*a4e60*/  F2FP.F16.F32.PACK_AB R22, R3, R22 ;  /* 0x000000160316723e */ /* 0x000fe400000000ff */
[----:B------:R-:W-:Y:S02]  /*a4e70*/  F2FP.F16.F32.PACK_AB R21, R28, R21 ;  /* 0x000000151c15723e */ /* 0x000fe400000000ff */
[----:B--2---:R-:W-:Y:S02]  /*a4e80*/  F2FP.F16.F32.PACK_AB R23, R29, R23 ;  /* 0x000000171d17723e */ /* 0x004fe400000000ff */
[----:B------:R-:W2:Y:S04]  /*a4e90*/  LDL.LU R29, [R1+0x32cc] ;  /* 0x0032cc00011d7983 */ /* 0x000ea80000300800 */
[----:B------:R-:W3:Y:S04]  /*a4ea0*/  LDL.LU R3, [R1+0x32c8] ;  /* 0x0032c80001037983 */ /* 0x000ee80000300800 */
[----:B------:R-:W3:Y:S01]  /*a4eb0*/  LDL.LU R28, [R1+0x32c4] ;  /* 0x0032c400011c7983 */ /* 0x000ee20000300800 */
[----:B------:R-:W-:-:S02]  /*a4ec0*/  F2FP.F16.F32.PACK_AB R26, R24, R26 ;  /* 0x0000001a181a723e */ /* 0x000fc400000000ff */
[----:B------:R-:W-:Y:S02]  /*a4ed0*/  F2FP.F16.F32.PACK_AB R20, R0, R20 ;  /* 0x000000140014723e */ /* 0x000fe400000000ff */
[----:B------:R-:W-:Y:S02]  /*a4ee0*/  F2FP.F16.F32.PACK_AB R27, R2, R27 ;  /* 0x0000001b021b723e */ /* 0x000fe400000000ff */
[----:B--2---:R-:W-:Y:S02]  /*a4ef0*/  F2FP.F16.F32.PACK_AB R25, R25, R29 ;  /* 0x0000001d1919723e */ /* 0x004fe400000000ff */
[----:B---3--:R-:W-:-:S07]  /*a4f00*/  F2FP.F16.F32.PACK_AB R24, R28, R3 ;  /* 0x000000031c18723e */ /* 0x008fce00000000ff */
.L_x_1:
[----:B------:R-:W2:Y:S01]  /*a4f10*/  LDL.LU R28, [R1+0x32bc] ;  /* 0x0032bc00011c7983 */ /* 0x000ea20000300800 */
[----:B------:R-:W1:Y:S01]  /*a4f20*/  S2UR UR5, SR_CgaCtaId ;  /* 0x00000000000579c3 */ /* 0x000e620000008800 */
[----:B------:R-:W-:Y:S01]  /*a4f30*/  UMOV UR4, 0x400 ;  /* 0x0000040000047882 */ /* 0x000fe20000000000 */
[----:B------:R-:W-:Y:S01]  /*a4f40*/  ULDC.64 UR10, c[0x0][0x228] ;  /* 0x00008a00000a7ab9 */ /* 0x000fe20000000a00 */
[----:B------:R-:W0:Y:S01]  /*a4f50*/  S2R R3, SR_TID.X ;  /* 0x0000000000037919 */ /* 0x000e220000002100 */
[----:B------:R-:W-:Y:S01]  /*a4f60*/  ULDC.64 UR6, c[0x0][0x220] ;  /* 0x0000880000067ab9 */ /* 0x000fe20000000a00 */
[----:B-1----:R-:W-:-:S03]  /*a4f70*/  ULEA UR4, UR5, UR4, 0x18 ;  /* 0x0000000405047291 */ /* 0x002fc6000f8ec03f */
[----:B------:R-:W-:Y:S01]  /*a4f80*/  ULDC UR5, c[0x0][0x244] ;  /* 0x0000910000057ab9 */ /* 0x000fe20000000800 */
[C---:B0-----:R-:W-:Y:S02]  /*a4f90*/  IMAD.SHL.U32 R0, R3.reuse, 0x200, RZ ;  /* 0x0000020003007824 */ /* 0x041fe400078e00ff */
[C---:B------:R-:W-:Y:S02]  /*a4fa0*/  IMAD.SHL.U32 R29, R3.reuse, 0x4, RZ ;  /* 0x00000004031d7824 */ /* 0x040fe400078e00ff */
[----:B------:R-:W-:Y:S01]  /*a4fb0*/  IMAD.SHL.U32 R2, R3, 0x800, RZ ;  /* 0x0000080003027824 */ /* 0x000fe200078e00ff */
[----:B------:R-:W-:-:S04]  /*a4fc0*/  LOP3.LUT R0, R0, 0x3000, RZ, 0xc0, !PT ;  /* 0x0000300000007812 */ /* 0x000fc800078ec0ff */
[----:B------:R-:W-:Y:S01]  /*a4fd0*/  LOP3.LUT R2, R2, 0x3000, RZ, 0xc0, !PT ;  /* 0x0000300002027812 */ /* 0x000fe200078ec0ff */
[----:B------:R-:W-:Y:S01]  /*a4fe0*/  BAR.SYNC.DEFER_BLOCKING 0x0 ;  /* 0x0000000000007b1d */ /* 0x000fe20000010000 */
[----:B--2---:R-:W-:Y:S01]  /*a4ff0*/  LOP3.LUT R0, R0, 0xc60, R28, 0xf8, !PT ;  /* 0x00000c6000007812 */ /* 0x004fe200078ef81c */
[----:B------:R-:W-:-:S03]  /*a5000*/  IMAD.SHL.U32 R28, R3, 0x10, RZ ;  /* 0x00000010031c7824 */ /* 0x000fc600078e00ff */
[----:B------:R-:W-:Y:S02]  /*a5010*/  LOP3.LUT R0, R0, 0x70, R29, 0x78, !PT ;  /* 0x0000007000007812 */ /* 0x000fe400078e781d */
[----:B------:R-:W-:Y:S02]  /*a5020*/  LOP3.LUT R2, R2, 0x3f0, R28, 0xf8, !PT ;  /* 0x000003f002027812 */ /* 0x000fe400078ef81c */
[--C-:B------:R-:W-:Y:S01]  /*a5030*/  SHF.R.U32.HI R28, RZ, 0x1, R3.reuse ;  /* 0x00000001ff1c7819 */ /* 0x100fe20000011603 */
[----:B------:R-:W-:Y:S03]  /*a5040*/  STL [R1+0xc0], R0 ;  /* 0x0000c00001007387 */ /* 0x000fe60000100800 */
[----:B------:R-:W-:Y:S01]  /*a5050*/  LOP3.LUT R2, R2, 0x20, R28, 0x78, !PT ;  /* 0x0000002002027812 */ /* 0x000fe200078e781c */
[----:B------:R0:W-:Y:S04]  /*a5060*/  STS.128 [R0+UR4], R24 ;  /* 0x0000001800007988 */ /* 0x0001e80008000c04 */
[----:B------:R1:W-:Y:S04]  /*a5070*/  STS.128 [R0+UR4+0x200], R20 ;  /* 0x0002001400007988 */ /* 0x0003e80008000c04 */
[----:B0-----:R-:W2:Y:S04]  /*a5080*/  LDL.LU R24, [R1+0x10] ;  /* 0x0000100001187983 */ /* 0x001ea80000300800 */
[----:B------:R-:W2:Y:S04]  /*a5090*/  LDL.LU R25, [R1+0x14] ;  /* 0x0000140001197983 */ /* 0x000ea80000300800 */
[----:B------:R-:W2:Y:S04]  /*a50a0*/  LDL.LU R26, [R1+0x18] ;  /* 0x00001800011a7983 */ /* 0x000ea80000300800 */
[----:B------:R-:W2:Y:S04]  /*a50b0*/  LDL.LU R27, [R1+0x1c] ;  /* 0x00001c00011b7983 */ /* 0x000ea80000300800 */
[----:B-1----:R-:W3:Y:S04]  /*a50c0*/  LDL.LU R20, [R1] ;  /* 0x0000000001147983 */ /* 0x002ee80000300800 */
[----:B------:R-:W3:Y:S04]  /*a50d0*/  LDL R21, [R1+0x4] ;  /* 0x0000040001157983 */ /* 0x000ee80000100800 */
[----:B------:R-:W3:Y:S04]  /*a50e0*/  LDL.LU R22, [R1+0x8] ;  /* 0x0000080001167983 */ /* 0x000ee80000300800 */
[----:B------:R-:W3:Y:S04]  /*a50f0*/  LDL.LU R23, [R1+0xc] ;  /* 0x00000c0001177983 */ /* 0x000ee80000300800 */
[----:B------:R-:W-:Y:S04]  /*a5100*/  STS.128 [R0+UR4+0x80], R16 ;  /* 0x0000801000007988 */ /* 0x000fe80008000c04 */
[----:B------:R-:W-:Y:S04]  /*a5110*/  STS.128 [R0+UR4+0x280], R12 ;  /* 0x0002800c00007988 */ /* 0x000fe80008000c04 */
[----:B------:R-:W-:Y:S04]  /*a5120*/  STS.128 [R0+UR4+0x100], R8 ;  /* 0x0001000800007988 */ /* 0x000fe80008000c04 */
[----:B------:R-:W-:Y:S04]  /*a5130*/  STS.128 [R0+UR4+0x300], R4 ;  /* 0x0003000400007988 */ /* 0x000fe80008000c04 */
[----:B------:R-:W-:Y:S04]  /*a5140*/  STL [R1+0xc4], R2 ;  /* 0x0000c40201007387 */ /* 0x000fe80000100800 */
[----:B---3--:R-:W-:Y:S04]  /*a5150*/  STS.128 [R0+UR4+0x180], R20 ;  /* 0x0001801400007988 */ /* 0x008fe80008000c04 */
[----:B--2---:R0:W-:Y:S01]  /*a5160*/  STS.128 [R0+UR4+0x380], R24 ;  /* 0x0003801800007988 */ /* 0x0041e20008000c04 */
[----:B------:R-:W-:Y:S08]  /*a5170*/  BAR.SYNC.DEFER_BLOCKING 0x0 ;  /* 0x0000000000007b1d */ /* 0x000ff00000010000 */
[----:B0-----:R-:W0:Y:S01]  /*a5180*/  LDC R26, c[0x0][0x248] ;  /* 0x00009200ff1a7b82 */ /* 0x001e220000000800 */
[----:B------:R-:W-:Y:S01]  /*a5190*/  LOP3.LUT R0, R2, 0x40, RZ, 0x3c, !PT ;  /* 0x0000004002007812 */ /* 0x000fe200078e3cff */
[----:B------:R-:W1:Y:S04]  /*a51a0*/  LDS.128 R4, [R2+UR4] ;  /* 0x0000000402047984 */ /* 0x000e680008000c00 */
[----:B------:R-:W2:Y:S04]  /*a51b0*/  LDS.128 R8, [R2+UR4+0x400] ;  /* 0x0004000402087984 */ /* 0x000ea80008000c00 */
[----:B------:R-:W3:Y:S04]  /*a51c0*/  LDS.128 R20, [R2+UR4+0xc00] ;  /* 0x000c000402147984 */ /* 0x000ee80008000c00 */
[----:B0-----:R-:W-:Y:S04]  /*a51d0*/  STL [R1+0x3398], R26 ;  /* 0x0033981a01007387 */ /* 0x001fe80000100800 */
[----:B------:R-:W-:Y:S04]  /*a51e0*/  STL [R1+0x138], R0 ;  /* 0x0001380001007387 */ /* 0x000fe80000100800 */
[----:B------:R-:W-:Y:S04]  /*a51f0*/  LDS.128 R12, [R0+UR4+0x800] ;  /* 0x00080004000c7984 */ /* 0x000fe80008000c00 */
[----:B------:R-:W-:Y:S04]  /*a5200*/  LDS.128 R16, [R0+UR4+0xc00] ;  /* 0x000c000400107984 */ /* 0x000fe80008000c00 */
[----:B-1----:R-:W-:Y:S04]  /*a5210*/  STL.64 [R1+0xb0], R4 ;  /* 0x0000b00401007387 */ /* 0x002fe80000100a00 */
[----:B------:R-:W-:Y:S04]  /*a5220*/  STL.64 [R1+0xb8], R6 ;  /* 0x0000b80601007387 */ /* 0x000fe80000100a00 */
[----:B------:R-:W0:Y:S04]  /*a5230*/  LDS.128 R4, [R2+UR4+0x800] ;  /* 0x0008000402047984 */ /* 0x000e280008000c00 */
[----:B--2---:R-:W-:Y:S04]  /*a5240*/  STL.64 [R1+0xa0], R8 ;  /* 0x0000a00801007387 */ /* 0x004fe80000100a00 */
[----:B------:R-:W-:Y:S04]  /*a5250*/  STL.64 [R1+0xa8], R10 ;  /* 0x0000a80a01007387 */ /* 0x000fe80000100a00 */
[----:B---3--:R-:W-:Y:S04]  /*a5260*/  STL [R1+0x3354], R21 ;  /* 0x0033541501007387 */ /* 0x008fe80000100800 */
[----:B------:R-:W-:Y:S04]  /*a5270*/  LDS.128 R8, [R0+UR4+0x400] ;  /* 0x0004000400087984 */ /* 0x000fe80008000c00 */
[----:B0-----:R-:W-:Y:S04]  /*a5280*/  STL.64 [R1+0x10], R4 ;  /* 0x0000100401007387 */ /* 0x001fe80000100a00 */
[----:B------:R-:W-:Y:S04]  /*a5290*/  STL.64 [R1+0x18], R6 ;  /* 0x0000180601007387 */ /* 0x000fe80000100a00 */
[----:B------:R-:W0:Y:S04]  /*a52a0*/  LDS.128 R4, [R0+UR4] ;  /* 0x0000000400047984 */ /* 0x000e280008000c00 */
[----:B------:R-:W-:Y:S04]  /*a52b0*/  STL [R1+0x3334], R22 ;  /* 0x0033341601007387 */ /* 0x000fe80000100800 */
[----:B------:R1:W-:Y:S04]  /*a52c0*/  STL [R1+0x3320], R23 ;  /* 0x0033201701007387 */ /* 0x0003e80000100800 */
[----:B-1----:R-:W2:Y:S04]  /*a52d0*/  LDL.LU R23, [R1+0xc0] ;  /* 0x0000c00001177983 */ /* 0x002ea80000300800 */
[----:B0-----:R-:W-:Y:S04]  /*a52e0*/  STL [R1+0x3360], R5 ;  /* 0x0033600501007387 */ /* 0x001fe80000100800 */
[----:B------:R-:W-:Y:S04]  /*a52f0*/  STL [R1+0x3344], R6 ;  /* 0x0033440601007387 */ /* 0x000fe80000100800 */
[----:B------:R-:W-:Y:S04]  /*a5300*/  STL [R1+0x332c], R7 ;  /* 0x00332c0701007387 */ /* 0x000fe80000100800 */
[----:B------:R-:W-:Y:S04]  /*a5310*/  STL [R1+0x335c], R9 ;  /* 0x00335c0901007387 */ /* 0x000fe80000100800 */
[----:B------:R-:W-:Y:S04]  /*a5320*/  STL [R1+0x3340], R10 ;  /* 0x0033400a01007387 */ /* 0x000fe80000100800 */
[----:B------:R-:W-:Y:S04]  /*a5330*/  STL [R1+0x3328], R11 ;  /* 0x0033280b01007387 */ /* 0x000fe80000100800 */
[----:B------:R0:W-:Y:S04]  /*a5340*/  STL [R1+0x337c], R8 ;  /* 0x00337c0801007387 */ /* 0x0001e80000100800 */
[----:B0-----:R-:W3:Y:S04]  /*a5350*/  LDL.LU R8, [R1+0x30] ;  /* 0x0000300001087983 */ /* 0x001ee80000300800 */
[----:B------:R-:W3:Y:S04]  /*a5360*/  LDL.LU R9, [R1+0x34] ;  /* 0x0000340001097983 */ /* 0x000ee80000300800 */
[----:B------:R-:W3:Y:S04]  /*a5370*/  LDL.LU R10, [R1+0x38] ;  /* 0x00003800010a7983 */ /* 0x000ee80000300800 */
[----:B------:R-:W3:Y:S04]  /*a5380*/  LDL.LU R11, [R1+0x3c] ;  /* 0x00003c00010b7983 */ /* 0x000ee80000300800 */
[----:B------:R-:W-:Y:S04]  /*a5390*/  STL [R1+0x3358], R13 ;  /* 0x0033580d01007387 */ /* 0x000fe80000100800 */
[----:B------:R-:W-:Y:S04]  /*a53a0*/  STL [R1+0x333c], R14 ;  /* 0x00333c0e01007387 */ /* 0x000fe80000100800 */
[----:B------:R-:W-:Y:S04]  /*a53b0*/  STL [R1+0x3324], R15 ;  /* 0x0033240f01007387 */ /* 0x000fe80000100800 */
[----:B------:R0:W-:Y:S04]  /*a53c0*/  STL [R1+0x3380], R12 ;  /* 0x0033800c01007387 */ /* 0x0001e80000100800 */
[----:B0-----:R-:W4:Y:S04]  /*a53d0*/  LDL.LU R12, [R1+0x70] ;  /* 0x00007000010c7983 */ /* 0x001f280000300800 */
[----:B------:R-:W4:Y:S04]  /*a53e0*/  LDL.LU R13, [R1+0x74] ;  /* 0x00007400010d7983 */ /* 0x000f280000300800 */
[----:B------:R-:W5:Y:S04]  /*a53f0*/  LDL.LU R14, [R1+0x78] ;  /* 0x00007800010e7983 */ /* 0x000f680000300800 */
[----:B------:R-:W5:Y:S04]  /*a5400*/  LDL.LU R15, [R1+0x7c] ;  /* 0x00007c00010f7983 */ /* 0x000f680000300800 */
[----:B------:R-:W2:Y:S04]  /*a5410*/  LDL.LU R24, [R1+0x50] ;  /* 0x0000500001187983 */ /* 0x000ea80000300800 */
[----:B------:R-:W2:Y:S04]  /*a5420*/  LDL.LU R25, [R1+0x54] ;  /* 0x0000540001197983 */ /* 0x000ea80000300800 */
[----:B------:R-:W3:Y:S04]  /*a5430*/  LDL.LU R26, [R1+0x58] ;  /* 0x00005800011a7983 */ /* 0x000ee80000300800 */
[----:B------:R-:W3:Y:S01]  /*a5440*/  LDL.LU R27, [R1+0x5c] ;  /* 0x00005c00011b7983 */ /* 0x000ee20000300800 */
[----:B------:R-:W-:Y:S06]  /*a5450*/  BAR.SYNC.DEFER_BLOCKING 0x0 ;  /* 0x0000000000007b1d */ /* 0x000fec0000010000 */
[----:B---3--:R-:W-:Y:S04]  /*a5460*/  STL.64 [R1+0x33a8], R26 ;  /* 0x0033a81a01007387 */ /* 0x008fe80000100a00 */
[----:B--2---:R0:W-:Y:S04]  /*a5470*/  STL.64 [R1+0x33a0], R24 ;  /* 0x0033a01801007387 */ /* 0x0041e80000100a00 */
[----:B0-----:R-:W2:Y:S04]  /*a5480*/  LDL.LU R24, [R1+0x40] ;  /* 0x0000400001187983 */ /* 0x001ea80000300800 */
[----:B------:R-:W2:Y:S04]  /*a5490*/  LDL.LU R25, [R1+0x44] ;  /* 0x0000440001197983 */ /* 0x000ea80000300800 */
[----:B------:R-:W2:Y:S04]  /*a54a0*/  LDL.LU R26, [R1+0x48] ;  /* 0x00004800011a7983 */ /* 0x000ea80000300800 */
[----:B------:R-:W2:Y:S04]  /*a54b0*/  LDL.LU R27, [R1+0x4c] ;  /* 0x00004c00011b7983 */ /* 0x000ea80000300800 */
[----:B-----5:R-:W-:Y:S04]  /*a54c0*/  STL.64 [R1+0x3390], R14 ;  /* 0x0033900e01007387 */ /* 0x020fe80000100a00 */
[----:B----4-:R0:W-:Y:S04]  /*a54d0*/  STL.64 [R1+0x3388], R12 ;  /* 0x0033880c01007387 */ /* 0x0101e80000100a00 */
[----:B0-----:R-:W3:Y:S04]  /*a54e0*/  LDL.LU R12, [R1+0x60] ;  /* 0x00006000010c7983 */ /* 0x001ee80000300800 */
[----:B------:R-:W3:Y:S04]  /*a54f0*/  LDL.LU R13, [R1+0x64] ;  /* 0x00006400010d7983 */ /* 0x000ee80000300800 */
[----:B------:R-:W3:Y:S04]  /*a5500*/  LDL.LU R14, [R1+0x68] ;  /* 0x00006800010e7983 */ /* 0x000ee80000300800 */
[----:B------:R-:W3:Y:S04]  /*a5510*/  LDL.LU R15, [R1+0x6c] ;  /* 0x00006c00010f7983 */ /* 0x000ee80000300800 */
[----:B------:R-:W4:Y:S04]  /*a5520*/  LDL.LU R0, [R1+0x32c0] ;  /* 0x0032c00001007983 */ /* 0x000f280000300800 */
[----:B------:R-:W5:Y:S04]  /*a5530*/  LDL.LU R5, [R1+0x4b8] ;  /* 0x0004b80001057983 */ /* 0x000f680000300800 */
[----:B------:R0:W-:Y:S04]  /*a5540*/  STL [R1+0x3368], R16 ;  /* 0x0033681001007387 */ /* 0x0001e80000100800 */
[----:B------:R1:W-:Y:S04]  /*a5550*/  STL [R1+0x3350], R17 ;  /* 0x0033501101007387 */ /* 0x0003e80000100800 */
[----:B------:R1:W-:Y:S04]  /*a5560*/  STL [R1+0x3338], R18 ;  /* 0x0033381201007387 */ /* 0x0003e80000100800 */
[----:B------:R1:W-:Y:S04]  /*a5570*/  STL [R1+0x331c], R19 ;  /* 0x00331c1301007387 */ /* 0x0003e80000100800 */
[----:B0-----:R-:W2:Y:S04]  /*a5580*/  LDL.LU R16, [R1+0x20] ;  /* 0x0000200001107983 */ /* 0x001ea80000300800 */
[----:B-1----:R-:W2:Y:S04]  /*a5590*/  LDL.LU R17, [R1+0x24] ;  /* 0x0000240001117983 */ /* 0x002ea80000300800 */
[----:B------:R-:W2:Y:S04]  /*a55a0*/  LDL.LU R18, [R1+0x28] ;  /* 0x0000280001127983 */ /* 0x000ea80000300800 */
[----:B------:R-:W2:Y:S04]  /*a55b0*/  LDL.LU R19, [R1+0x2c] ;  /* 0x00002c0001137983 */ /* 0x000ea80000300800 */
[----:B--2---:R-:W-:Y:S04]  /*a55c0*/  STS.128 [R23+UR4], R16 ;  /* 0x0000001017007988 */ /* 0x004fe80008000c04 */
[----:B------:R0:W-:Y:S04]  /*a55d0*/  STS.128 [R23+UR4+0x200], R8 ;  /* 0x0002000817007988 */ /* 0x0001e80008000c04 */
[----:B------:R1:W-:Y:S04]  /*a55e0*/  STS.128 [R23+UR4+0x80], R24 ;  /* 0x0000801817007988 */ /* 0x0003e80008000c04 */
        /* <DEDUP_REMOVED lines=8> */
[----:B------:R-:W2:Y:S01]  /*a5670*/  LDL R22, [R1+0xb0] ;  /* 0x0000b00001167983 */ /* 0x000ea20000100800 */
[----:B------:R-:W-:Y:S01]  /*a5680*/  SHF.R.U32.HI R3, RZ, 0x5, R3 ;  /* 0x00000005ff037819 */ /* 0x000fe20000011603 */
[C---:B----4-:R-:W-:Y:S01]  /*a5690*/  IMAD R2, R0.reuse, UR5, RZ ;  /* 0x0000000500027c24 */ /* 0x050fe2000f8e02ff */
[----:B------:R-:W-:Y:S01]  /*a56a0*/  ISETP.GE.AND P0, PT, R0, UR10, PT ;  /* 0x0000000a00007c0c */ /* 0x000fe2000bf06270 */
[----:B-1----:R-:W4:Y:S01]  /*a56b0*/  LDL.LU.64 R26, [R1+0x33a8] ;  /* 0x0033a800011a7983 */ /* 0x002f220000300a00 */
[----:B------:R-:W-:Y:S01]  /*a56c0*/  SGXT.U32 R3, R3, 0x2 ;  /* 0x000000020303781a */ /* 0x000fe20000000000 */
[----:B------:R-:W-:Y:S01]  /*a56d0*/  ULDC UR5, c[0x0][0x22c] ;  /* 0x00008b0000057ab9 */ /* 0x000fe20000000800 */
[----:B------:R-:W-:Y:S01]  /*a56e0*/  LEA R0, P1, R2, UR6, 0x1 ;  /* 0x0000000602007c11 */ /* 0x000fe2000f8208ff */
[----:B------:R-:W4:Y:S01]  /*a56f0*/  LDL.LU.64 R24, [R1+0x33a0] ;  /* 0x0033a00001187983 */ /* 0x000f220000300a00 */
[----:B------:R-:W-:Y:S01]  /*a5700*/  ULDC UR6, c[0x0][0x22c] ;  /* 0x00008b0000067ab9 */ /* 0x000fe20000000800 */
[----:B------:R-:W-:-:S02]  /*a5710*/  ULDC UR10, c[0x0][0x22c] ;  /* 0x00008b00000a7ab9 */ /* 0x000fc40000000800 */
[----:B----4-:R0:W-:Y:S04]  /*a5720*/  STS.128 [R23+UR4+0x280], R24 ;  /* 0x0002801817007988 */ /* 0x0101e80008000c04 */
[----:B---3--:R1:W-:Y:S04]  /*a5730*/  STS.128 [R23+UR4+0x100], R12 ;  /* 0x0001000c17007988 */ /* 0x0083e80008000c04 */
[----:B0-----:R-:W3:Y:S04]  /*a5740*/  LDL.LU R26, [R1+0x3398] ;  /* 0x00339800011a7983 */ /* 0x001ee80000300800 */
[----:B------:R-:W4:Y:S01]  /*a5750*/  LDL R21, [R1+0xa0] ;  /* 0x0000a00001157983 */ /* 0x000f220000100800 */
[----:B-----5:R-:W-:-:S03]  /*a5760*/  LOP3.LUT R27, R5, R3, RZ, 0xfc, !PT ;  /* 0x00000003051b7212 */ /* 0x020fc600078efcff */
[----:B-1----:R-:W5:Y:S04]  /*a5770*/  LDL.LU.64 R14, [R1+0x3390] ;  /* 0x00339000010e7983 */ /* 0x002f680000300a00 */
[----:B------:R-:W5:Y:S01]  /*a5780*/  LDL.LU.64 R12, [R1+0x3388] ;  /* 0x00338800010c7983 */ /* 0x000f620000300a00 */
[----:B------:R-:W-:Y:S01]  /*a5790*/  LEA.HI.X.SX32 R2, R2, UR7, 0x1, P1 ;  /* 0x0000000702027c11 */ /* 0x000fe200088f0eff */
[----:B------:R-:W-:Y:S01]  /*a57a0*/  ULDC UR7, c[0x0][0x22c] ;  /* 0x00008b0000077ab9 */ /* 0x000fe20000000800 */
[----:B------:R-:W-:Y:S02]  /*a57b0*/  ISETP.LT.AND P1, PT, R27, UR11, !P0 ;  /* 0x0000000b1b007c0c */ /* 0x000fe4000c721270 */
[C-C-:B------:R-:W-:Y:S02]  /*a57c0*/  LOP3.LUT R24, R5.reuse, 0x4, R3.reuse, 0xfe, !PT ;  /* 0x0000000405187812 */ /* 0x140fe400078efe03 */
[----:B------:R-:W-:-:S02]  /*a57d0*/  LOP3.LUT R25, R5, 0x8, R3, 0xfe, !PT ;  /* 0x0000000805197812 */ /* 0x000fc400078efe03 */
[----:B------:R-:W-:Y:S01]  /*a57e0*/  ISETP.LT.AND P4, PT, R24, UR5, !P0 ;  /* 0x0000000518007c0c */ /* 0x000fe2000c781270 */
[----:B------:R-:W-:Y:S02]  /*a57f0*/  ULDC UR5, c[0x0][0x22c] ;  /* 0x00008b0000057ab9 */ /* 0x000fe40000000800 */
[----:B------:R-:W-:Y:S01]  /*a5800*/  ISETP.LT.AND P5, PT, R25, UR5, !P0 ;  /* 0x0000000519007c0c */ /* 0x000fe2000c7a1270 */
[----:B------:R-:W-:Y:S01]  /*a5810*/  ULDC UR5, c[0x0][0x22c] ;  /* 0x00008b0000057ab9 */ /* 0x000fe20000000800 */
[----:B-----5:R0:W-:Y:S04]  /*a5820*/  STS.128 [R23+UR4+0x300], R12 ;  /* 0x0003000c17007988 */ /* 0x0201e80008000c04 */
[----:B0-----:R-:W5:Y:S01]  /*a5830*/  LDL.LU R12, [R1+0x3380] ;  /* 0x00338000010c7983 */ /* 0x001f620000300800 */
[----:B---3--:R-:W-:-:S02]  /*a5840*/  IMAD R27, R27, R26, RZ ;  /* 0x0000001a1b1b7224 */ /* 0x008fc400078e02ff */
[-C--:B------:R-:W-:Y:S01]  /*a5850*/  IMAD R6, R24, R26.reuse, RZ ;  /* 0x0000001a18067224 */ /* 0x080fe200078e02ff */
[----:B--2---:R0:W-:Y:S01]  /*a5860*/  STS.128 [R23+UR4+0x180], R8 ;  /* 0x0001800817007988 */ /* 0x0041e20008000c04 */
[----:B------:R-:W-:Y:S01]  /*a5870*/  IMAD R25, R25, R26, RZ ;  /* 0x0000001a19197224 */ /* 0x000fe200078e02ff */
[C---:B------:R-:W-:Y:S02]  /*a5880*/  LEA R28, P2, R27.reuse, R0, 0x1 ;  /* 0x000000001b1c7211 */ /* 0x040fe400078408ff */
[----:B0-----:R-:W2:Y:S02]  /*a5890*/  LDL.LU R8, [R1+0x337c] ;  /* 0x00337c0001087983 */ /* 0x001ea40000300800 */
[----:B------:R-:W-:Y:S02]  /*a58a0*/  LEA.HI.X.SX32 R29, R27, R2, 0x1, P2 ;  /* 0x000000021b1d7211 */ /* 0x000fe400010f0eff */
[C---:B------:R-:W-:Y:S01]  /*a58b0*/  LEA R26, P3, R6.reuse, R0, 0x1 ;  /* 0x00000000061a7211 */ /* 0x040fe200078608ff */
[----:B------:R-:W-:Y:S01]  /*a58c0*/  STS.128 [R23+UR4+0x380], R16 ;  /* 0x0003801017007988 */ /* 0x000fe20008000c04 */
[----:B------:R-:W-:Y:S02]  /*a58d0*/  BAR.SYNC.DEFER_BLOCKING 0x0 ;  /* 0x0000000000007b1d */ /* 0x000fe40000010000 */
[----:B------:R-:W-:-:S04]  /*a58e0*/  LEA.HI.X.SX32 R27, R6, R2, 0x1, P3 ;  /* 0x00000002061b7211 */ /* 0x000fc800018f0eff */
[----:B------:R-:W-:Y:S04]  /*a58f0*/  STL [R1+0x3378], R4 ;  /* 0x0033780401007387 */ /* 0x000fe80000100800 */
[----:B------:R0:W-:Y:S04]  /*a5900*/  @P1 STG.E.U16 desc[UR8][R28.64], R22 ;  /* 0x000000161c001986 */ /* 0x0001e8000c101508 */
[----:B------:R1:W-:Y:S01]  /*a5910*/  @P4 STG.E.U16 desc[UR8][R26.64], R4 ;  /* 0x000000041a004986 */ /* 0x0003e2000c101508 */
[----:B0-----:R-:W-:Y:S01]  /*a5920*/  IMAD.MOV.U32 R28, RZ, RZ, R5 ;  /* 0x000000ffff1c7224 */ /* 0x001fe200078e0005 */
[----:B------:R-:W0:Y:S04]  /*a5930*/  LDC R29, c[0x0][0x248] ;  /* 0x00009200ff1d7b82 */ /* 0x000e280000000800 */
[----:B-1----:R-:W-:-:S02]  /*a5940*/  LOP3.LUT R4, R28, 0x1fc, R3, 0xfe, !PT ;  /* 0x000001fc1c047812 */ /* 0x002fc400078efe03 */
[----:B------:R-:W-:-:S03]  /*a5950*/  LOP3.LUT R5, R28, 0x24, R3, 0xfe, !PT ;  /* 0x000000241c057812 */ /* 0x000fc600078efe03 */
[----:B------:R1:W-:Y:S01]  /*a5960*/  STL [R1+0x98], R4 ;  /* 0x0000980401007387 */ /* 0x0003e20000100800 */
[C-C-:B------:R-:W-:Y:S02]  /*a5970*/  LOP3.LUT R6, R28.reuse, 0x28, R3.reuse, 0xfe, !PT ;  /* 0x000000281c067812 */ /* 0x140fe400078efe03 */
[----:B-1----:R-:W-:-:S05]  /*a5980*/  LOP3.LUT R4, R28, 0x1c, R3, 0xfe, !PT ;  /* 0x0000001c1c047812 */ /* 0x002fca00078efe03 */
[----:B------:R1:W-:Y:S04]  /*a5990*/  STL [R1+0xc], R4 ;  /* 0x00000c0401007387 */ /* 0x0003e80000100800 */
[----:B------:R3:W-:Y:S01]  /*a59a0*/  STL [R1+0x24], R5 ;  /* 0x0000240501007387 */ /* 0x0007e20000100800 */
[----:B-1----:R-:W-:-:S03]  /*a59b0*/  LOP3.LUT R4, R28, 0x2c, R3, 0xfe, !PT ;  /* 0x0000002c1c047812 */ /* 0x002fc600078efe03 */
[----:B------:R1:W-:Y:S01]  /*a59c0*/  STL [R1+0x28], R6 ;  /* 0x0000280601007387 */ /* 0x0003e20000100800 */
[----:B---3--:R-:W-:-:S03]  /*a59d0*/  LOP3.LUT R5, R28, 0x30, R3, 0xfe, !PT ;  /* 0x000000301c057812 */ /* 0x008fc600078efe03 */
[----:B------:R3:W-:Y:S04]  /*a59e0*/  STL [R1+0x2c], R4 ;  /* 0x00002c0401007387 */ /* 0x0007e80000100800 */
[----:B------:R4:W-:Y:S01]  /*a59f0*/  STL [R1+0x30], R5 ;  /* 0x0000300501007387 */ /* 0x0009e20000100800 */
[C-C-:B-1----:R-:W-:Y:S02]  /*a5a00*/  LOP3.LUT R6, R28.reuse, 0x34, R3.reuse, 0xfe, !PT ;  /* 0x000000341c067812 */ /* 0x142fe400078efe03 */
[----:B---3--:R-:W-:-:S03]  /*a5a10*/  LOP3.LUT R4, R28, 0x38, R3, 0xfe, !PT ;  /* 0x000000381c047812 */ /* 0x008fc600078efe03 */
[----:B------:R1:W-:Y:S01]  /*a5a20*/  STL [R1+0x34], R6 ;  /* 0x0000340601007387 */ /* 0x0003e20000100800 */
[----:B----4-:R-:W-:-:S03]  /*a5a30*/  LOP3.LUT R5, R28, 0x3c, R3, 0xfe, !PT ;  /* 0x0000003c1c057812 */ /* 0x010fc600078efe03 */
[----:B------:R3:W-:Y:S04]  /*a5a40*/  STL [R1+0x38], R4 ;  /* 0x0000380401007387 */ /* 0x0007e80000100800 */
[----:B------:R4:W-:Y:S01]  /*a5a50*/  STL [R1+0x3c], R5 ;  /* 0x00003c0501007387 */ /* 0x0009e20000100800 */
[C-C-:B-1----:R-:W-:Y:S02]  /*a5a60*/  LOP3.LUT R6, R28.reuse, 0x40, R3.reuse, 0xfe, !PT ;  /* 0x000000401c067812 */ /* 0x142fe400078efe03 */
[C-C-:B---3--:R-:W-:Y:S02]  /*a5a70*/  LOP3.LUT R4, R28.reuse, 0x44, R3.reuse, 0xfe, !PT ;  /* 0x000000441c047812 */ /* 0x148fe400078efe03 */
[C-C-:B----4-:R-:W-:Y:S01]  /*a5a80*/  LOP3.LUT R5, R28.reuse, 0x48, R3.reuse, 0xfe, !PT ;  /* 0x000000481c057812 */ /* 0x150fe200078efe03 */
[----:B------:R1:W-:Y:S01]  /*a5a90*/  STL [R1+0x40], R6 ;  /* 0x0000400601007387 */ /* 0x0003e20000100800 */
[----:B------:R-:W-:-:S03]  /*a5aa0*/  LOP3.LUT R13, R28, 0x54, R3, 0xfe, !PT ;  /* 0x000000541c0d7812 */ /* 0x000fc600078efe03 */
[----:B------:R-:W-:Y:S04]  /*a5ab0*/  STL [R1+0x3364], R5 ;  /* 0x0033640501007387 */ /* 0x000fe80000100800 */
[----:B------:R3:W-:Y:S01]  /*a5ac0*/  STL [R1+0x44], R4 ;  /* 0x0000440401007387 */ /* 0x0007e20000100800 */
[C-C-:B-1----:R-:W-:Y:S02]  /*a5ad0*/  LOP3.LUT R6, R28.reuse, 0x60, R3.reuse, 0xfe, !PT ;  /* 0x000000601c067812 */ /* 0x142fe400078efe03 */
[C-C-:B---3--:R-:W-:Y:S02]  /*a5ae0*/  LOP3.LUT R4, R28.reuse, 0x50, R3.reuse, 0xfe, !PT ;  /* 0x000000501c047812 */ /* 0x148fe400078efe03 */
[C-C-:B------:R-:W-:Y:S02]  /*a5af0*/  LOP3.LUT R5, R28.reuse, 0x64, R3.reuse, 0xfe, !PT ;  /* 0x000000641c057812 */ /* 0x140fe400078efe03 */
[----:B------:R-:W-:-:S02]  /*a5b00*/  LOP3.LUT R10, R28, 0x90, R3, 0xfe, !PT ;  /* 0x000000901c0a7812 */ /* 0x000fc400078efe03 */
[C-C-:B------:R-:W-:Y:S01]  /*a5b10*/  LOP3.LUT R7, R28.reuse, 0xc8, R3.reuse, 0xfe, !PT ;  /* 0x000000c81c077812 */ /* 0x140fe200078efe03 */
[----:B-----5:R-:W-:Y:S04]  /*a5b20*/  STL.64 [R1+0x3370], R12 ;  /* 0x0033700c01007387 */ /* 0x020fe80000100a00 */
        /* <DEDUP_REMOVED lines=16> */
[----:B------:R1:W-:Y:S04]  /*a5c30*/  STL [R1+0x7c], R5 ;  /* 0x00007c0501007387 */ /* 0x0003e80000100800 */
[----:B------:R-:W-:Y:S04]  /*a5c40*/  STL [R1+0x3348], R6 ;  /* 0x0033480601007387 */ /* 0x000fe80000100800 */
[----:B------:R3:W-:Y:S01]  /*a5c50*/  STL [R1+0x80], R4 ;  /* 0x0000800401007387 */ /* 0x0007e20000100800 */
[----:B-1----:R-:W-:-:S05]  /*a5c60*/  LOP3.LUT R5, R28, 0x88, R3, 0xfe, !PT ;  /* 0x000000881c057812 */ /* 0x002fca00078efe03 */
[----:B------:R1:W-:Y:S01]  /*a5c70*/  STL [R1+0x88], R5 ;  /* 0x0000880501007387 */ /* 0x0003e20000100800 */
[----:B---3--:R-:W-:-:S03]  /*a5c80*/  LOP3.LUT R4, R28, 0x8c, R3, 0xfe, !PT ;  /* 0x0000008c1c047812 */ /* 0x008fc600078efe03 */
[----:B------:R-:W-:Y:S04]  /*a5c90*/  STL [R1+0x334c], R10 ;  /* 0x00334c0a01007387 */ /* 0x000fe80000100800 */
[----:B------:R3:W-:Y:S01]  /*a5ca0*/  STL [R1+0x8c], R4 ;  /* 0x00008c0401007387 */ /* 0x0007e20000100800 */
[C-C-:B------:R-:W-:Y:S02]  /*a5cb0*/  LOP3.LUT R6, R28.reuse, 0xa4, R3.reuse, 0xfe, !PT ;  /* 0x000000a41c067812 */ /* 0x140fe400078efe03 */
[C-C-:B-1----:R-:W-:Y:S02]  /*a5cc0*/  LOP3.LUT R5, R28.reuse, 0xa8, R3.reuse, 0xfe, !PT ;  /* 0x000000a81c057812 */ /* 0x142fe400078efe03 */
[----:B---3--:R-:W-:-:S05]  /*a5cd0*/  LOP3.LUT R4, R28, 0xa0, R3, 0xfe, !PT ;  /* 0x000000a01c047812 */ /* 0x008fca00078efe03 */
[----:B------:R1:W-:Y:S04]  /*a5ce0*/  STL [R1+0xc8], R4 ;  /* 0x0000c80401007387 */ /* 0x0003e80000100800 */
[----:B------:R3:W-:Y:S01]  /*a5cf0*/  STL [R1+0xcc], R6 ;  /* 0x0000cc0601007387 */ /* 0x0007e20000100800 */
[----:B-1----:R-:W-:-:S03]  /*a5d00*/  LOP3.LUT R4, R28, 0xac, R3, 0xfe, !PT ;  /* 0x000000ac1c047812 */ /* 0x002fc600078efe03 */
[----:B------:R1:W-:Y:S01]  /*a5d10*/  STL [R1+0xd0], R5 ;  /* 0x0000d00501007387 */ /* 0x0003e20000100800 */
[----:B---3--:R-:W-:-:S03]  /*a5d20*/  LOP3.LUT R6, R28, 0xb0, R3, 0xfe, !PT ;  /* 0x000000b01c067812 */ /* 0x008fc600078efe03 */
        /* <DEDUP_REMOVED lines=8> */
[----:B------:R-:W-:Y:S01]  /*a5db0*/  STL [R1+0xe4], R6 ;  /* 0x0000e40601007387 */ /* 0x000fe20000100800 */
[----:B----4-:R-:W-:-:S03]  /*a5dc0*/  LOP3.LUT R4, R28, 0xc4, R3, 0xfe, !PT ;  /* 0x000000c41c047812 */ /* 0x010fc600078efe03 */
[----:B------:R-:W-:Y:S04]  /*a5dd0*/  STL [R1+0xe8], R5 ;  /* 0x0000e80501007387 */ /* 0x000fe80000100800 */
[----:B------:R-:W-:Y:S04]  /*a5de0*/  STL [R1+0x3330], R7 ;  /* 0x0033300701007387 */ /* 0x000fe80000100800 */
[----:B------:R1:W-:Y:S02]  /*a5df0*/  STL [R1+0xec], R4 ;  /* 0x0000ec0401007387 */ /* 0x0003e40000100800 */
[----:B-1----:R-:W-:-:S05]  /*a5e00*/  LOP3.LUT R4, R28, 0xcc, R3, 0xfe, !PT ;  /* 0x000000cc1c047812 */ /* 0x002fca00078efe03 */
[----:B------:R1:W-:Y:S01]  /*a5e10*/  STL [R1+0xf4], R4 ;  /* 0x0000f40401007387 */ /* 0x0003e20000100800 */
[C-C-:B------:R-:W-:Y:S02]  /*a5e20*/  LOP3.LUT R5, R28.reuse, 0xe4, R3.reuse, 0xfe, !PT ;  /* 0x000000e41c057812 */ /* 0x140fe400078efe03 */
[----:B-1----:R-:W-:-:S05]  /*a5e30*/  LOP3.LUT R4, R28, 0xdc, R3, 0xfe, !PT ;  /* 0x000000dc1c047812 */ /* 0x002fca00078efe03 */
[----:B------:R1:W-:Y:S01]  /*a5e40*/  STL [R1+0x104], R4 ;  /* 0x0001040401007387 */ /* 0x0003e20000100800 */
[----:B------:R-:W-:-:S03]  /*a5e50*/  LOP3.LUT R6, R28, 0xec, R3, 0xfe, !PT ;  /* 0x000000ec1c067812 */ /* 0x000fc600078efe03 */
[----:B------:R3:W-:Y:S01]  /*a5e60*/  STL [R1+0x10c], R5 ;  /* 0x00010c0501007387 */ /* 0x0007e20000100800 */
[C-C-:B-1----:R-:W-:Y:S02]  /*a5e70*/  LOP3.LUT R4, R28.reuse, 0xe8, R3.reuse, 0xfe, !PT ;  /* 0x000000e81c047812 */ /* 0x142fe400078efe03 */
[----:B---3--:R-:W-:-:S03]  /*a5e80*/  LOP3.LUT R5, R28, 0xf0, R3, 0xfe, !PT ;  /* 0x000000f01c057812 */ /* 0x008fc600078efe03 */
        /* <DEDUP_REMOVED lines=14> */
[----:B----4-:R-:W-:-:S05]  /*a5f70*/  LOP3.LUT R4, R28, 0x10c, R3, 0xfe, !PT ;  /* 0x0000010c1c047812 */ /* 0x010fca00078efe03 */
        /* <DEDUP_REMOVED lines=8> */
[----:B------:R3:W-:Y:S01]  /*a6000*/  STL [R1+0x14c], R5 ;  /* 0x00014c0501007387 */ /* 0x0007e20000100800 */
[----:B-1----:R-:W-:-:S03]  /*a6010*/  LOP3.LUT R4, R28, 0x124, R3, 0xfe, !PT ;  /* 0x000001241c047812 */ /* 0x002fc600078efe03 */
[----:B------:R1:W-:Y:S04]  /*a6020*/  STL [R1+0x150], R6 ;  /* 0x0001500601007387 */ /* 0x0003e80000100800 */
[----:B------:R4:W-:Y:S01]  /*a6030*/  STL [R1+0x154], R4 ;  /* 0x0001540401007387 */ /* 0x0009e20000100800 */
[C-C-:B---3--:R-:W-:Y:S02]  /*a6040*/  LOP3.LUT R5, R28.reuse, 0x128, R3.reuse, 0xfe, !PT ;  /* 0x000001281c057812 */ /* 0x148fe400078efe03 */
[----:B-1----:R-:W-:-:S03]  /*a6050*/  LOP3.LUT R6, R28, 0x12c, R3, 0xfe, !PT ;  /* 0x0000012c1c067812 */ /* 0x002fc600078efe03 */
[----:B------:R1:W-:Y:S01]  /*a6060*/  STL [R1+0x158], R5 ;  /* 0x0001580501007387 */ /* 0x0003e20000100800 */
[----:B----4-:R-:W-:-:S03]  /*a6070*/  LOP3.LUT R4, R28, 0x130, R3, 0xfe, !PT ;  /* 0x000001301c047812 */ /* 0x010fc600078efe03 */
        /* <DEDUP_REMOVED lines=72> */
[----:B------:R3:W-:Y:S01]  /*a6500*/  STL [R1+0x1f0], R6 ;  /* 0x0001f00601007387 */ /* 0x0007e20000100800 */
[C-C-:B------:R-:W-:Y:S02]  /*a6510*/  LOP3.LUT R10, R28.reuse, 0x1cc, R3.reuse, 0xfe, !PT ;  /* 0x000001cc1c0a7812 */ /* 0x140fe400078efe03 */
[C-C-:B-1----:R-:W-:Y:S01]  /*a6520*/  LOP3.LUT R5, R28.reuse, 0x1c4, R3.reuse, 0xfe, !PT ;  /* 0x000001c41c057812 */ /* 0x142fe200078efe03 */
[----:B---3--:R-:W3:Y:S04]  /*a6530*/  LDL.LU R6, [R1+0x10] ;  /* 0x0000100001067983 */ /* 0x008ee80000300800 */
[----:B------:R1:W-:Y:S04]  /*a6540*/  STL [R1+0x1f4], R4 ;  /* 0x0001f40401007387 */ /* 0x0003e80000100800 */
[----:B------:R4:W-:Y:S01]  /*a6550*/  STL [R1+0x1f8], R5 ;  /* 0x0001f80501007387 */ /* 0x0009e20000100800 */
[----:B-1----:R-:W-:-:S02]  /*a6560*/  LOP3.LUT R4, R28, 0x1c8, R3, 0xfe, !PT ;  /* 0x000001c81c047812 */ /* 0x002fc400078efe03 */
[----:B----4-:R-:W-:-:S03]  /*a6570*/  LOP3.LUT R5, R28, 0x1d0, R3, 0xfe, !PT ;  /* 0x000001d01c057812 */ /* 0x010fc600078efe03 */
[----:B------:R1:W-:Y:S04]  /*a6580*/  STL [R1+0x1fc], R4 ;  /* 0x0001fc0401007387 */ /* 0x0003e80000100800 */
[----:B------:R4:W-:Y:S01]  /*a6590*/  STL [R1+0x200], R10 ;  /* 0x0002000a01007387 */ /* 0x0009e20000100800 */
[----:B-1----:R-:W-:-:S03]  /*a65a0*/  LOP3.LUT R4, R28, 0x1d4, R3, 0xfe, !PT ;  /* 0x000001d41c047812 */ /* 0x002fc600078efe03 */
[----:B------:R1:W-:Y:S01]  /*a65b0*/  STL [R1+0x204], R5 ;  /* 0x0002040501007387 */ /* 0x0003e20000100800 */
[----:B----4-:R-:W-:-:S03]  /*a65c0*/  LOP3.LUT R10, R28, 0x1d8, R3, 0xfe, !PT ;  /* 0x000001d81c0a7812 */ /* 0x010fc600078efe03 */
[----:B------:R4:W-:Y:S01]  /*a65d0*/  STL [R1+0x208], R4 ;  /* 0x0002080401007387 */ /* 0x0009e20000100800 */
[----:B------:R-:W-:Y:S02]  /*a65e0*/  LEA R24, P2, R25, R0, 0x1 ;  /* 0x0000000019187211 */ /* 0x000fe400078408ff */
[C-C-:B-1----:R-:W-:Y:S01]  /*a65f0*/  LOP3.LUT R5, R28.reuse, 0x1dc, R3.reuse, 0xfe, !PT ;  /* 0x000001dc1c057812 */ /* 0x142fe200078efe03 */
[----:B------:R1:W-:Y:S01]  /*a6600*/  STL [R1+0x20c], R10 ;  /* 0x00020c0a01007387 */ /* 0x0003e20000100800 */
[----:B----4-:R-:W-:-:S03]  /*a6610*/  LOP3.LUT R4, R28, 0x1e0, R3, 0xfe, !PT ;  /* 0x000001e01c047812 */ /* 0x010fc600078efe03 */
[----:B------:R4:W-:Y:S01]  /*a6620*/  STL [R1+0x210], R5 ;  /* 0x0002100501007387 */ /* 0x0009e20000100800 */
[----:B------:R-:W-:Y:S02]  /*a6630*/  LEA.HI.X.SX32 R25, R25, R2, 0x1, P2 ;  /* 0x0000000219197211 */ /* 0x000fe400010f0eff */
[C-C-:B-1----:R-:W-:Y:S01]  /*a6640*/  LOP3.LUT R10, R28.reuse, 0x1e4, R3.reuse, 0xfe, !PT ;  /* 0x000001e41c0a7812 */ /* 0x142fe200078efe03 */
[----:B------:R1:W-:Y:S01]  /*a6650*/  STL [R1+0x214], R4 ;  /* 0x0002140401007387 */ /* 0x0003e20000100800 */
[----:B----4-:R-:W-:-:S03]  /*a6660*/  LOP3.LUT R5, R28, 0x1e8, R3, 0xfe, !PT ;  /* 0x000001e81c057812 */ /* 0x010fc600078efe03 */
[----:B------:R4:W-:Y:S01]  /*a6670*/  STL [R1+0x218], R10 ;  /* 0x0002180a01007387 */ /* 0x0009e20000100800 */
[----:B-1----:R-:W-:-:S03]  /*a6680*/  LOP3.LUT R4, R28, 0x1ec, R3, 0xfe, !PT ;  /* 0x000001ec1c047812 */ /* 0x002fc600078efe03 */
[----:B------:R1:W-:Y:S04]  /*a6690*/  @P5 STG.E.U16 desc[UR8][R24.64], R21 ;  /* 0x0000001518005986 */ /* 0x0003e8000c101508 */
[----:B----4-:R-:W4:Y:S04]  /*a66a0*/  LDL.LU R10, [R1+0xb0] ;  /* 0x0000b000010a7983 */ /* 0x010f280000300800 */
[----:B------:R5:W-:Y:S01]  /*a66b0*/  STL [R1+0x21c], R5 ;  /* 0x00021c0501007387 */ /* 0x000be20000100800 */
[C-C-:B------:R-:W-:Y:S02]  /*a66c0*/  LOP3.LUT R26, R28.reuse, 0x14, R3.reuse, 0xfe, !PT ;  /* 0x000000141c1a7812 */ /* 0x140fe400078efe03 */
[C-C-:B-1----:R-:W-:Y:S01]  /*a66d0*/  LOP3.LUT R24, R28.reuse, 0xc, R3.reuse, 0xfe, !PT ;  /* 0x0000000c1c187812 */ /* 0x142fe200078efe03 */
[----:B------:R1:W-:Y:S01]  /*a66e0*/  STL [R1+0x220], R4 ;  /* 0x0002200401007387 */ /* 0x0003e20000100800 */
[----:B------:R-:W-:-:S02]  /*a66f0*/  LOP3.LUT R25, R28, 0x10, R3, 0xfe, !PT ;  /* 0x000000101c197812 */ /* 0x000fc400078efe03 */
[--C-:B-----5:R-:W-:Y:S02]  /*a6700*/  LOP3.LUT R5, R28, 0x1f0, R3.reuse, 0xfe, !PT ;  /* 0x000001f01c057812 */ /* 0x120fe400078efe03 */
[----:B------:R-:W-:Y:S02]  /*a6710*/  ISETP.LT.AND P1, PT, R24, UR5, !P0 ;  /* 0x0000000518007c0c */ /* 0x000fe4000c721270 */
[--C-:B-1----:R-:W-:Y:S01]  /*a6720*/  LOP3.LUT R4, R28, 0x1f4, R3.reuse, 0xfe, !PT ;  /* 0x000001f41c047812 */ /* 0x102fe200078efe03 */
[----:B------:R1:W-:Y:S01]  /*a6730*/  STL [R1+0x224], R5 ;  /* 0x0002240501007387 */ /* 0x0003e20000100800 */
[-C--:B0-----:R-:W-:Y:S01]  /*a6740*/  IMAD R24, R24, R29.reuse, RZ ;  /* 0x0000001d18187224 */ /* 0x081fe200078e02ff */
[C---:B------:R-:W-:Y:S01]  /*a6750*/  ISETP.LT.AND P3, PT, R25.reuse, UR6, !P0 ;  /* 0x0000000619007c0c */ /* 0x040fe2000c761270 */
[----:B------:R-:W-:Y:S01]  /*a6760*/  IMAD R25, R25, R29, RZ ;  /* 0x0000001d19197224 */ /* 0x000fe200078e02ff */
[----:B------:R-:W-:Y:S01]  /*a6770*/  ISETP.LT.AND P2, PT, R26, UR7, !P0 ;  /* 0x000000071a007c0c */ /* 0x000fe2000c741270 */
[----:B------:R-:W-:Y:S01]  /*a6780*/  ULDC UR5, c[0x0][0x22c] ;  /* 0x00008b0000057ab9 */ /* 0x000fe20000000800 */
[----:B------:R-:W-:Y:S01]  /*a6790*/  LEA R12, P6, R24, R0, 0x1 ;  /* 0x00000000180c7211 */ /* 0x000fe200078c08ff */
[----:B------:R-:W-:Y:S01]  /*a67a0*/  ULDC UR6, c[0x0][0x22c] ;  /* 0x00008b0000067ab9 */ /* 0x000fe20000000800 */
[C-C-:B------:R-:W-:Y:S01]  /*a67b0*/  LOP3.LUT R27, R28.reuse, 0x18, R3.reuse, 0xfe, !PT ;  /* 0x000000181c1b7812 */ /* 0x140fe200078efe03 */
[----:B------:R-:W-:Y:S01]  /*a67c0*/  ULDC UR7, c[0x0][0x22c] ;  /* 0x00008b0000077ab9 */ /* 0x000fe20000000800 */
[----:B-1----:R-:W5:Y:S04]  /*a67d0*/  LDL.LU R5, [R1+0x28] ;  /* 0x0000280001057983 */ /* 0x002f680000300800 */
[----:B------:R0:W-:Y:S01]  /*a67e0*/  STL [R1+0x228], R4 ;  /* 0x0002280401007387 */ /* 0x0001e20000100800 */
[----:B------:R-:W-:-:S02]  /*a67f0*/  LOP3.LUT R16, R28, 0x20, R3, 0xfe, !PT ;  /* 0x000000201c107812 */ /* 0x000fc400078efe03 */
[C-C-:B------:R-:W-:Y:S02]  /*a6800*/  LOP3.LUT R9, R28.reuse, 0x4c, R3.reuse, 0xfe, !PT ;  /* 0x0000004c1c097812 */ /* 0x140fe400078efe03 */
[--C-:B------:R-:W-:Y:S01]  /*a6810*/  LOP3.LUT R21, R28, 0x58, R3.reuse, 0xfe, !PT ;  /* 0x000000581c157812 */ /* 0x100fe200078efe03 */
[----:B0-----:R-:W-:Y:S02]  /*a6820*/  IMAD R4, R26, R29, RZ ;  /* 0x0000001d1a047224 */ /* 0x001fe400078e02ff */
[----:B------:R-:W-:Y:S01]  /*a6830*/  IMAD.MOV.U32 R26, RZ, RZ, R28 ;  /* 0x000000ffff1a7224 */ /* 0x000fe200078e001c */
[C-C-:B------:R-:W-:Y:S02]  /*a6840*/  LOP3.LUT R17, R28.reuse, 0x5c, R3.reuse, 0xfe, !PT ;  /* 0x0000005c1c117812 */ /* 0x140fe400078efe03 */
[C-C-:B------:R-:W-:Y:S02]  /*a6850*/  LOP3.LUT R14, R28.reuse, 0x94, R3.reuse, 0xfe, !PT ;  /* 0x000000941c0e7812 */ /* 0x140fe400078efe03 */
[----:B------:R-:W-:-:S02]  /*a6860*/  LOP3.LUT R18, R28, 0x98, R3, 0xfe, !PT ;  /* 0x000000981c127812 */ /* 0x000fc400078efe03 */
[C-C-:B------:R-:W-:Y:S02]  /*a6870*/  LOP3.LUT R22, R28.reuse, 0x9c, R3.reuse, 0xfe, !PT ;  /* 0x0000009c1c167812 */ /* 0x140fe400078efe03 */
[C-C-:B------:R-:W-:Y:S02]  /*a6880*/  LOP3.LUT R11, R28.reuse, 0xd0, R3.reuse, 0xfe, !PT ;  /* 0x000000d01c0b7812 */ /* 0x140fe400078efe03 */
[C-C-:B------:R-:W-:Y:S02]  /*a6890*/  LOP3.LUT R15, R28.reuse, 0xd4, R3.reuse, 0xfe, !PT ;  /* 0x000000d41c0f7812 */ /* 0x140fe400078efe03 */
[C-C-:B------:R-:W-:Y:S02]  /*a68a0*/  LOP3.LUT R23, R28.reuse, 0xd8, R3.reuse, 0xfe, !PT ;  /* 0x000000d81c177812 */ /* 0x140fe400078efe03 */
[C-C-:B------:R-:W-:Y:S02]  /*a68b0*/  LOP3.LUT R19, R28.reuse, 0xe0, R3.reuse, 0xfe, !PT ;  /* 0x000000e01c137812 */ /* 0x140fe400078efe03 */
[----:B------:R-:W-:-:S02]  /*a68c0*/  LOP3.LUT R7, R28, 0x104, R3, 0xfe, !PT ;  /* 0x000001041c077812 */ /* 0x000fc400078efe03 */
[----:B------:R-:W-:Y:S02]  /*a68d0*/  LEA R28, P5, R25, R0, 0x1 ;  /* 0x00000000191c7211 */ /* 0x000fe400078a08ff */
[----:B------:R-:W-:Y:S02]  /*a68e0*/  LEA.HI.X.SX32 R13, R24, R2, 0x1, P6 ;  /* 0x00000002180d7211 */ /* 0x000fe400030f0eff */
[----:B------:R-:W-:Y:S02]  /*a68f0*/  LOP3.LUT R26, R26, 0x1f8, R3, 0xfe, !PT ;  /* 0x000001f81a1a7812 */ /* 0x000fe400078efe03 */
[C---:B------:R-:W-:Y:S01]  /*a6900*/  LEA R24, P6, R4.reuse, R0, 0x1 ;  /* 0x0000000004187211 */ /* 0x040fe200078c08ff */
[----:B------:R-:W4:Y:S01]  /*a6910*/  LDL.LU R3, [R1+0xc] ;  /* 0x00000c0001037983 */ /* 0x000f220000300800 */
[C---:B------:R-:W-:Y:S01]  /*a6920*/  ISETP.LT.AND P4, PT, R27.reuse, UR10, !P0 ;  /* 0x0000000a1b007c0c */ /* 0x040fe2000c781270 */
[----:B------:R-:W-:Y:S01]  /*a6930*/  IMAD R27, R27, R29, RZ ;  /* 0x0000001d1b1b7224 */ /* 0x000fe200078e02ff */
[-C--:B------:R-:W-:Y:S01]  /*a6940*/  LEA.HI.X.SX32 R29, R25, R2.reuse, 0x1, P5 ;  /* 0x00000002191d7211 */ /* 0x080fe200028f0eff */
[----:B------:R-:W-:Y:S01]  /*a6950*/  STL [R1+0x1a8], R26 ;  /* 0x0001a81a01007387 */ /* 0x000fe20000100800 */
[----:B------:R-:W-:-:S03]  /*a6960*/  LEA.HI.X.SX32 R25, R4, R2, 0x1, P6 ;  /* 0x0000000204197211 */ /* 0x000fc600030f0eff */
[----:B------:R-:W5:Y:S04]  /*a6970*/  LDL.LU R4, [R1+0x3378] ;  /* 0x0033780001047983 */ /* 0x000f680000300800 */
[----:B--2---:R0:W-:Y:S04]  /*a6980*/  @P1 STG.E.U16 desc[UR8][R12.64], R8 ;  /* 0x000000080c001986 */ /* 0x0041e8000c101508 */
[----:B0-----:R-:W2:Y:S01]  /*a6990*/  LDL.LU.64 R12, [R1+0x3370] ;  /* 0x00337000010c7983 */ /* 0x001ea20000300a00 */
[----:B------:R-:W-:-:S04]  /*a69a0*/  LEA R26, P5, R27, R0, 0x1 ;  /* 0x000000001b1a7211 */ /* 0x000fc800078a08ff */
[----:B------:R-:W-:Y:S01]  /*a69b0*/  LEA.HI.X.SX32 R27, R27, R2, 0x1, P5 ;  /* 0x000000021b1b7211 */ /* 0x000fe200028f0eff */
[----:B---3--:R0:W-:Y:S02]  /*a69c0*/  @P3 STG.E.U16 desc[UR8][R28.64], R6 ;  /* 0x000000061c003986 */ /* 0x0081e4000c101508 */
[----:B0-----:R-:W0:Y:S02]  /*a69d0*/  LDC R29, c[0x0][0x248] ;  /* 0x00009200ff1d7b82 */ /* 0x001e240000000800 */
[----:B------:R-:W3:Y:S01]  /*a69e0*/  LDL R28, [R1+0x24] ;  /* 0x00002400011c7983 */ /* 0x000ee20000100800 */
[C---:B----4-:R-:W-:Y:S01]  /*a69f0*/  ISETP.LT.AND P5, PT, R3.reuse, UR5, !P0 ;  /* 0x0000000503007c0c */ /* 0x050fe2000c7a1270 */
[----:B------:R-:W-:Y:S02]  /*a6a00*/  ULDC UR5, c[0x0][0x22c] ;  /* 0x00008b0000057ab9 */ /* 0x000fe40000000800 */
[----:B--2---:R0:W-:Y:S01]  /*a6a10*/  @P2 STG.E.U16 desc[UR8][R24.64], R12 ;  /* 0x0000000c18002986 */ /* 0x0041e2000c101508 */
[----:B------:R-:W-:Y:S01]  /*a6a20*/  ISETP.LT.AND P2, PT, R16, UR6, !P0 ;  /* 0x0000000610007c0c */ /* 0x000fe2000c741270 */
[----:B------:R-:W-:Y:S01]  /*a6a30*/  ULDC UR6, c[0x0][0x22c] ;  /* 0x00008b0000067ab9 */ /* 0x000fe20000000800 */
[----:B0-----:R-:W-:-:S02]  /*a6a40*/  IMAD R25, R3, R29, RZ ;  /* 0x0000001d03197224 */ /* 0x001fc400078e02ff */
[----:B------:R-:W-:Y:S02]  /*a6a50*/  IMAD R3, R16, R29, RZ ;  /* 0x0000001d10037224 */ /* 0x000fe400078e02ff */
[----:B------:R-:W2:Y:S04]  /*a6a60*/  LDL.LU R16, [R1+0x3368] ;  /* 0x0033680001107983 */ /* 0x000ea80000300800 */
[----:B------:R0:W-:Y:S01]  /*a6a70*/  @P4 STG.E.U16 desc[UR8][R26.64], R20 ;  /* 0x000000141a004986 */ /* 0x0001e2000c101508 */
[-C--:B------:R-:W-:Y:S02]  /*a6a80*/  LEA R24, P4, R3, R0.reuse, 0x1 ;  /* 0x0000000003187211 */ /* 0x080fe400078808ff */
[----:B-----5:R-:W-:Y:S02]  /*a6a90*/  PRMT R4, R10, 0x7632, R4 ;  /* 0x000076320a047816 */ /* 0x020fe40000000004 */
[----:B------:R-:W4:Y:S01]  /*a6aa0*/  LDL.LU R10, [R1+0x38] ;  /* 0x00003800010a7983 */ /* 0x000f220000300800 */
[----:B0-----:R-:W-:-:S04]  /*a6ab0*/  LEA R26, P3, R25, R0, 0x1 ;  /* 0x00000000191a7211 */ /* 0x001fc800078608ff */
[-C--:B------:R-:W-:Y:S02]  /*a6ac0*/  LEA.HI.X.SX32 R27, R25, R2.reuse, 0x1, P3 ;  /* 0x00000002191b7211 */ /* 0x080fe400018f0eff */
[----:B------:R-:W-:Y:S01]  /*a6ad0*/  LEA.HI.X.SX32 R25, R3, R2, 0x1, P4 ;  /* 0x0000000203197211 */ /* 0x000fe200020f0eff */
[CC--:B------:R-:W-:Y:S01]  /*a6ae0*/  IMAD R3, R5.reuse, R29.reuse, RZ ;  /* 0x0000001d05037224 */ /* 0x0c0fe200078e02ff */
[----:B------:R-:W-:Y:S01]  /*a6af0*/  ISETP.LT.AND P3, PT, R5, UR6, !P0 ;  /* 0x0000000605007c0c */ /* 0x000fe2000c761270 */
[----:B------:R-:W-:Y:S01]  /*a6b00*/  ULDC UR6, c[0x0][0x22c] ;  /* 0x00008b0000067ab9 */ /* 0x000fe20000000800 */
[----:B------:R-:W5:Y:S04]  /*a6b10*/  LDL.LU R5, [R1+0x3364] ;  /* 0x0033640001057983 */ /* 0x000f680000300800 */
[----:B--2---:R-:W-:Y:S04]  /*a6b20*/  @P5 STG.E.U16 desc[UR8][R26.64], R16 ;  /* 0x000000101a005986 */ /* 0x004fe8000c101508 */
[----:B------:R0:W-:Y:S04]  /*a6b30*/  @P2 STG.E.U16 desc[UR8][R24.64], R4 ;  /* 0x0000000418002986 */ /* 0x0001e8000c101508 */
[----:B0-----:R-:W2:Y:S01]  /*a6b40*/  LDL.LU R25, [R1+0xa0] ;  /* 0x0000a00001197983 */ /* 0x001ea20000300800 */
[C---:B---3--:R-:W-:Y:S01]  /*a6b50*/  ISETP.LT.AND P1, PT, R28.reuse, UR5, !P0 ;  /* 0x000000051c007c0c */ /* 0x048fe2000c721270 */
[----:B------:R-:W-:Y:S01]  /*a6b60*/  IMAD R28, R28, R29, RZ ;  /* 0x0000001d1c1c7224 */ /* 0x000fe200078e02ff */
[----:B------:R-:W-:Y:S01]  /*a6b70*/  LEA R24, P2, R3, R0, 0x1 ;  /* 0x0000000003187211 */ /* 0x000fe200078408ff */
[----:B------:R-:W-:-:S03]  /*a6b80*/  ULDC UR5, c[0x0][0x22c] ;  /* 0x00008b0000057ab9 */ /* 0x000fc60000000800 */
[----:B------:R-:W-:-:S04]  /*a6b90*/  LEA R26, P4, R28, R0, 0x1 ;  /* 0x000000001c1a7211 */ /* 0x000fc800078808ff */
[----:B------:R-:W-:Y:S02]  /*a6ba0*/  LEA.HI.X.SX32 R27, R28, R2, 0x1, P4 ;  /* 0x000000021c1b7211 */ /* 0x000fe400020f0eff */
[----:B------:R-:W3:Y:S01]  /*a6bb0*/  LDL.LU R28, [R1+0x34] ;  /* 0x00003400011c7983 */ /* 0x000ee20000300800 */
[----:B------:R-:W-:-:S05]  /*a6bc0*/  PRMT R4, R4, 0x7632, R4 ;  /* 0x0000763204047816 */ /* 0x000fca0000000004 */
[----:B------:R0:W-:Y:S01]  /*a6bd0*/  @P1 STG.E.U16 desc[UR8][R26.64], R4 ;  /* 0x000000041a001986 */ /* 0x0001e2000c101508 */
[----:B--2---:R-:W-:Y:S02]  /*a6be0*/  PRMT R8, R25, 0x7632, R8 ;  /* 0x0000763219087816 */ /* 0x004fe40000000008 */
[----:B------:R-:W-:Y:S02]  /*a6bf0*/  LEA.HI.X.SX32 R25, R3, R2, 0x1, P2 ;  /* 0x0000000203197211 */ /* 0x000fe400010f0eff */
[----:B------:R-:W2:Y:S04]  /*a6c00*/  LDL.LU R3, [R1+0x2c] ;  /* 0x00002c0001037983 */ /* 0x000ea80000300800 */
[----:B0-----:R-:W4:Y:S04]  /*a6c10*/  LDL.LU R27, [R1+0x30] ;  /* 0x00003000011b7983 */ /* 0x001f280000300800 */
[----:B------:R0:W-:Y:S01]  /*a6c20*/  @P3 STG.E.U16 desc[UR8][R24.64], R8 ;  /* 0x0000000818003986 */ /* 0x0001e2000c101508 */
[----:B------:R-:W-:Y:S01]  /*a6c30*/  PRMT R12, R8, 0x7632, R12 ;  /* 0x00007632080c7816 */ /* 0x000fe2000000000c */
[C---:B---3--:R-:W-:Y:S01]  /*a6c40*/  IMAD R4, R28.reuse, R29, RZ ;  /* 0x0000001d1c047224 */ /* 0x048fe200078e02ff */
[----:B------:R-:W-:Y:S01]  /*a6c50*/  ISETP.LT.AND P1, PT, R28, UR6, !P0 ;  /* 0x000000061c007c0c */ /* 0x000fe2000c721270 */
[----:B------:R-:W-:Y:S01]  /*a6c60*/  ULDC UR6, c[0x0][0x22c] ;  /* 0x00008b0000067ab9 */ /* 0x000fe20000000800 */
[----:B------:R-:W-:-:S02]  /*a6c70*/  PRMT R16, R6, 0x7632, R16 ;  /* 0x0000763206107816 */ /* 0x000fc40000000010 */
[----:B------:R-:W-:Y:S02]  /*a6c80*/  PRMT R20, R20, 0x7632, R20 ;  /* 0x0000763214147816 */ /* 0x000fe40000000014 */
[C---:B--2---:R-:W-:Y:S01]  /*a6c90*/  ISETP.LT.AND P4, PT, R3.reuse, UR5, !P0 ;  /* 0x0000000503007c0c */ /* 0x044fe2000c781270 */
[----:B------:R-:W-:Y:S01]  /*a6ca0*/  IMAD R3, R3, R29, RZ ;  /* 0x0000001d03037224 */ /* 0x000fe200078e02ff */
[----:B------:R-:W-:-:S04]  /*a6cb0*/  ULDC UR5, c[0x0][0x22c] ;  /* 0x00008b0000057ab9 */ /* 0x000fc80000000800 */
[----:B0-----:R-:W-:Y:S01]  /*a6cc0*/  LEA R24, P3, R3, R0, 0x1 ;  /* 0x0000000003187211 */ /* 0x001fe200078608ff */
[----:B----4-:R-:W-:-:S03]  /*a6cd0*/  IMAD R8, R27, R29, RZ ;  /* 0x0000001d1b087224 */ /* 0x010fc600078e02ff */
[----:B------:R-:W-:Y:S01]  /*a6ce0*/  LEA.HI.X.SX32 R25, R3, R2, 0x1, P3 ;  /* 0x0000000203197211 */ /* 0x000fe200018f0eff */
[C---:B------:R-:W-:Y:S01]  /*a6cf0*/  IMAD R3, R10.reuse, R29, RZ ;  /* 0x0000001d0a037224 */ /* 0x040fe200078e02ff */
[----:B------:R-:W-:Y:S01]  /*a6d00*/  ISETP.LT.AND P3, PT, R10, UR7, !P0 ;  /* 0x000000070a007c0c */ /* 0x000fe2000c761270 */
[----:B------:R-:W-:Y:S01]  /*a6d10*/  ULDC UR7, c[0x0][0x22c] ;  /* 0x00008b0000077ab9 */ /* 0x000fe20000000800 */
[----:B------:R-:W2:Y:S04]  /*a6d20*/  LDL.LU R10, [R1+0xb4] ;  /* 0x0000b400010a7983 */ /* 0x000ea80000300800 */
[----:B------:R0:W-:Y:S01]  /*a6d30*/  @P4 STG.E.U16 desc[UR8][R24.64], R12 ;  /* 0x0000000c18004986 */ /* 0x0001e2000c101508 */
[CC--:B------:R-:W-:Y:S02]  /*a6d40*/  LEA R28, P4, R8.reuse, R0.reuse, 0x1 ;  /* 0x00000000081c7211 */ /* 0x0c0fe400078808ff */
[----:B------:R-:W-:Y:S01]  /*a6d50*/  LEA R26, P6, R3, R0, 0x1 ;  /* 0x00000000031a7211 */ /* 0x000fe200078c08ff */
[----:B------:R-:W3:Y:S01]  /*a6d60*/  LDL.LU R6, [R1+0xa4] ;  /* 0x0000a40001067983 */ /* 0x000ee20000300800 */
[----:B------:R-:W-:-:S02]  /*a6d70*/  LEA.HI.X.SX32 R29, R8, R2, 0x1, P4 ;  /* 0x00000002081d7211 */ /* 0x000fc400020f0eff */
[----:B------:R-:W-:Y:S01]  /*a6d80*/  ISETP.LT.AND P2, PT, R27, UR5, !P0 ;  /* 0x000000051b007c0c */ /* 0x000fe2000c741270 */
[----:B------:R-:W4:Y:S01]  /*a6d90*/  LDL.LU R8, [R1+0x44] ;  /* 0x0000440001087983 */ /* 0x000f220000300800 */
[C---:B0-----:R-:W-:Y:S01]  /*a6da0*/  LEA R24, P5, R4.reuse, R0, 0x1 ;  /* 0x0000000004187211 */ /* 0x041fe200078a08ff */
[----:B------:R-:W-:Y:S01]  /*a6db0*/  ULDC UR5, c[0x0][0x22c] ;  /* 0x00008b0000057ab9 */ /* 0x000fe20000000800 */
[-C--:B------:R-:W-:Y:S02]  /*a6dc0*/  LEA.HI.X.SX32 R27, R3, R2.reuse, 0x1, P6 ;  /* 0x00000002031b7211 */ /* 0x080fe400030f0eff */
[----:B------:R-:W-:Y:S02]  /*a6dd0*/  LEA.HI.X.SX32 R25, R4, R2, 0x1, P5 ;  /* 0x0000000204197211 */ /* 0x000fe400028f0eff */
[----:B------:R-:W5:Y:S04]  /*a6de0*/  LDL.LU R4, [R1+0x40] ;  /* 0x0000400001047983 */ /* 0x000f680000300800 */
[----:B------:R-:W2:Y:S01]  /*a6df0*/  LDL.LU R3, [R1+0x3c] ;  /* 0x00003c0001037983 */ /* 0x000ea20000300800 */
[----:B------:R-:W-:-:S03]  /*a6e00*/  PRMT R12, R12, 0x7632, R12 ;  /* 0x000076320c0c7816 */ /* 0x000fc6000000000c */
[----:B------:R-:W-:Y:S04]  /*a6e10*/  @P2 STG.E.U16 desc[UR8][R28.64], R16 ;  /* 0x000000101c002986 */ /* 0x000fe8000c101508 */
[----:B------:R0:W-:Y:S04]  /*a6e20*/  @P1 STG.E.U16 desc[UR8][R24.64], R12 ;  /* 0x0000000c18001986 */ /* 0x0001e8000c101508 */
[----:B------:R1:W-:Y:S01]  /*a6e30*/  @P3 STG.E.U16 desc[UR8][R26.64], R20 ;  /* 0x000000141a003986 */ /* 0x0003e2000c101508 */
[----:B0-----:R-:W0:Y:S03]  /*a6e40*/  LDC R25, c[0x0][0x248] ;  /* 0x00009200ff197b82 */ /* 0x001e260000000800 */
[----:B-1----:R-:W3:Y:S01]  /*a6e50*/  LDL.LU R20, [R1+0x98] ;  /* 0x0000980001147983 */ /* 0x002ee20000300800 */
[----:B------:R-:W-:-:S02]  /*a6e60*/  PRMT R16, R16, 0x7632, R16 ;  /* 0x0000763210107816 */ /* 0x000fc40000000010 */
[C---:B--2---:R-:W-:Y:S01]  /*a6e70*/  ISETP.LT.AND P1, PT, R3.reuse, UR5, !P0 ;  /* 0x0000000503007c0c */ /* 0x044fe2000c721270 */
[----:B------:R-:W-:Y:S01]  /*a6e80*/  ULDC UR5, c[0x0][0x22c] ;  /* 0x00008b0000057ab9 */ /* 0x000fe20000000800 */
[-C--:B0-----:R-:W-:Y:S01]  /*a6e90*/  IMAD R3, R3, R25.reuse, RZ ;  /* 0x0000001903037224 */ /* 0x081fe200078e02ff */
[C---:B----4-:R-:W-:Y:S01]  /*a6ea0*/  ISETP.LT.AND P4, PT, R8.reuse, UR5, !P0 ;  /* 0x0000000508007c0c */ /* 0x050fe2000c781270 */
[-C--:B------:R-:W-:Y:S01]  /*a6eb0*/  IMAD R8, R8, R25.reuse, RZ ;  /* 0x0000001908087224 */ /* 0x080fe200078e02ff */
[----:B-----5:R-:W-:Y:S02]  /*a6ec0*/  ISETP.LT.AND P3, PT, R4, UR6, !P0 ;  /* 0x0000000604007c0c */ /* 0x020fe4000c761270 */
[CC--:B------:R-:W-:Y:S01]  /*a6ed0*/  LEA R26, P2, R3.reuse, R0.reuse, 0x1 ;  /* 0x00000000031a7211 */ /* 0x0c0fe200078408ff */
[----:B------:R-:W-:Y:S01]  /*a6ee0*/  ULDC UR5, c[0x0][0x22c] ;  /* 0x00008b0000057ab9 */ /* 0x000fe20000000800 */
[----:B------:R-:W-:Y:S01]  /*a6ef0*/  LEA R24, P5, R8, R0, 0x1 ;  /* 0x0000000008187211 */ /* 0x000fe200078a08ff */
[-C--:B------:R-:W-:Y:S01]  /*a6f00*/  IMAD R4, R4, R25.reuse, RZ ;  /* 0x0000001904047224 */ /* 0x080fe200078e02ff */
[-C--:B------:R-:W-:Y:S01]  /*a6f10*/  LEA.HI.X.SX32 R27, R3, R2.reuse, 0x1, P2 ;  /* 0x00000002031b7211 */ /* 0x080fe200010f0eff */
[C---:B------:R-:W-:Y:S01]  /*a6f20*/  IMAD R3, R5.reuse, R25, RZ ;  /* 0x0000001905037224 */ /* 0x040fe200078e02ff */
[----:B------:R-:W-:Y:S01]  /*a6f30*/  LEA.HI.X.SX32 R25, R8, R2, 0x1, P5 ;  /* 0x0000000208197211 */ /* 0x000fe200028f0eff */
[----:B------:R-:W-:Y:S01]  /*a6f40*/  ULDC UR6, c[0x0][0x22c] ;  /* 0x00008b0000067ab9 */ /* 0x000fe20000000800 */
[----:B------:R-:W0:Y:S01]  /*a6f50*/  LDC R8, c[0x0][0x248] ;  /* 0x00009200ff087b82 */ /* 0x000e220000000800 */
[----:B------:R-:W-:-:S02]  /*a6f60*/  ISETP.LT.AND P2, PT, R5, UR6, !P0 ;  /* 0x0000000605007c0c */ /* 0x000fc4000c741270 */
[C---:B------:R-:W-:Y:S01]  /*a6f70*/  LEA R28, P6, R4.reuse, R0, 0x1 ;  /* 0x00000000041c7211 */ /* 0x040fe200078c08ff */
[----:B------:R-:W2:Y:S01]  /*a6f80*/  LDL.LU R5, [R1+0x3360] ;  /* 0x0033600001057983 */ /* 0x000ea20000300800 */
[----:B------:R-:W-:Y:S02]  /*a6f90*/  ULDC UR6, c[0x0][0x22c] ;  /* 0x00008b0000067ab9 */ /* 0x000fe40000000800 */
[----:B------:R-:W-:Y:S02]  /*a6fa0*/  LEA.HI.X.SX32 R29, R4, R2, 0x1, P6 ;  /* 0x00000002041d7211 */ /* 0x000fe400030f0eff */
[----:B------:R-:W4:Y:S04]  /*a6fb0*/  LDL.LU R4, [R1+0x50] ;  /* 0x0000500001047983 */ /* 0x000f280000300800 */
[----:B------:R1:W-:Y:S01]  /*a6fc0*/  @P1 STG.E.U16 desc[UR8][R26.64], R16 ;  /* 0x000000101a001986 */ /* 0x0003e2000c101508 */
[----:B---3--:R-:W-:Y:S01]  /*a6fd0*/  ISETP.LT.AND P1, PT, R20, UR7, !P0 ;  /* 0x0000000714007c0c */ /* 0x008fe2000c721270 */
[----:B------:R-:W-:-:S02]  /*a6fe0*/  ULDC UR7, c[0x0][0x22c] ;  /* 0x00008b0000077ab9 */ /* 0x000fc40000000800 */
[----:B------:R-:W3:Y:S01]  /*a6ff0*/  LDL.LU R20, [R1+0x14] ;  /* 0x0000140001147983 */ /* 0x000ee20000300800 */
[----:B-1----:R-:W-:-:S04]  /*a7000*/  LEA R26, P6, R3, R0, 0x1 ;  /* 0x00000000031a7211 */ /* 0x002fc800078c08ff */
[----:B------:R-:W-:Y:S01]  /*a7010*/  LEA.HI.X.SX32 R27, R3, R2, 0x1, P6 ;  /* 0x00000002031b7211 */ /* 0x000fe200030f0eff */
[C---:B0-----:R-:W-:Y:S01]  /*a7020*/  IMAD R3, R9.reuse, R8, RZ ;  /* 0x0000000809037224 */ /* 0x041fe200078e02ff */
[----:B------:R-:W-:Y:S01]  /*a7030*/  ISETP.LT.AND P6, PT, R9, UR5, !P0 ;  /* 0x0000000509007c0c */ /* 0x000fe2000c7c1270 */
[----:B------:R-:W-:Y:S01]  /*a7040*/  @P3 STG.E.U16 desc[UR8][R28.64], R10 ;  /* 0x0000000a1c003986 */ /* 0x000fe2000c101508 */
[----:B------:R-:W-:-:S03]  /*a7050*/  ULDC UR5, c[0x0][0x22c] ;  /* 0x00008b0000057ab9 */ /* 0x000fc60000000800 */
[----:B------:R-:W5:Y:S01]  /*a7060*/  LDL.LU R9, [R1+0x335c] ;  /* 0x00335c0001097983 */ /* 0x000f620000300800 */
[----:B------:R-:W-:Y:S01]  /*a7070*/  ISETP.LT.AND P3, PT, R13, UR6, !P0 ;  /* 0x000000060d007c0c */ /* 0x000fe2000c761270 */
[----:B------:R-:W-:Y:S02]  /*a7080*/  ULDC UR6, c[0x0][0x22c] ;  /* 0x00008b0000067ab9 */ /* 0x000fe40000000800 */
[----:B------:R-:W3:Y:S04]  /*a7090*/  LDL.LU R16, [R1+0x64] ;  /* 0x0000640001107983 */ /* 0x000ee80000300800 */
[----:B--2---:R-:W-:Y:S04]  /*a70a0*/  @P4 STG.E.U16 desc[UR8][R24.64], R5 ;  /* 0x0000000518004986 */ /* 0x004fe8000c101508 */
[----:B------:R0:W-:Y:S01]  /*a70b0*/  @P2 STG.E.U16 desc[UR8][R26.64], R6 ;  /* 0x000000061a002986 */ /* 0x0001e2000c101508 */
[C---:B----4-:R-:W-:Y:S01]  /*a70c0*/  ISETP.LT.AND P2, PT, R4.reuse, UR5, !P0 ;  /* 0x0000000504007c0c */ /* 0x050fe2000c741270 */
[----:B------:R-:W-:Y:S01]  /*a70d0*/  IMAD R4, R4, R8, RZ ;  /* 0x0000000804047224 */ /* 0x000fe200078e02ff */
[----:B------:R-:W-:Y:S01]  /*a70e0*/  ULDC UR5, c[0x0][0x22c] ;  /* 0x00008b0000057ab9 */ /* 0x000fe20000000800 */
[----:B0-----:R-:W0:Y:S01]  /*a70f0*/  LDC R27, c[0x0][0x248] ;  /* 0x00009200ff1b7b82 */ /* 0x001e220000000800 */
[----:B------:R-:W-:-:S02]  /*a7100*/  LEA R24, P4, R3, R0, 0x1 ;  /* 0x0000000003187211 */ /* 0x000fc400078808ff */
[C---:B------:R-:W-:Y:S02]  /*a7110*/  LEA R28, P5, R4.reuse, R0, 0x1 ;  /* 0x00000000041c7211 */ /* 0x040fe400078a08ff */
[----:B------:R-:W-:Y:S01]  /*a7120*/  LEA.HI.X.SX32 R25, R3, R2, 0x1, P4 ;  /* 0x0000000203197211 */ /* 0x000fe200020f0eff */
[-C--:B------:R-:W-:Y:S02]  /*a7130*/  IMAD R3, R13, R8.reuse, RZ ;  /* 0x000000080d037224 */ /* 0x080fe400078e02ff */
[----:B------:R-:W2:Y:S01]  /*a7140*/  LDL.LU R13, [R1+0x3358] ;  /* 0x00335800010d7983 */ /* 0x000ea20000300800 */
[C---:B------:R-:W-:Y:S01]  /*a7150*/  ISETP.LT.AND P4, PT, R21.reuse, UR7, !P0 ;  /* 0x0000000715007c0c */ /* 0x040fe2000c781270 */
[----:B------:R-:W-:Y:S01]  /*a7160*/  IMAD R8, R21, R8, RZ ;  /* 0x0000000815087224 */ /* 0x000fe200078e02ff */
[----:B------:R-:W-:Y:S01]  /*a7170*/  LEA.HI.X.SX32 R29, R4, R2, 0x1, P5 ;  /* 0x00000002041d7211 */ /* 0x000fe200028f0eff */
[----:B------:R-:W4:Y:S01]  /*a7180*/  LDL.LU R21, [R1+0x3354] ;  /* 0x0033540001157983 */ /* 0x000f220000300800 */
[----:B------:R-:W-:Y:S01]  /*a7190*/  PRMT R12, R5, 0x7632, R12 ;  /* 0x00007632050c7816 */ /* 0x000fe2000000000c */
[----:B------:R-:W-:-:S02]  /*a71a0*/  ULDC UR7, c[0x0][0x22c] ;  /* 0x00008b0000077ab9 */ /* 0x000fc40000000800 */
[----:B-----5:R1:W-:Y:S04]  /*a71b0*/  @P6 STG.E.U16 desc[UR8][R24.64], R9 ;  /* 0x0000000918006986 */ /* 0x0203e8000c101508 */
[----:B------:R-:W5:Y:S01]  /*a71c0*/  LDL.LU R4, [R1+0x60] ;  /* 0x0000600001047983 */ /* 0x000f620000300800 */
[----:B-1----:R-:W-:-:S04]  /*a71d0*/  LEA R24, P6, R3, R0, 0x1 ;  /* 0x0000000003187211 */ /* 0x002fc800078c08ff */
[----:B------:R-:W-:Y:S01]  /*a71e0*/  LEA.HI.X.SX32 R25, R3, R2, 0x1, P6 ;  /* 0x0000000203197211 */ /* 0x000fe200030f0eff */
[C---:B0-----:R-:W-:Y:S01]  /*a71f0*/  IMAD R3, R17.reuse, R27, RZ ;  /* 0x0000001b11037224 */ /* 0x041fe200078e02ff */
[----:B------:R-:W-:Y:S01]  /*a7200*/  ISETP.LT.AND P6, PT, R17, UR5, !P0 ;  /* 0x0000000511007c0c */ /* 0x000fe2000c7c1270 */
[----:B---3--:R0:W-:Y:S01]  /*a7210*/  @P2 STG.E.U16 desc[UR8][R28.64], R20 ;  /* 0x000000141c002986 */ /* 0x0081e2000c101508 */
[C---:B------:R-:W-:Y:S01]  /*a7220*/  LEA R26, P5, R8.reuse, R0, 0x1 ;  /* 0x00000000081a7211 */ /* 0x040fe200078a08ff */
[----:B------:R-:W-:Y:S02]  /*a7230*/  ULDC UR5, c[0x0][0x22c] ;  /* 0x00008b0000057ab9 */ /* 0x000fe40000000800 */
[----:B------:R-:W3:Y:S04]  /*a7240*/  LDL.LU R17, [R1+0x3350] ;  /* 0x0033500001117983 */ /* 0x000ee80000300800 */
[----:B0-----:R-:W3:Y:S01]  /*a7250*/  LDL.LU R28, [R1+0x68] ;  /* 0x00006800011c7983 */ /* 0x001ee20000300800 */
[----:B------:R-:W5:Y:S01]  /*a7260*/  LDC R29, c[0x0][0x248] ;  /* 0x00009200ff1d7b82 */ /* 0x000f620000000800 */
[----:B------:R-:W-:-:S02]  /*a7270*/  LEA.HI.X.SX32 R27, R8, R2, 0x1, P5 ;  /* 0x00000002081b7211 */ /* 0x000fc400028f0eff */
[----:B------:R-:W-:Y:S01]  /*a7280*/  PRMT R9, R10, 0x7632, R9 ;  /* 0x000076320a097816 */ /* 0x000fe20000000009 */
[----:B--2---:R0:W-:Y:S01]  /*a7290*/  @P3 STG.E.U16 desc[UR8][R24.64], R13 ;  /* 0x0000000d18003986 */ /* 0x0041e2000c101508 */
[----:B------:R-:W-:Y:S01]  /*a72a0*/  ISETP.LT.AND P3, PT, R16, UR6, !P0 ;  /* 0x0000000610007c0c */ /* 0x000fe2000c761270 */
[----:B------:R-:W-:Y:S02]  /*a72b0*/  ULDC UR6, c[0x0][0x22c] ;  /* 0x00008b0000067ab9 */ /* 0x000fe40000000800 */
[----:B----4-:R1:W-:Y:S01]  /*a72c0*/  @P4 STG.E.U16 desc[UR8][R26.64], R21 ;  /* 0x000000151a004986 */ /* 0x0103e2000c101508 */
[----:B0-----:R-:W-:Y:S01]  /*a72d0*/  LEA R24, P2, R3, R0, 0x1 ;  /* 0x0000000003187211 */ /* 0x001fe200078408ff */
[----:B-----5:R-:W-:-:S03]  /*a72e0*/  IMAD R8, R4, R29, RZ ;  /* 0x0000001d04087224 */ /* 0x020fc600078e02ff */
[----:B------:R-:W-:Y:S01]  /*a72f0*/  LEA.HI.X.SX32 R25, R3, R2, 0x1, P2 ;  /* 0x0000000203197211 */ /* 0x000fe200010f0eff */
[----:B------:R-:W-:Y:S01]  /*a7300*/  IMAD R3, R16, R29, RZ ;  /* 0x0000001d10037224 */ /* 0x000fe200078e02ff */
[----:B------:R-:W-:Y:S01]  /*a7310*/  ISETP.LT.AND P2, PT, R4, UR5, !P0 ;  /* 0x0000000504007c0c */ /* 0x000fe2000c741270 */
[----:B------:R-:W2:Y:S01]  /*a7320*/  LDL.LU R16, [R1+0x74] ;  /* 0x0000740001107983 */ /* 0x000ea20000300800 */
[C---:B------:R-:W-:Y:S01]  /*a7330*/  LEA R4, P4, R8.reuse, R0, 0x1 ;  /* 0x0000000008047211 */ /* 0x040fe200078808ff */
[----:B------:R-:W-:Y:S02]  /*a7340*/  ULDC UR5, c[0x0][0x22c] ;  /* 0x00008b0000057ab9 */ /* 0x000fe40000000800 */
[----:B------:R-:W4:Y:S01]  /*a7350*/  LDL.LU R10, [R1+0x334c] ;  /* 0x00334c00010a7983 */ /* 0x000f220000300800 */
[----:B------:R-:W-:-:S03]  /*a7360*/  LEA.HI.X.SX32 R5, R8, R2, 0x1, P4 ;  /* 0x0000000208057211 */ /* 0x000fc600020f0eff */
[----:B-1----:R-:W5:Y:S04]  /*a7370*/  LDL.LU R26, [R1+0x78] ;  /* 0x00007800011a7983 */ /* 0x002f680000300800 */
[----:B---3--:R0:W-:Y:S04]  /*a7380*/  @P6 STG.E.U16 desc[UR8][R24.64], R17 ;  /* 0x0000001118006986 */ /* 0x0081e8000c101508 */
[----:B------:R-:W-:Y:S01]  /*a7390*/  @P2 STG.E.U16 desc[UR8][R4.64], R9 ;  /* 0x0000000904002986 */ /* 0x000fe2000c101508 */
[----:B0-----:R-:W-:-:S04]  /*a73a0*/  LEA R24, P5, R3, R0, 0x1 ;  /* 0x0000000003187211 */ /* 0x001fc800078a08ff */
[----:B------:R-:W-:-:S05]  /*a73b0*/  LEA.HI.X.SX32 R25, R3, R2, 0x1, P5 ;  /* 0x0000000203197211 */ /* 0x000fca00028f0eff */
[----:B------:R0:W-:Y:S04]  /*a73c0*/  @P3 STG.E.U16 desc[UR8][R24.64], R12 ;  /* 0x0000000c18003986 */ /* 0x0001e8000c101508 */
[----:B0-----:R-:W3:Y:S04]  /*a73d0*/  LDL.LU R24, [R1+0x6c] ;  /* 0x00006c0001187983 */ /* 0x001ee80000300800 */
[----:B------:R-:W2:Y:S01]  /*a73e0*/  LDL.LU R25, [R1+0x70] ;  /* 0x0000700001197983 */ /* 0x000ea20000300800 */
[----:B------:R-:W-:Y:S01]  /*a73f0*/  PRMT R8, R6, 0x7632, R8 ;  /* 0x0000763206087816 */ /* 0x000fe20000000008 */
[C---:B------:R-:W-:Y:S01]  /*a7400*/  IMAD R3, R28.reuse, R29, RZ ;  /* 0x0000001d1c037224 */ /* 0x040fe200078e02ff */
[----:B------:R-:W-:Y:S01]  /*a7410*/  ISETP.LT.AND P4, PT, R28, UR5, !P0 ;  /* 0x000000051c007c0c */ /* 0x000fe2000c781270 */
[----:B------:R-:W4:Y:S01]  /*a7420*/  LDL.LU R6, [R1+0x3348] ;  /* 0x0033480001067983 */ /* 0x000f220000300800 */
[----:B------:R-:W-:-:S03]  /*a7430*/  ULDC UR5, c[0x0][0x22c] ;  /* 0x00008b0000057ab9 */ /* 0x000fc60000000800 */
[----:B------:R-:W4:Y:S04]  /*a7440*/  LDL.LU R27, [R1+0x7c] ;  /* 0x00007c00011b7983 */ /* 0x000f280000300800 */
[----:B------:R-:W4:Y:S01]  /*a7450*/  LDL.LU R28, [R1+0x80] ;  /* 0x00008000011c7983 */ /* 0x000f220000300800 */
[----:B------:R-:W-:-:S04]  /*a7460*/  LEA R4, P2, R3, R0, 0x1 ;  /* 0x0000000003047211 */ /* 0x000fc800078408ff */
[----:B------:R-:W-:-:S05]  /*a7470*/  LEA.HI.X.SX32 R5, R3, R2, 0x1, P2 ;  /* 0x0000000203057211 */ /* 0x000fca00010f0eff */
[----:B------:R0:W-:Y:S01]  /*a7480*/  @P4 STG.E.U16 desc[UR8][R4.64], R8 ;  /* 0x0000000804004986 */ /* 0x0001e2000c101508 */
[----:B------:R-:W-:Y:S02]  /*a7490*/  PRMT R13, R9, 0x7632, R13 ;  /* 0x00007632090d7816 */ /* 0x000fe4000000000d */
[----:B------:R-:W-:Y:S01]  /*a74a0*/  PRMT R21, R21, 0x7632, R21 ;  /* 0x0000763215157816 */ /* 0x000fe20000000015 */
[CC--:B---3--:R-:W-:Y:S01]  /*a74b0*/  IMAD R3, R24.reuse, R29.reuse, RZ ;  /* 0x0000001d18037224 */ /* 0x0c8fe200078e02ff */
[----:B------:R-:W-:Y:S01]  /*a74c0*/  ISETP.LT.AND P3, PT, R24, UR5, !P0 ;  /* 0x0000000518007c0c */ /* 0x000fe2000c761270 */
[----:B------:R-:W-:Y:S01]  /*a74d0*/  ULDC UR5, c[0x0][0x22c] ;  /* 0x00008b0000057ab9 */ /* 0x000fe20000000800 */
[-C--:B--2---:R-:W-:Y:S02]  /*a74e0*/  IMAD R12, R25, R29.reuse, RZ ;  /* 0x0000001d190c7224 */ /* 0x084fe400078e02ff */
[----:B0-----:R-:W-:Y:S02]  /*a74f0*/  LEA R4, P4, R3, R0, 0x1 ;  /* 0x0000000003047211 */ /* 0x001fe400078808ff */
[----:B------:R-:W-:Y:S01]  /*a7500*/  ISETP.LT.AND P2, PT, R25, UR6, !P0 ;  /* 0x0000000619007c0c */ /* 0x000fe2000c741270 */
[----:B------:R-:W-:Y:S01]  /*a7510*/  ULDC UR6, c[0x0][0x22c] ;  /* 0x00008b0000067ab9 */ /* 0x000fe20000000800 */
[----:B------:R-:W-:Y:S01]  /*a7520*/  LEA.HI.X.SX32 R5, R3, R2, 0x1, P4 ;  /* 0x0000000203057211 */ /* 0x000fe200020f0eff */
[----:B------:R-:W-:Y:S01]  /*a7530*/  IMAD R3, R16, R29, RZ ;  /* 0x0000001d10037224 */ /* 0x000fe200078e02ff */
[----:B------:R-:W-:-:S02]  /*a7540*/  LEA R8, P5, R12, R0, 0x1 ;  /* 0x000000000c087211 */ /* 0x000fc400078a08ff */
[----:B------:R-:W-:Y:S01]  /*a7550*/  ISETP.LT.AND P4, PT, R16, UR5, !P0 ;  /* 0x0000000510007c0c */ /* 0x000fe2000c781270 */
[----:B------:R0:W-:Y:S01]  /*a7560*/  @P3 STG.E.U16 desc[UR8][R4.64], R13 ;  /* 0x0000000d04003986 */ /* 0x0001e2000c101508 */
[----:B------:R-:W-:Y:S01]  /*a7570*/  LEA.HI.X.SX32 R9, R12, R2, 0x1, P5 ;  /* 0x000000020c097211 */ /* 0x000fe200028f0eff */
[----:B------:R-:W-:Y:S01]  /*a7580*/  ULDC UR5, c[0x0][0x22c] ;  /* 0x00008b0000057ab9 */ /* 0x000fe20000000800 */
[----:B------:R-:W-:Y:S01]  /*a7590*/  PRMT R12, R20, 0x7632, R12 ;  /* 0x00007632140c7816 */ /* 0x000fe2000000000c */
[----:B------:R-:W2:Y:S01]  /*a75a0*/  LDL.LU R16, [R1+0x88] ;  /* 0x0000880001107983 */ /* 0x000ea20000300800 */
[----:B0-----:R-:W-:-:S03]  /*a75b0*/  LEA R4, P3, R3, R0, 0x1 ;  /* 0x0000000003047211 */ /* 0x001fc600078608ff */
[----:B------:R0:W-:Y:S01]  /*a75c0*/  @P2 STG.E.U16 desc[UR8][R8.64], R12 ;  /* 0x0000000c08002986 */ /* 0x0001e2000c101508 */
[----:B------:R-:W-:Y:S02]  /*a75d0*/  PRMT R13, R13, 0x7632, R13 ;  /* 0x000076320d0d7816 */ /* 0x000fe4000000000d */
[----:B------:R-:W-:Y:S01]  /*a75e0*/  LEA.HI.X.SX32 R5, R3, R2, 0x1, P3 ;  /* 0x0000000203057211 */ /* 0x000fe200018f0eff */
[CC--:B-----5:R-:W-:Y:S01]  /*a75f0*/  IMAD R3, R26.reuse, R29.reuse, RZ ;  /* 0x0000001d1a037224 */ /* 0x0e0fe200078e02ff */
[----:B------:R-:W-:Y:S01]  /*a7600*/  ISETP.LT.AND P2, PT, R26, UR5, !P0 ;  /* 0x000000051a007c0c */ /* 0x000fe2000c741270 */
[----:B------:R-:W-:Y:S01]  /*a7610*/  ULDC UR5, c[0x0][0x22c] ;  /* 0x00008b0000057ab9 */ /* 0x000fe20000000800 */
[----:B------:R-:W3:Y:S04]  /*a7620*/  LDL.LU R20, [R1+0x8c] ;  /* 0x00008c0001147983 */ /* 0x000ee80000300800 */
[----:B------:R1:W-:Y:S01]  /*a7630*/  @P4 STG.E.U16 desc[UR8][R4.64], R13 ;  /* 0x0000000d04004986 */ /* 0x0003e2000c101508 */
[C---:B----4-:R-:W-:Y:S01]  /*a7640*/  ISETP.LT.AND P3, PT, R28.reuse, UR5, !P0 ;  /* 0x000000051c007c0c */ /* 0x050fe2000c761270 */
[CC--:B0-----:R-:W-:Y:S01]  /*a7650*/  IMAD R9, R27.reuse, R29.reuse, RZ ;  /* 0x0000001d1b097224 */ /* 0x0c1fe200078e02ff */
[----:B------:R-:W-:Y:S01]  /*a7660*/  ISETP.LT.AND P4, PT, R27, UR6, !P0 ;  /* 0x000000061b007c0c */ /* 0x000fe2000c781270 */
[----:B------:R-:W-:Y:S01]  /*a7670*/  ULDC UR5, c[0x0][0x22c] ;  /* 0x00008b0000057ab9 */ /* 0x000fe20000000800 */
[----:B------:R-:W-:Y:S01]  /*a7680*/  PRMT R17, R17, 0x7632, R17 ;  /* 0x0000763211117816 */ /* 0x000fe20000000011 */
[----:B------:R-:W-:Y:S01]  /*a7690*/  ULDC UR6, c[0x0][0x22c] ;  /* 0x00008b0000067ab9 */ /* 0x000fe20000000800 */
[----:B-1----:R-:W-:Y:S01]  /*a76a0*/  LEA R4, P6, R3, R0, 0x1 ;  /* 0x0000000003047211 */ /* 0x002fe200078c08ff */
[----:B------:R-:W-:-:S02]  /*a76b0*/  IMAD R13, R28, R29, RZ ;  /* 0x0000001d1c0d7224 */ /* 0x000fc400078e02ff */
[----:B------:R-:W4:Y:S01]  /*a76c0*/  LDL.LU R28, [R1+0xa8] ;  /* 0x0000a800011c7983 */ /* 0x000f220000300800 */
[----:B------:R-:W-:-:S03]  /*a76d0*/  LEA.HI.X.SX32 R5, R3, R2, 0x1, P6 ;  /* 0x0000000203057211 */ /* 0x000fc600030f0eff */
[----:B------:R-:W5:Y:S04]  /*a76e0*/  LDL.LU R27, [R1+0x18] ;  /* 0x00001800011b7983 */ /* 0x000f680000300800 */
[----:B------:R0:W-:Y:S04]  /*a76f0*/  @P2 STG.E.U16 desc[UR8][R4.64], R21 ;  /* 0x0000001504002986 */ /* 0x0001e8000c101508 */
[----:B0-----:R-:W2:Y:S01]  /*a7700*/  LDL.LU R21, [R1+0xb8] ;  /* 0x0000b80001157983 */ /* 0x001ea20000300800 */
[-C--:B------:R-:W-:Y:S01]  /*a7710*/  LEA R8, P5, R9, R0.reuse, 0x1 ;  /* 0x0000000009087211 */ /* 0x080fe200078a08ff */
[----:B------:R-:W-:Y:S01]  /*a7720*/  IMAD R3, R6, R29, RZ ;  /* 0x0000001d06037224 */ /* 0x000fe200078e02ff */
[----:B------:R-:W-:-:S02]  /*a7730*/  LEA R12, P6, R13, R0, 0x1 ;  /* 0x000000000d0c7211 */ /* 0x000fc400078c08ff */
[-C--:B------:R-:W-:Y:S02]  /*a7740*/  LEA.HI.X.SX32 R9, R9, R2.reuse, 0x1, P5 ;  /* 0x0000000209097211 */ /* 0x080fe400028f0eff */
[----:B------:R-:W-:Y:S01]  /*a7750*/  ISETP.LT.AND P5, PT, R6, UR5, !P0 ;  /* 0x0000000506007c0c */ /* 0x000fe2000c7a1270 */
[----:B------:R-:W-:Y:S01]  /*a7760*/  ULDC UR5, c[0x0][0x22c] ;  /* 0x00008b0000057ab9 */ /* 0x000fe20000000800 */
[----:B------:R-:W4:Y:S01]  /*a7770*/  LDL.LU R6, [R1+0x3344] ;  /* 0x0033440001067983 */ /* 0x000f220000300800 */
[----:B------:R-:W-:Y:S02]  /*a7780*/  LEA.HI.X.SX32 R13, R13, R2, 0x1, P6 ;  /* 0x000000020d0d7211 */ /* 0x000fe400030f0eff */
[C---:B------:R-:W-:Y:S01]  /*a7790*/  LEA R4, P2, R3.reuse, R0, 0x1 ;  /* 0x0000000003047211 */ /* 0x040fe200078408ff */
[----:B------:R-:W-:Y:S03]  /*a77a0*/  @P4 STG.E.U16 desc[UR8][R8.64], R17 ;  /* 0x0000001108004986 */ /* 0x000fe6000c101508 */
[----:B------:R-:W-:-:S02]  /*a77b0*/  LEA.HI.X.SX32 R5, R3, R2, 0x1, P2 ;  /* 0x0000000203057211 */ /* 0x000fc400010f0eff */
[C---:B------:R-:W-:Y:S01]  /*a77c0*/  ISETP.LT.AND P2, PT, R10.reuse, UR7, !P0 ;  /* 0x000000070a007c0c */ /* 0x040fe2000c741270 */
[----:B--2---:R0:W-:Y:S02]  /*a77d0*/  @P3 STG.E.U16 desc[UR8][R12.64], R21 ;  /* 0x000000150c003986 */ /* 0x0041e4000c101508 */
[-C--:B0-----:R-:W-:Y:S02]  /*a77e0*/  IMAD R13, R10, R29.reuse, RZ ;  /* 0x0000001d0a0d7224 */ /* 0x081fe400078e02ff */
[----:B------:R-:W2:Y:S01]  /*a77f0*/  LDL.LU R10, [R1+0x3340] ;  /* 0x00334000010a7983 */ /* 0x000ea20000300800 */
[CC--:B------:R-:W-:Y:S01]  /*a7800*/  IMAD R9, R16.reuse, R29.reuse, RZ ;  /* 0x0000001d10097224 */ /* 0x0c0fe200078e02ff */
[----:B------:R-:W-:Y:S01]  /*a7810*/  ISETP.LT.AND P4, PT, R16, UR5, !P0 ;  /* 0x0000000510007c0c */ /* 0x000fe2000c781270 */
[C---:B---3--:R-:W-:Y:S01]  /*a7820*/  IMAD R3, R20.reuse, R29, RZ ;  /* 0x0000001d14037224 */ /* 0x048fe200078e02ff */
[----:B------:R-:W-:Y:S01]  /*a7830*/  ISETP.LT.AND P3, PT, R20, UR6, !P0 ;  /* 0x0000000614007c0c */ /* 0x000fe2000c761270 */
[----:B----4-:R0:W-:Y:S01]  /*a7840*/  @P5 STG.E.U16 desc[UR8][R4.64], R6 ;  /* 0x0000000604005986 */ /* 0x0101e2000c101508 */
[C---:B------:R-:W-:Y:S01]  /*a7850*/  LEA R8, P6, R9.reuse, R0, 0x1 ;  /* 0x0000000009087211 */ /* 0x040fe200078c08ff */
[----:B------:R-:W-:Y:S01]  /*a7860*/  ULDC UR5, c[0x0][0x22c] ;  /* 0x00008b0000057ab9 */ /* 0x000fe20000000800 */
[----:B------:R-:W-:Y:S01]  /*a7870*/  ULDC UR6, c[0x0][0x22c] ;  /* 0x00008b0000067ab9 */ /* 0x000fe20000000800 */
[----:B------:R-:W3:Y:S01]  /*a7880*/  LDL.LU R20, [R1+0xc8] ;  /* 0x0000c80001147983 */ /* 0x000ee20000300800 */
[----:B------:R-:W-:-:S02]  /*a7890*/  LEA.HI.X.SX32 R9, R9, R2, 0x1, P6 ;  /* 0x0000000209097211 */ /* 0x000fc400030f0eff */
[----:B0-----:R-:W-:-:S04]  /*a78a0*/  LEA R4, P5, R3, R0, 0x1 ;  /* 0x0000000003047211 */ /* 0x001fc800078a08ff */
[----:B------:R-:W-:Y:S01]  /*a78b0*/  LEA.HI.X.SX32 R5, R3, R2, 0x1, P5 ;  /* 0x0000000203057211 */ /* 0x000fe200028f0eff */
[CC--:B------:R-:W-:Y:S01]  /*a78c0*/  IMAD R3, R14.reuse, R29.reuse, RZ ;  /* 0x0000001d0e037224 */ /* 0x0c0fe200078e02ff */
[----:B------:R-:W-:Y:S01]  /*a78d0*/  ISETP.LT.AND P5, PT, R14, UR5, !P0 ;  /* 0x000000050e007c0c */ /* 0x000fe2000c7a1270 */
[----:B------:R0:W-:Y:S01]  /*a78e0*/  @P4 STG.E.U16 desc[UR8][R8.64], R28 ;  /* 0x0000001c08004986 */ /* 0x0001e2000c101508 */
[C---:B------:R-:W-:Y:S01]  /*a78f0*/  LEA R12, P6, R13.reuse, R0, 0x1 ;  /* 0x000000000d0c7211 */ /* 0x040fe200078c08ff */
[----:B------:R-:W-:Y:S02]  /*a7900*/  ULDC UR5, c[0x0][0x22c] ;  /* 0x00008b0000057ab9 */ /* 0x000fe40000000800 */
[----:B------:R-:W4:Y:S01]  /*a7910*/  LDL.LU R14, [R1+0x333c] ;  /* 0x00333c00010e7983 */ /* 0x000f220000300800 */
[----:B------:R-:W-:Y:S02]  /*a7920*/  LEA.HI.X.SX32 R13, R13, R2, 0x1, P6 ;  /* 0x000000020d0d7211 */ /* 0x000fe400030f0eff */
[----:B------:R-:W-:Y:S01]  /*a7930*/  ISETP.LT.AND P4, PT, R18, UR5, !P0 ;  /* 0x0000000512007c0c */ /* 0x000fe2000c781270 */
[----:B------:R-:W3:Y:S01]  /*a7940*/  LDL.LU R24, [R1+0xcc] ;  /* 0x0000cc0001187983 */ /* 0x000ee20000300800 */
[C---:B------:R-:W-:Y:S01]  /*a7950*/  ISETP.LT.AND P6, PT, R22.reuse, UR6, !P0 ;  /* 0x0000000616007c0c */ /* 0x040fe2000c7c1270 */
[----:B------:R-:W-:Y:S01]  /*a7960*/  ULDC UR5, c[0x0][0x22c] ;  /* 0x00008b0000057ab9 */ /* 0x000fe20000000800 */
[----:B------:R-:W-:Y:S01]  /*a7970*/  PRMT R6, R21, 0x7632, R6 ;  /* 0x0000763215067816 */ /* 0x000fe20000000006 */
[----:B------:R-:W3:Y:S01]  /*a7980*/  LDL.LU R26, [R1+0xd0] ;  /* 0x0000d000011a7983 */ /* 0x000ee20000300800 */
[----:B0-----:R-:W-:Y:S01]  /*a7990*/  IMAD R9, R22, R29, RZ ;  /* 0x0000001d16097224 */ /* 0x001fe200078e02ff */
[----:B------:R-:W-:-:S02]  /*a79a0*/  ULDC UR6, c[0x0][0x22c] ;  /* 0x00008b0000067ab9 */ /* 0x000fc40000000800 */
[----:B--2---:R0:W-:Y:S02]  /*a79b0*/  @P3 STG.E.U16 desc[UR8][R4.64], R10 ;  /* 0x0000000a04003986 */ /* 0x0041e4000c101508 */
[----:B0-----:R-:W-:-:S04]  /*a79c0*/  LEA R4, P3, R3, R0, 0x1 ;  /* 0x0000000003047211 */ /* 0x001fc800078608ff */
[----:B------:R-:W-:Y:S01]  /*a79d0*/  LEA.HI.X.SX32 R5, R3, R2, 0x1, P3 ;  /* 0x0000000203057211 */ /* 0x000fe200018f0eff */
[----:B------:R-:W-:Y:S02]  /*a79e0*/  IMAD R3, R18, R29, RZ ;  /* 0x0000001d12037224 */ /* 0x000fe400078e02ff */
[----:B------:R-:W2:Y:S04]  /*a79f0*/  LDL.LU R18, [R1+0x3338] ;  /* 0x0033380001127983 */ /* 0x000ea80000300800 */
[----:B------:R-:W2:Y:S04]  /*a7a00*/  LDL.LU R22, [R1+0x3334] ;  /* 0x0033340001167983 */ /* 0x000ea80000300800 */
[----:B------:R-:W2:Y:S04]  /*a7a10*/  LDL.LU R16, [R1+0xd4] ;  /* 0x0000d40001107983 */ /* 0x000ea80000300800 */
[----:B-----5:R-:W-:Y:S04]  /*a7a20*/  @P2 STG.E.U16 desc[UR8][R12.64], R27 ;  /* 0x0000001b0c002986 */ /* 0x020fe8000c101508 */
[----:B----4-:R0:W-:Y:S01]  /*a7a30*/  @P5 STG.E.U16 desc[UR8][R4.64], R14 ;  /* 0x0000000e04005986 */ /* 0x0101e2000c101508 */
[----:B------:R-:W-:Y:S01]  /*a7a40*/  ISETP.LT.AND P2, PT, R7, UR5, !P0 ;  /* 0x0000000507007c0c */ /* 0x000fe2000c741270 */
[----:B------:R-:W-:Y:S01]  /*a7a50*/  ULDC UR5, c[0x0][0x22c] ;  /* 0x00008b0000057ab9 */ /* 0x000fe20000000800 */
[-C--:B------:R-:W-:Y:S01]  /*a7a60*/  LEA R8, P5, R9, R0.reuse, 0x1 ;  /* 0x0000000009087211 */ /* 0x080fe200078a08ff */
[----:B------:R-:W4:Y:S01]  /*a7a70*/  LDL.LU R7, [R1+0x3330] ;  /* 0x0033300001077983 */ /* 0x000f220000300800 */
[----:B0-----:R-:W-:-:S03]  /*a7a80*/  LEA R4, P3, R3, R0, 0x1 ;  /* 0x0000000003047211 */ /* 0x001fc600078608ff */
[----:B------:R-:W5:Y:S01]  /*a7a90*/  LDL.LU R25, [R1+0xd8] ;  /* 0x0000d80001197983 */ /* 0x000f620000300800 */
[-C--:B------:R-:W-:Y:S01]  /*a7aa0*/  LEA.HI.X.SX32 R5, R3, R2.reuse, 0x1, P3 ;  /* 0x0000000203057211 */ /* 0x080fe200018f0eff */
[C---:B---3--:R-:W-:Y:S01]  /*a7ab0*/  IMAD R3, R20.reuse, R29, RZ ;  /* 0x0000001d14037224 */ /* 0x048fe200078e02ff */
[----:B------:R-:W-:Y:S01]  /*a7ac0*/  ISETP.LT.AND P3, PT, R20, UR5, !P0 ;  /* 0x0000000514007c0c */ /* 0x000fe2000c761270 */
[----:B------:R-:W-:Y:S01]  /*a7ad0*/  ULDC UR5, c[0x0][0x22c] ;  /* 0x00008b0000057ab9 */ /* 0x000fe20000000800 */
[----:B------:R-:W-:Y:S01]  /*a7ae0*/  LEA.HI.X.SX32 R9, R9, R2, 0x1, P5 ;  /* 0x0000000209097211 */ /* 0x000fe200028f0eff */
[----:B------:R-:W3:Y:S01]  /*a7af0*/  LDL.LU R20, [R1+0xdc] ;  /* 0x0000dc0001147983 */ /* 0x000ee20000300800 */
[----:B------:R-:W-:Y:S01]  /*a7b00*/  ISETP.LT.AND P5, PT, R26, UR6, !P0 ;  /* 0x000000061a007c0c */ /* 0x000fe2000c7a1270 */
[----:B------:R-:W-:Y:S02]  /*a7b10*/  ULDC UR6, c[0x0][0x22c] ;  /* 0x00008b0000067ab9 */ /* 0x000fe40000000800 */
[----:B--2---:R0:W-:Y:S04]  /*a7b20*/  @P4 STG.E.U16 desc[UR8][R4.64], R22 ;  /* 0x0000001604004986 */ /* 0x0041e8000c101508 */
[----:B------:R1:W-:Y:S01]  /*a7b30*/  @P6 STG.E.U16 desc[UR8][R8.64], R18 ;  /* 0x0000001208006986 */ /* 0x0003e2000c101508 */
[----:B0-----:R-:W-:-:S04]  /*a7b40*/  LEA R4, P4, R3, R0, 0x1 ;  /* 0x0000000003047211 */ /* 0x001fc800078808ff */
[----:B------:R-:W-:Y:S01]  /*a7b50*/  LEA.HI.X.SX32 R5, R3, R2, 0x1, P4 ;  /* 0x0000000203057211 */ /* 0x000fe200020f0eff */
[CC--:B------:R-:W-:Y:S01]  /*a7b60*/  IMAD R3, R24.reuse, R29.reuse, RZ ;  /* 0x0000001d18037224 */ /* 0x0c0fe200078e02ff */
[----:B------:R-:W-:Y:S01]  /*a7b70*/  ISETP.LT.AND P4, PT, R24, UR5, !P0 ;  /* 0x0000000518007c0c */ /* 0x000fe2000c781270 */
[----:B------:R-:W-:Y:S02]  /*a7b80*/  ULDC UR5, c[0x0][0x22c] ;  /* 0x00008b0000057ab9 */ /* 0x000fe40000000800 */
[----:B------:R0:W-:Y:S01]  /*a7b90*/  @P3 STG.E.U16 desc[UR8][R4.64], R6 ;  /* 0x0000000604003986 */ /* 0x0001e2000c101508 */
[-C--:B-1----:R-:W-:Y:S01]  /*a7ba0*/  IMAD R9, R26, R29.reuse, RZ ;  /* 0x0000001d1a097224 */ /* 0x082fe200078e02ff */
[C---:B0-----:R-:W-:Y:S02]  /*a7bb0*/  LEA R4, P3, R3.reuse, R0, 0x1 ;  /* 0x0000000003047211 */ /* 0x041fe400078608ff */
[----:B------:R-:W-:Y:S02]  /*a7bc0*/  PRMT R6, R28, 0x7632, R6 ;  /* 0x000076321c067816 */ /* 0x000fe40000000006 */
[----:B------:R-:W2:Y:S01]  /*a7bd0*/  LDL.LU R28, [R1+0xe0] ;  /* 0x0000e000011c7983 */ /* 0x000ea20000300800 */
[----:B------:R-:W-:Y:S01]  /*a7be0*/  LEA.HI.X.SX32 R5, R3, R2, 0x1, P3 ;  /* 0x0000000203057211 */ /* 0x000fe200018f0eff */
[C---:B------:R-:W-:Y:S01]  /*a7bf0*/  IMAD R3, R16.reuse, R29, RZ ;  /* 0x0000001d10037224 */ /* 0x040fe200078e02ff */
[----:B------:R-:W-:Y:S01]  /*a7c00*/  ISETP.LT.AND P3, PT, R16, UR5, !P0 ;  /* 0x0000000510007c0c */ /* 0x000fe2000c761270 */
[----:B------:R-:W4:Y:S01]  /*a7c10*/  LDL.LU R26, [R1+0xe4] ;  /* 0x0000e400011a7983 */ /* 0x000f220000300800 */
[----:B------:R-:W-:Y:S01]  /*a7c20*/  PRMT R10, R6, 0x7632, R10 ;  /* 0x00007632060a7816 */ /* 0x000fe2000000000a */
[----:B------:R-:W-:-:S02]  /*a7c30*/  ULDC UR5, c[0x0][0x22c] ;  /* 0x00008b0000057ab9 */ /* 0x000fc40000000800 */
[----:B------:R-:W4:Y:S01]  /*a7c40*/  LDL.LU R16, [R1+0xe8] ;  /* 0x0000e80001107983 */ /* 0x000f220000300800 */
[----:B------:R-:W-:-:S03]  /*a7c50*/  LEA R8, P6, R9, R0, 0x1 ;  /* 0x0000000009087211 */ /* 0x000fc600078c08ff */
[----:B------:R0:W-:Y:S01]  /*a7c60*/  @P4 STG.E.U16 desc[UR8][R4.64], R10 ;  /* 0x0000000a04004986 */ /* 0x0001e2000c101508 */
[----:B------:R-:W-:Y:S02]  /*a7c70*/  LEA.HI.X.SX32 R9, R9, R2, 0x1, P6 ;  /* 0x0000000209097211 */ /* 0x000fe400030f0eff */
[C---:B0-----:R-:W-:Y:S02]  /*a7c80*/  LEA R4, P4, R3.reuse, R0, 0x1 ;  /* 0x0000000003047211 */ /* 0x041fe400078808ff */
[----:B------:R-:W-:Y:S02]  /*a7c90*/  PRMT R10, R10, 0x7632, R10 ;  /* 0x000076320a0a7816 */ /* 0x000fe4000000000a */
[----:B------:R-:W-:Y:S01]  /*a7ca0*/  LEA.HI.X.SX32 R5, R3, R2, 0x1, P4 ;  /* 0x0000000203057211 */ /* 0x000fe200020f0eff */
[CC--:B-----5:R-:W-:Y:S01]  /*a7cb0*/  IMAD R3, R25.reuse, R29.reuse, RZ ;  /* 0x0000001d19037224 */ /* 0x0e0fe200078e02ff */
[----:B------:R-:W-:Y:S01]  /*a7cc0*/  ISETP.LT.AND P4, PT, R25, UR5, !P0 ;  /* 0x0000000519007c0c */ /* 0x000fe2000c781270 */
[----:B------:R0:W-:Y:S01]  /*a7cd0*/  @P5 STG.E.U16 desc[UR8][R8.64], R6 ;  /* 0x0000000608005986 */ /* 0x0001e2000c101508 */
[----:B---3--:R-:W-:Y:S01]  /*a7ce0*/  ISETP.LT.AND P5, PT, R20, UR6, !P0 ;  /* 0x0000000614007c0c */ /* 0x008fe2000c7a1270 */
[----:B------:R-:W-:Y:S01]  /*a7cf0*/  ULDC UR6, c[0x0][0x22c] ;  /* 0x00008b0000067ab9 */ /* 0x000fe20000000800 */
[----:B------:R-:W-:Y:S01]  /*a7d00*/  PRMT R14, R14, 0x7632, R14 ;  /* 0x000076320e0e7816 */ /* 0x000fe2000000000e */
[----:B------:R1:W-:Y:S01]  /*a7d10*/  @P3 STG.E.U16 desc[UR8][R4.64], R10 ;  /* 0x0000000a04003986 */ /* 0x0003e2000c101508 */
[----:B------:R-:W-:Y:S01]  /*a7d20*/  ULDC UR5, c[0x0][0x22c] ;  /* 0x00008b0000057ab9 */ /* 0x000fe20000000800 */
[----:B0-----:R-:W-:-:S02]  /*a7d30*/  IMAD R6, R20, R29, RZ ;  /* 0x0000001d14067224 */ /* 0x001fc400078e02ff */
[----:B------:R-:W3:Y:S01]  /*a7d40*/  LDL.LU R20, [R1+0xec] ;  /* 0x0000ec0001147983 */ /* 0x000ee20000300800 */
[-C--:B-1----:R-:W-:Y:S02]  /*a7d50*/  LEA R4, P3, R3, R0.reuse, 0x1 ;  /* 0x0000000003047211 */ /* 0x082fe400078608ff */
[C---:B------:R-:W-:Y:S02]  /*a7d60*/  LEA R8, P6, R6.reuse, R0, 0x1 ;  /* 0x0000000006087211 */ /* 0x040fe400078c08ff */
[----:B------:R-:W-:Y:S02]  /*a7d70*/  PRMT R10, R27, 0x7632, R10 ;  /* 0x000076321b0a7816 */ /* 0x000fe4000000000a */
[-C--:B------:R-:W-:Y:S01]  /*a7d80*/  LEA.HI.X.SX32 R5, R3, R2.reuse, 0x1, P3 ;  /* 0x0000000203057211 */ /* 0x080fe200018f0eff */
[----:B------:R-:W5:Y:S01]  /*a7d90*/  LDL.LU R27, [R1+0xbc] ;  /* 0x0000bc00011b7983 */ /* 0x000f620000300800 */
[----:B------:R-:W-:-:S03]  /*a7da0*/  LEA.HI.X.SX32 R9, R6, R2, 0x1, P6 ;  /* 0x0000000206097211 */ /* 0x000fc600030f0eff */
[----:B------:R0:W-:Y:S04]  /*a7db0*/  @P4 STG.E.U16 desc[UR8][R4.64], R10 ;  /* 0x0000000a04004986 */ /* 0x0001e8000c101508 */
[----:B------:R1:W-:Y:S01]  /*a7dc0*/  @P5 STG.E.U16 desc[UR8][R8.64], R14 ;  /* 0x0000000e08005986 */ /* 0x0003e2000c101508 */
[----:B--2---:R-:W-:-:S05]  /*a7dd0*/  IMAD R3, R28, R29, RZ ;  /* 0x0000001d1c037224 */ /* 0x004fca00078e02ff */
[----:B0-----:R-:W-:Y:S01]  /*a7de0*/  LEA R4, P4, R3, R0, 0x1 ;  /* 0x0000000003047211 */ /* 0x001fe200078808ff */
[----:B----4-:R-:W-:-:S03]  /*a7df0*/  IMAD R6, R16, R29, RZ ;  /* 0x0000001d10067224 */ /* 0x010fc600078e02ff */
[----:B------:R-:W-:Y:S02]  /*a7e00*/  LEA.HI.X.SX32 R5, R3, R2, 0x1, P4 ;  /* 0x0000000203057211 */ /* 0x000fe400020f0eff */
[----:B------:R-:W-:Y:S01]  /*a7e10*/  ISETP.LT.AND P4, PT, R16, UR6, !P0 ;  /* 0x0000000610007c0c */ /* 0x000fe2000c781270 */
[----:B------:R-:W-:Y:S01]  /*a7e20*/  ULDC UR6, c[0x0][0x22c] ;  /* 0x00008b0000067ab9 */ /* 0x000fe20000000800 */
[----:B-1----:R-:W-:Y:S02]  /*a7e30*/  LEA R8, P6, R6, R0, 0x1 ;  /* 0x0000000006087211 */ /* 0x002fe400078c08ff */
[----:B------:R-:W-:Y:S01]  /*a7e40*/  ISETP.LT.AND P3, PT, R28, UR5, !P0 ;  /* 0x000000051c007c0c */ /* 0x000fe2000c761270 */
[----:B------:R-:W-:Y:S01]  /*a7e50*/  ULDC UR5, c[0x0][0x22c] ;  /* 0x00008b0000057ab9 */ /* 0x000fe20000000800 */
[----:B------:R-:W2:Y:S01]  /*a7e60*/  LDL.LU R28, [R1+0xf4] ;  /* 0x0000f400011c7983 */ /* 0x000ea20000300800 */
[----:B------:R-:W-:Y:S01]  /*a7e70*/  LEA.HI.X.SX32 R9, R6, R2, 0x1, P6 ;  /* 0x0000000206097211 */ /* 0x000fe200030f0eff */
[CC--:B------:R-:W-:Y:S01]  /*a7e80*/  IMAD R6, R7.reuse, R29.reuse, RZ ;  /* 0x0000001d07067224 */ /* 0x0c0fe200078e02ff */
[----:B------:R-:W-:Y:S01]  /*a7e90*/  ISETP.LT.AND P6, PT, R7, UR6, !P0 ;  /* 0x0000000607007c0c */ /* 0x000fe2000c7c1270 */
[----:B------:R-:W4:Y:S01]  /*a7ea0*/  LDL.LU R16, [R1+0xac] ;  /* 0x0000ac0001107983 */ /* 0x000f220000300800 */
[----:B------:R-:W-:Y:S01]  /*a7eb0*/  PRMT R22, R22, 0x7632, R22 ;  /* 0x0000763216167816 */ /* 0x000fe20000000016 */
[C---:B------:R-:W-:Y:S01]  /*a7ec0*/  IMAD R3, R26.reuse, R29, RZ ;  /* 0x0000001d1a037224 */ /* 0x040fe200078e02ff */
[----:B------:R-:W-:Y:S01]  /*a7ed0*/  ISETP.LT.AND P5, PT, R26, UR5, !P0 ;  /* 0x000000051a007c0c */ /* 0x000fe2000c7a1270 */
[----:B------:R-:W2:Y:S01]  /*a7ee0*/  LDL.LU R7, [R1+0x332c] ;  /* 0x00332c0001077983 */ /* 0x000ea20000300800 */
[----:B------:R-:W-:Y:S01]  /*a7ef0*/  PRMT R18, R18, 0x7632, R18 ;  /* 0x0000763212127816 */ /* 0x000fe20000000012 */
[----:B------:R-:W-:Y:S01]  /*a7f00*/  ULDC UR5, c[0x0][0x22c] ;  /* 0x00008b0000057ab9 */ /* 0x000fe20000000800 */
[----:B------:R-:W-:Y:S01]  /*a7f10*/  ULDC UR6, c[0x0][0x22c] ;  /* 0x00008b0000067ab9 */ /* 0x000fe20000000800 */
[----:B------:R0:W-:Y:S02]  /*a7f20*/  @P3 STG.E.U16 desc[UR8][R4.64], R22 ;  /* 0x0000001604003986 */ /* 0x0001e4000c101508 */
[----:B0-----:R-:W-:-:S04]  /*a7f30*/  LEA R4, P3, R3, R0, 0x1 ;  /* 0x0000000003047211 */ /* 0x001fc800078608ff */
[----:B------:R-:W-:Y:S01]  /*a7f40*/  LEA.HI.X.SX32 R5, R3, R2, 0x1, P3 ;  /* 0x0000000203057211 */ /* 0x000fe200018f0eff */
[C---:B---3--:R-:W-:Y:S01]  /*a7f50*/  IMAD R3, R20.reuse, R29, RZ ;  /* 0x0000001d14037224 */ /* 0x048fe200078e02ff */
[----:B------:R-:W-:Y:S01]  /*a7f60*/  ISETP.LT.AND P3, PT, R20, UR5, !P0 ;  /* 0x0000000514007c0c */ /* 0x000fe2000c761270 */
[----:B------:R-:W-:Y:S01]  /*a7f70*/  ULDC UR5, c[0x0][0x22c] ;  /* 0x00008b0000057ab9 */ /* 0x000fe20000000800 */
[----:B------:R-:W3:Y:S04]  /*a7f80*/  LDL.LU R20, [R1+0x1c] ;  /* 0x00001c0001147983 */ /* 0x000ee80000300800 */
[----:B------:R0:W-:Y:S04]  /*a7f90*/  @P5 STG.E.U16 desc[UR8][R4.64], R18 ;  /* 0x0000001204005986 */ /* 0x0001e8000c101508 */
[----:B-----5:R1:W-:Y:S01]  /*a7fa0*/  @P4 STG.E.U16 desc[UR8][R8.64], R27 ;  /* 0x0000001b08004986 */ /* 0x0203e2000c101508 */
[----:B0-----:R-:W-:-:S04]  /*a7fb0*/  LEA R4, P5, R3, R0, 0x1 ;  /* 0x0000000003047211 */ /* 0x001fc800078a08ff */
[----:B------:R-:W-:Y:S02]  /*a7fc0*/  LEA.HI.X.SX32 R5, R3, R2, 0x1, P5 ;  /* 0x0000000203057211 */ /* 0x000fe400028f0eff */
[C---:B-1----:R-:W-:Y:S02]  /*a7fd0*/  LEA R8, P4, R6.reuse, R0, 0x1 ;  /* 0x0000000006087211 */ /* 0x042fe400078808ff */
[----:B------:R-:W-:Y:S02]  /*a7fe0*/  PRMT R10, R27, 0x7632, R10 ;  /* 0x000076321b0a7816 */ /* 0x000fe4000000000a */
[----:B------:R-:W-:Y:S01]  /*a7ff0*/  LEA.HI.X.SX32 R9, R6, R2, 0x1, P4 ;  /* 0x0000000206097211 */ /* 0x000fe200020f0eff */
[----:B------:R-:W5:Y:S01]  /*a8000*/  LDL.LU R27, [R1+0x104] ;  /* 0x00010400011b7983 */ /* 0x000f620000300800 */
[----:B------:R-:W-:Y:S01]  /*a8010*/  ISETP.LT.AND P4, PT, R11, UR6, !P0 ;  /* 0x000000060b007c0c */ /* 0x000fe2000c781270 */
[----:B------:R-:W-:Y:S01]  /*a8020*/  ULDC UR6, c[0x0][0x22c] ;  /* 0x00008b0000067ab9 */ /* 0x000fe20000000800 */
[----:B--2---:R-:W-:Y:S01]  /*a8030*/  PRMT R3, R7, 0x7632, R3 ;  /* 0x0000763207037816 */ /* 0x004fe20000000003 */
[----:B------:R0:W-:Y:S02]  /*a8040*/  @P3 STG.E.U16 desc[UR8][R4.64], R7 ;  /* 0x0000000704003986 */ /* 0x0001e4000c101508 */
[----:B0-----:R-:W-:-:S02]  /*a8050*/  IMAD R7, R11, R29, RZ ;  /* 0x0000001d0b077224 */ /* 0x001fc400078e02ff */
[----:B------:R-:W2:Y:S01]  /*a8060*/  LDL.LU R11, [R1+0x3328] ;  /* 0x00332800010b7983 */ /* 0x000ea20000300800 */
[CC--:B------:R-:W-:Y:S01]  /*a8070*/  IMAD R12, R28.reuse, R29.reuse, RZ ;  /* 0x0000001d1c0c7224 */ /* 0x0c0fe200078e02ff */
[----:B------:R-:W-:Y:S01]  /*a8080*/  ISETP.LT.AND P5, PT, R28, UR5, !P0 ;  /* 0x000000051c007c0c */ /* 0x000fe2000c7a1270 */
[----:B------:R-:W-:Y:S01]  /*a8090*/  ULDC UR5, c[0x0][0x22c] ;  /* 0x00008b0000057ab9 */ /* 0x000fe20000000800 */
[----:B----4-:R0:W-:Y:S02]  /*a80a0*/  @P6 STG.E.U16 desc[UR8][R8.64], R16 ;  /* 0x0000001008006986 */ /* 0x0101e4000c101508 */
[CC--:B------:R-:W-:Y:S02]  /*a80b0*/  LEA R4, P3, R12.reuse, R0.reuse, 0x1 ;  /* 0x000000000c047211 */ /* 0x0c0fe400078608ff */
[----:B------:R-:W-:Y:S01]  /*a80c0*/  LEA R6, P6, R7, R0, 0x1 ;  /* 0x0000000007067211 */ /* 0x000fe200078c08ff */
[----:B------:R-:W4:Y:S01]  /*a80d0*/  LDL.LU R28, [R1+0x10c] ;  /* 0x00010c00011c7983 */ /* 0x000f220000300800 */
[-C--:B------:R-:W-:Y:S01]  /*a80e0*/  LEA.HI.X.SX32 R5, R12, R2.reuse, 0x1, P3 ;  /* 0x000000020c057211 */ /* 0x080fe200018f0eff */
[----:B------:R-:W-:Y:S01]  /*a80f0*/  IMAD R12, R15, R29, RZ ;  /* 0x0000001d0f0c7224 */ /* 0x000fe200078e02ff */
[----:B------:R-:W-:-:S02]  /*a8100*/  LEA.HI.X.SX32 R7, R7, R2, 0x1, P6 ;  /* 0x0000000207077211 */ /* 0x000fc400030f0eff */
[----:B------:R-:W-:Y:S01]  /*a8110*/  ISETP.LT.AND P3, PT, R15, UR5, !P0 ;  /* 0x000000050f007c0c */ /* 0x000fe2000c761270 */
[----:B------:R-:W-:Y:S01]  /*a8120*/  ULDC UR5, c[0x0][0x22c] ;  /* 0x00008b0000057ab9 */ /* 0x000fe20000000800 */
[----:B------:R-:W4:Y:S01]  /*a8130*/  LDL.LU R15, [R1+0x3324] ;  /* 0x00332400010f7983 */ /* 0x000f220000300800 */
[----:B------:R-:W-:Y:S02]  /*a8140*/  PRMT R13, R16, 0x7632, R13 ;  /* 0x00007632100d7816 */ /* 0x000fe4000000000d */
[----:B------:R-:W-:Y:S01]  /*a8150*/  ISETP.LT.AND P6, PT, R23, UR6, !P0 ;  /* 0x0000000617007c0c */ /* 0x000fe2000c7c1270 */
[----:B0-----:R-:W4:Y:S01]  /*a8160*/  LDL.LU R16, [R1+0x110] ;  /* 0x0001100001107983 */ /* 0x001f220000300800 */
[----:B---3--:R-:W-:Y:S01]  /*a8170*/  PRMT R9, R20, 0x7632, R9 ;  /* 0x0000763214097816 */ /* 0x008fe20000000009 */
[----:B------:R-:W-:Y:S01]  /*a8180*/  ULDC UR6, c[0x0][0x22c] ;  /* 0x00008b0000067ab9 */ /* 0x000fe20000000800 */
[----:B--2---:R-:W-:Y:S01]  /*a8190*/  PRMT R8, R11, 0x7632, R8 ;  /* 0x000076320b087816 */ /* 0x004fe20000000008 */
[----:B------:R0:W-:Y:S04]  /*a81a0*/  @P5 STG.E.U16 desc[UR8][R4.64], R11 ;  /* 0x0000000b04005986 */ /* 0x0001e8000c101508 */
[----:B------:R1:W-:Y:S01]  /*a81b0*/  @P4 STG.E.U16 desc[UR8][R6.64], R20 ;  /* 0x0000001406004986 */ /* 0x0003e2000c101508 */
[----:B0-----:R-:W-:-:S03]  /*a81c0*/  IMAD R11, R23, R29, RZ ;  /* 0x0000001d170b7224 */ /* 0x001fc600078e02ff */
[----:B------:R-:W2:Y:S02]  /*a81d0*/  LDL.LU R23, [R1+0x3320] ;  /* 0x0033200001177983 */ /* 0x000ea40000300800 */
[C---:B-1----:R-:W-:Y:S02]  /*a81e0*/  LEA R6, P4, R11.reuse, R0, 0x1 ;  /* 0x000000000b067211 */ /* 0x042fe400078808ff */
[----:B------:R-:W3:Y:S02]  /*a81f0*/  LDL.LU R20, [R1+0x114] ;  /* 0x0001140001147983 */ /* 0x000ee40000300800 */
[----:B------:R-:W-:Y:S02]  /*a8200*/  LEA.HI.X.SX32 R7, R11, R2, 0x1, P4 ;  /* 0x000000020b077211 */ /* 0x000fe400020f0eff */
[----:B------:R-:W3:Y:S01]  /*a8210*/  LDL.LU R24, [R1+0x118] ;  /* 0x0001180001187983 */ /* 0x000ee20000300800 */
[C---:B------:R-:W-:Y:S01]  /*a8220*/  ISETP.LT.AND P4, PT, R19.reuse, UR6, !P0 ;  /* 0x0000000613007c0c */ /* 0x040fe2000c781270 */
[----:B------:R-:W-:Y:S01]  /*a8230*/  IMAD R11, R19, R29, RZ ;  /* 0x0000001d130b7224 */ /* 0x000fe200078e02ff */
[----:B------:R-:W-:Y:S01]  /*a8240*/  LEA R4, P5, R12, R0, 0x1 ;  /* 0x000000000c047211 */ /* 0x000fe200078a08ff */
[----:B------:R-:W3:Y:S01]  /*a8250*/  LDL.LU R19, [R1+0x331c] ;  /* 0x00331c0001137983 */ /* 0x000ee20000300800 */
[----:B------:R-:W-:-:S02]  /*a8260*/  ULDC UR6, c[0x0][0x22c] ;  /* 0x00008b0000067ab9 */ /* 0x000fc40000000800 */
[----:B------:R-:W-:Y:S01]  /*a8270*/  LEA.HI.X.SX32 R5, R12, R2, 0x1, P5 ;  /* 0x000000020c057211 */ /* 0x000fe200028f0eff */
[C---:B-----5:R-:W-:Y:S01]  /*a8280*/  IMAD R12, R27.reuse, R29, RZ ;  /* 0x0000001d1b0c7224 */ /* 0x060fe200078e02ff */
[----:B------:R-:W-:Y:S01]  /*a8290*/  ISETP.LT.AND P5, PT, R27, UR5, !P0 ;  /* 0x000000051b007c0c */ /* 0x000fe2000c7a1270 */
[----:B------:R-:W5:Y:S01]  /*a82a0*/  LDL.LU R25, [R1+0x11c] ;  /* 0x00011c0001197983 */ /* 0x000f620000300800 */
[----:B------:R-:W-:-:S03]  /*a82b0*/  ULDC UR5, c[0x0][0x22c] ;  /* 0x00008b0000057ab9 */ /* 0x000fc60000000800 */
[----:B----4-:R0:W-:Y:S04]  /*a82c0*/  @P3 STG.E.U16 desc[UR8][R4.64], R15 ;  /* 0x0000000f04003986 */ /* 0x0101e8000c101508 */
[----:B------:R-:W4:Y:S04]  /*a82d0*/  LDL.LU R26, [R1+0x120] ;  /* 0x00012000011a7983 */ /* 0x000f280000300800 */
[----:B------:R-:W4:Y:S01]  /*a82e0*/  LDL.LU R27, [R1+0x130] ;  /* 0x00013000011b7983 */ /* 0x000f220000300800 */
[----:B0-----:R-:W-:-:S04]  /*a82f0*/  LEA R4, P3, R12, R0, 0x1 ;  /* 0x000000000c047211 */ /* 0x001fc800078608ff */
[----:B------:R-:W-:Y:S01]  /*a8300*/  LEA.HI.X.SX32 R5, R12, R2, 0x1, P3 ;  /* 0x000000020c057211 */ /* 0x000fe200018f0eff */
[CC--:B------:R-:W-:Y:S01]  /*a8310*/  IMAD R12, R28.reuse, R29.reuse, RZ ;  /* 0x0000001d1c0c7224 */ /* 0x0c0fe200078e02ff */
[----:B------:R-:W-:Y:S01]  /*a8320*/  ISETP.LT.AND P3, PT, R28, UR5, !P0 ;  /* 0x000000051c007c0c */ /* 0x000fe2000c761270 */
[----:B------:R-:W-:Y:S01]  /*a8330*/  ULDC UR5, c[0x0][0x22c] ;  /* 0x00008b0000057ab9 */ /* 0x000fe20000000800 */
[----:B--2---:R0:W-:Y:S02]  /*a8340*/  @P6 STG.E.U16 desc[UR8][R6.64], R23 ;  /* 0x0000001706006986 */ /* 0x0041e4000c101508 */
[C---:B0-----:R-:W-:Y:S02]  /*a8350*/  LEA R6, P6, R11.reuse, R0, 0x1 ;  /* 0x000000000b067211 */ /* 0x041fe400078c08ff */
[----:B---3--:R0:W-:Y:S02]  /*a8360*/  @P5 STG.E.U16 desc[UR8][R4.64], R19 ;  /* 0x0000001304005986 */ /* 0x0081e4000c101508 */
[----:B------:R-:W-:Y:S01]  /*a8370*/  LEA.HI.X.SX32 R7, R11, R2, 0x1, P6 ;  /* 0x000000020b077211 */ /* 0x000fe200030f0eff */
[C---:B------:R-:W-:Y:S01]  /*a8380*/  IMAD R11, R16.reuse, R29, RZ ;  /* 0x0000001d100b7224 */ /* 0x040fe200078e02ff */
[----:B------:R-:W-:Y:S01]  /*a8390*/  ISETP.LT.AND P6, PT, R16, UR6, !P0 ;  /* 0x0000000610007c0c */ /* 0x000fe2000c7c1270 */
[----:B------:R-:W-:Y:S01]  /*a83a0*/  ULDC UR6, c[0x0][0x22c] ;  /* 0x00008b0000067ab9 */ /* 0x000fe20000000800 */
[----:B------:R-:W2:Y:S01]  /*a83b0*/  LDL.LU R16, [R1+0x124] ;  /* 0x0001240001107983 */ /* 0x000ea20000300800 */
[----:B0-----:R-:W-:-:S03]  /*a83c0*/  LEA R4, P5, R12, R0, 0x1 ;  /* 0x000000000c047211 */ /* 0x001fc600078a08ff */
[----:B------:R0:W-:Y:S01]  /*a83d0*/  @P4 STG.E.U16 desc[UR8][R6.64], R10 ;  /* 0x0000000a06004986 */ /* 0x0001e2000c101508 */
[----:B------:R-:W-:Y:S02]  /*a83e0*/  LEA.HI.X.SX32 R5, R12, R2, 0x1, P5 ;  /* 0x000000020c057211 */ /* 0x000fe400028f0eff */
[C---:B------:R-:W-:Y:S01]  /*a83f0*/  ISETP.LT.AND P5, PT, R20.reuse, UR5, !P0 ;  /* 0x0000000514007c0c */ /* 0x040fe2000c7a1270 */
[----:B------:R-:W-:Y:S01]  /*a8400*/  ULDC UR5, c[0x0][0x22c] ;  /* 0x00008b0000057ab9 */ /* 0x000fe20000000800 */
[----:B0-----:R-:W-:Y:S02]  /*a8410*/  IMAD R10, R20, R29, RZ ;  /* 0x0000001d140a7224 */ /* 0x001fe400078e02ff */
[----:B------:R-:W3:Y:S04]  /*a8420*/  LDL.LU R20, [R1+0x128] ;  /* 0x0001280001147983 */ /* 0x000ee80000300800 */
[----:B------:R-:W2:Y:S04]  /*a8430*/  LDL.LU R28, [R1+0xc4] ;  /* 0x0000c400011c7983 */ /* 0x000ea80000300800 */
[----:B------:R-:W3:Y:S01]  /*a8440*/  LDL.LU R21, [R1+0x138] ;  /* 0x0001380001157983 */ /* 0x000ee20000300800 */
[----:B------:R-:W-:-:S03]  /*a8450*/  LEA R6, P4, R11, R0, 0x1 ;  /* 0x000000000b067211 */ /* 0x000fc600078808ff */
[----:B------:R0:W-:Y:S01]  /*a8460*/  @P3 STG.E.U16 desc[UR8][R4.64], R3 ;  /* 0x0000000304003986 */ /* 0x0001e2000c101508 */
[----:B------:R-:W-:Y:S02]  /*a8470*/  LEA.HI.X.SX32 R7, R11, R2, 0x1, P4 ;  /* 0x000000020b077211 */ /* 0x000fe400020f0eff */
[C---:B------:R-:W-:Y:S01]  /*a8480*/  ISETP.LT.AND P4, PT, R24.reuse, UR6, !P0 ;  /* 0x0000000618007c0c */ /* 0x040fe2000c781270 */
[----:B------:R-:W-:Y:S02]  /*a8490*/  ULDC UR6, c[0x0][0x22c] ;  /* 0x00008b0000067ab9 */ /* 0x000fe40000000800 */
[----:B------:R1:W-:Y:S01]  /*a84a0*/  @P6 STG.E.U16 desc[UR8][R6.64], R13 ;  /* 0x0000000d06006986 */ /* 0x0003e2000c101508 */
[----:B0-----:R-:W-:Y:S01]  /*a84b0*/  IMAD R3, R24, R29, RZ ;  /* 0x0000001d18037224 */ /* 0x001fe200078e02ff */
[----:B------:R-:W-:-:S04]  /*a84c0*/  LEA R4, P3, R10, R0, 0x1 ;  /* 0x000000000a047211 */ /* 0x000fc800078608ff */
[----:B------:R-:W-:Y:S01]  /*a84d0*/  LEA.HI.X.SX32 R5, R10, R2, 0x1, P3 ;  /* 0x000000020a057211 */ /* 0x000fe200018f0eff */
[----:B-----5:R-:W-:Y:S01]  /*a84e0*/  IMAD R10, R25, R29, RZ ;  /* 0x0000001d190a7224 */ /* 0x020fe200078e02ff */
[----:B-1----:R-:W-:-:S03]  /*a84f0*/  LEA R6, P6, R3, R0, 0x1 ;  /* 0x0000000003067211 */ /* 0x002fc600078c08ff */
[----:B------:R0:W-:Y:S01]  /*a8500*/  @P5 STG.E.U16 desc[UR8][R4.64], R8 ;  /* 0x0000000804005986 */ /* 0x0001e2000c101508 */
[----:B------:R-:W-:-:S05]  /*a8510*/  LEA.HI.X.SX32 R7, R3, R2, 0x1, P6 ;  /* 0x0000000203077211 */ /* 0x000fca00030f0eff */
[----:B------:R-:W-:Y:S01]  /*a8520*/  @P4 STG.E.U16 desc[UR8][R6.64], R9 ;  /* 0x0000000906004986 */ /* 0x000fe2000c101508 */
[----:B0-----:R-:W-:-:S04]  /*a8530*/  LEA R4, P5, R10, R0, 0x1 ;  /* 0x000000000a047211 */ /* 0x001fc800078a08ff */
[----:B------:R-:W-:Y:S02]  /*a8540*/  LEA.HI.X.SX32 R5, R10, R2, 0x1, P5 ;  /* 0x000000020a057211 */ /* 0x000fe400028f0eff */
[----:B------:R-:W-:Y:S01]  /*a8550*/  ISETP.LT.AND P3, PT, R25, UR5, !P0 ;  /* 0x0000000519007c0c */ /* 0x000fe2000c761270 */
[----:B------:R-:W-:Y:S01]  /*a8560*/  ULDC UR5, c[0x0][0x22c] ;  /* 0x00008b0000057ab9 */ /* 0x000fe20000000800 */
[----:B------:R-:W-:Y:S01]  /*a8570*/  PRMT R15, R15, 0x7632, R15 ;  /* 0x000076320f0f7816 */ /* 0x000fe2000000000f */
[C---:B----4-:R-:W-:Y:S01]  /*a8580*/  IMAD R3, R26.reuse, R29, RZ ;  /* 0x0000001d1a037224 */ /* 0x050fe200078e02ff */
[----:B------:R-:W-:Y:S01]  /*a8590*/  ISETP.LT.AND P5, PT, R26, UR5, !P0 ;  /* 0x000000051a007c0c */ /* 0x000fe2000c7a1270 */
[----:B------:R-:W-:Y:S01]  /*a85a0*/  ULDC UR5, c[0x0][0x22c] ;  /* 0x00008b0000057ab9 */ /* 0x000fe20000000800 */
[----:B------:R-:W-:-:S07]  /*a85b0*/  PRMT R23, R23, 0x7632, R23 ;  /* 0x0000763217177816 */ /* 0x000fce0000000017 */
[----:B------:R0:W-:Y:S02]  /*a85c0*/  @P3 STG.E.U16 desc[UR8][R4.64], R15 ;  /* 0x0000000f04003986 */ /* 0x0001e4000c101508 */
[----:B0-----:R-:W-:-:S04]  /*a85d0*/  LEA R4, P6, R3, R0, 0x1 ;  /* 0x0000000003047211 */ /* 0x001fc800078c08ff */
[----:B------:R-:W-:Y:S02]  /*a85e0*/  LEA.HI.X.SX32 R5, R3, R2, 0x1, P6 ;  /* 0x0000000203057211 */ /* 0x000fe400030f0eff */
[----:B------:R-:W-:Y:S01]  /*a85f0*/  ISETP.LT.AND P4, PT, R27, UR6, !P0 ;  /* 0x000000061b007c0c */ /* 0x000fe2000c781270 */
[----:B------:R-:W-:Y:S02]  /*a8600*/  ULDC UR6, c[0x0][0x22c] ;  /* 0x00008b0000067ab9 */ /* 0x000fe40000000800 */
[----:B------:R-:W-:Y:S04]  /*a8610*/  @P5 STG.E.U16 desc[UR8][R4.64], R23 ;  /* 0x0000001704005986 */ /* 0x000fe8000c101508 */
[----:B--2---:R-:W0:Y:S01]  /*a8620*/  LDS.128 R8, [R28+UR4] ;  /* 0x000000041c087984 */ /* 0x004e220008000c00 */
[C---:B------:R-:W-:Y:S01]  /*a8630*/  IMAD R6, R16.reuse, R29, RZ ;  /* 0x0000001d10067224 */ /* 0x040fe200078e02ff */
[----:B------:R-:W-:Y:S01]  /*a8640*/  ISETP.LT.AND P3, PT, R16, UR5, !P0 ;  /* 0x0000000510007c0c */ /* 0x000fe2000c761270 */
[----:B------:R-:W-:Y:S01]  /*a8650*/  ULDC UR5, c[0x0][0x22c] ;  /* 0x00008b0000057ab9 */ /* 0x000fe20000000800 */
[----:B------:R-:W-:Y:S02]  /*a8660*/  LDS.128 R24, [R28+UR4+0x400] ;  /* 0x000400041c187984 */ /* 0x000fe40008000c00 */
[----:B------:R-:W-:-:S02]  /*a8670*/  LEA R16, P5, R6, R0, 0x1 ;  /* 0x0000000006107211 */ /* 0x000fc400078a08ff */
[----:B---3--:R-:W-:Y:S04]  /*a8680*/  LDS.128 R12, [R21+UR4+0x800] ;  /* 0x00080004150c7984 */ /* 0x008fe80008000c00 */
[----:B0-----:R-:W-:Y:S04]  /*a8690*/  STL.64 [R1+0x40], R8 ;  /* 0x0000400801007387 */ /* 0x001fe80000100a00 */
[----:B------:R-:W-:Y:S04]  /*a86a0*/  STL.64 [R1+0x48], R10 ;  /* 0x0000480a01007387 */ /* 0x000fe80000100a00 */
[----:B------:R-:W0:Y:S01]  /*a86b0*/  LDS.128 R8, [R21+UR4] ;  /* 0x0000000415087984 */ /* 0x000e220008000c00 */
[----:B------:R-:W-:-:S03]  /*a86c0*/  LEA.HI.X.SX32 R17, R6, R2, 0x1, P5 ;  /* 0x0000000206117211 */ /* 0x000fc600028f0eff */
[----:B------:R-:W1:Y:S01]  /*a86d0*/  LDS.128 R4, [R21+UR4+0x400] ;  /* 0x0004000415047984 */ /* 0x000e620008000c00 */
[C---:B------:R-:W-:Y:S01]  /*a86e0*/  ISETP.LT.AND P6, PT, R20.reuse, UR6, !P0 ;  /* 0x0000000614007c0c */ /* 0x040fe2000c7c1270 */
[----:B------:R-:W-:Y:S02]  /*a86f0*/  IMAD R20, R20, R29, RZ ;  /* 0x0000001d14147224 */ /* 0x000fe400078e02ff */
[----:B0-----:R-:W-:Y:S04]  /*a8700*/  STL.64 [R1+0x30], R8 ;  /* 0x0000300801007387 */ /* 0x001fe80000100a00 */
[----:B------:R-:W-:Y:S04]  /*a8710*/  STL.64 [R1+0x38], R10 ;  /* 0x0000380a01007387 */ /* 0x000fe80000100a00 */
[----:B------:R-:W0:Y:S04]  /*a8720*/  LDS.128 R8, [R28+UR4+0x800] ;  /* 0x000800041c087984 */ /* 0x000e280008000c00 */
[----:B------:R-:W-:Y:S04]  /*a8730*/  STL.64 [R1+0x3308], R24 ;  /* 0x0033081801007387 */ /* 0x000fe80000100a00 */
[----:B------:R-:W-:Y:S04]  /*a8740*/  STL.64 [R1+0x32c8], R26 ;  /* 0x0032c81a01007387 */ /* 0x000fe80000100a00 */
[----:B-1----:R-:W-:Y:S04]  /*a8750*/  STL [R1+0x3318], R6 ;  /* 0x0033180601007387 */ /* 0x002fe80000100800 */
[----:B------:R1:W-:Y:S04]  /*a8760*/  STL.64 [R1+0x3300], R4 ;  /* 0x0033000401007387 */ /* 0x0003e80000100a00 */
[----:B------:R2:W-:Y:S01]  /*a8770*/  STL [R1+0x32d0], R7 ;  /* 0x0032d00701007387 */ /* 0x0005e20000100800 */
[----:B-1----:R-:W-:-:S03]  /*a8780*/  LEA R4, P5, R20, R0, 0x1 ;  /* 0x0000000014047211 */ /* 0x002fc600078a08ff */
[----:B--2---:R-:W2:Y:S04]  /*a8790*/  LDL.LU R7, [R1+0x13c] ;  /* 0x00013c0001077983 */ /* 0x004ea80000300800 */
[----:B------:R-:W-:Y:S04]  /*a87a0*/  STL [R1+0x20], R4 ;  /* 0x0000200401007387 */ /* 0x000fe80000100800 */
[----:B------:R-:W3:Y:S04]  /*a87b0*/  LDL.LU R6, [R1+0x140] ;  /* 0x0001400001067983 */ /* 0x000ee80000300800 */
[----:B------:R-:W4:Y:S04]  /*a87c0*/  LDL.LU R26, [R1+0x40] ;  /* 0x00004000011a7983 */ /* 0x000f280000300800 */
[----:B0-----:R-:W-:Y:S04]  /*a87d0*/  STL.64 [R1+0x32f8], R8 ;  /* 0x0032f80801007387 */ /* 0x001fe80000100a00 */
[----:B------:R0:W-:Y:S04]  /*a87e0*/  STL.64 [R1+0x32d8], R10 ;  /* 0x0032d80a01007387 */ /* 0x0001e80000100a00 */
[----:B0-----:R-:W5:Y:S04]  /*a87f0*/  LDL.LU R10, [R1+0x30] ;  /* 0x00003000010a7983 */ /* 0x001f680000300800 */
[----:B------:R0:W-:Y:S04]  /*a8800*/  STL.64 [R1+0x3310], R12 ;  /* 0x0033100c01007387 */ /* 0x0001e80000100a00 */
[----:B0-----:R-:W2:Y:S04]  /*a8810*/  LDL.LU.64 R12, [R1+0x20] ;  /* 0x00002000010c7983 */ /* 0x001ea80000300a00 */
[----:B------:R0:W-:Y:S01]  /*a8820*/  STL.64 [R1+0x32e0], R14 ;  /* 0x0032e00e01007387 */ /* 0x0001e20000100a00 */
[C---:B------:R-:W-:Y:S01]  /*a8830*/  IMAD R3, R29.reuse, 0x4, R20 ;  /* 0x000000041d037824 */ /* 0x040fe200078e0214 */
[----:B0-----:R-:W0:Y:S03]  /*a8840*/  LDC R14, c[0x0][0x248] ;  /* 0x00009200ff0e7b82 */ /* 0x001e260000000800 */
[----:B------:R-:W-:Y:S01]  /*a8850*/  IMAD R18, R29, 0x4, R3 ;  /* 0x000000041d127824 */ /* 0x000fe200078e0203 */
[----:B------:R-:W-:Y:S01]  /*a8860*/  PRMT R19, R19, 0x7632, R19 ;  /* 0x0000763213137816 */ /* 0x000fe20000000013 */
[----:B------:R-:W3:Y:S04]  /*a8870*/  LDL.LU R15, [R1+0x14c] ;  /* 0x00014c00010f7983 */ /* 0x000ee80000300800 */
[----:B------:R-:W-:Y:S01]  /*a8880*/  @P3 STG.E.U16 desc[UR8][R16.64], R19 ;  /* 0x0000001310003986 */ /* 0x000fe2000c101508 */
[----:B------:R-:W-:-:S03]  /*a8890*/  LEA R24, P3, R3, R0, 0x1 ;  /* 0x0000000003187211 */ /* 0x000fc600078608ff */
[----:B------:R-:W3:Y:S01]  /*a88a0*/  LDL.LU R27, [R1+0x150] ;  /* 0x00015000011b7983 */ /* 0x000ee20000300800 */
[-C--:B------:R-:W-:Y:S02]  /*a88b0*/  LEA.HI.X.SX32 R25, R3, R2.reuse, 0x1, P3 ;  /* 0x0000000203197211 */ /* 0x080fe400018f0eff */
[----:B--2---:R-:W-:Y:S02]  /*a88c0*/  LEA.HI.X.SX32 R13, R20, R2, 0x1, P5 ;  /* 0x00000002140d7211 */ /* 0x004fe400028f0eff */
[----:B------:R-:W-:Y:S01]  /*a88d0*/  LEA R4, P5, R18, R0, 0x1 ;  /* 0x0000000012047211 */ /* 0x000fe200078a08ff */
[----:B0-----:R-:W-:-:S03]  /*a88e0*/  IMAD R20, R14, 0x4, R18 ;  /* 0x000000040e147824 */ /* 0x001fc600078e0212 */
[----:B------:R-:W-:Y:S02]  /*a88f0*/  LEA.HI.X.SX32 R5, R18, R2, 0x1, P5 ;  /* 0x0000000212057211 */ /* 0x000fe400028f0eff */
[----:B------:R-:W0:Y:S01]  /*a8900*/  LDS.128 R16, [R28+UR4+0xc00] ;  /* 0x000c00041c107984 */ /* 0x000e220008000c00 */
[----:B------:R-:W-:Y:S01]  /*a8910*/  IMAD R29, R14, 0x4, R20 ;  /* 0x000000040e1d7824 */ /* 0x000fe200078e0214 */
[----:B------:R-:W-:-:S04]  /*a8920*/  LEA R8, P5, R20, R0, 0x1 ;  /* 0x0000000014087211 */ /* 0x000fc800078a08ff */
[----:B------:R-:W-:Y:S02]  /*a8930*/  LEA R22, P3, R29, R0, 0x1 ;  /* 0x000000001d167211 */ /* 0x000fe400078608ff */
[----:B------:R-:W-:Y:S01]  /*a8940*/  LEA.HI.X.SX32 R9, R20, R2, 0x1, P5 ;  /* 0x0000000214097211 */ /* 0x000fe200028f0eff */
[----:B0-----:R0:W-:Y:S04]  /*a8950*/  STL.64 [R1+0x32e8], R18 ;  /* 0x0032e81201007387 */ /* 0x0011e80000100a00 */
[----:B0-----:R-:W2:Y:S04]  /*a8960*/  LDL.LU R19, [R1+0x144] ;  /* 0x0001440001137983 */ /* 0x001ea80000300800 */
[----:B------:R-:W2:Y:S04]  /*a8970*/  LDL.LU R18, [R1+0x148] ;  /* 0x0001480001127983 */ /* 0x000ea80000300800 */
[----:B------:R-:W-:Y:S04]  /*a8980*/  STL [R1], R22 ;  /* 0x0000001601007387 */ /* 0x000fe80000100800 */
[----:B------:R-:W0:Y:S01]  /*a8990*/  LDS.128 R20, [R21+UR4+0xc00] ;  /* 0x000c000415147984 */ /* 0x000e220008000c00 */
[----:B------:R-:W-:Y:S01]  /*a89a0*/  IMAD R3, R14, 0x4, R29 ;  /* 0x000000040e037824 */ /* 0x000fe200078e021d */
[----:B------:R-:W-:-:S02]  /*a89b0*/  ULDC UR4, c[0x0][0x22c] ;  /* 0x00008b0000047ab9 */ /* 0x000fc40000000800 */
[----:B------:R-:W2:Y:S04]  /*a89c0*/  LDL.LU R11, [R1+0x154] ;  /* 0x00015400010b7983 */ /* 0x000ea80000300800 */
[----:B0-----:R0:W-:Y:S04]  /*a89d0*/  STL.64 [R1+0x32f0], R22 ;  /* 0x0032f01601007387 */ /* 0x0011e80000100a00 */
[----:B0-----:R-:W3:Y:S01]  /*a89e0*/  LDL.LU.64 R22, [R1] ;  /* 0x0000000001167983 */ /* 0x001ee20000300a00 */
[----:B------:R-:W-:-:S03]  /*a89f0*/  LEA R28, P5, R3, R0, 0x1 ;  /* 0x00000000031c7211 */ /* 0x000fc600078a08ff */
[----:B----4-:R0:W-:Y:S04]  /*a8a00*/  @P6 STG.E.U16 desc[UR8][R12.64], R26 ;  /* 0x0000001a0c006986 */ /* 0x0101e8000c101508 */
[----:B-----5:R1:W-:Y:S01]  /*a8a10*/  @P2 STG.E.U16 desc[UR8][R24.64], R10 ;  /* 0x0000000a18002986 */ /* 0x0203e2000c101508 */
[-C--:B---3--:R-:W-:Y:S02]  /*a8a20*/  LEA.HI.X.SX32 R23, R29, R2.reuse, 0x1, P3 ;  /* 0x000000021d177211 */ /* 0x088fe400018f0eff */
[----:B------:R-:W-:Y:S02]  /*a8a30*/  LEA.HI.X.SX32 R29, R3, R2, 0x1, P5 ;  /* 0x00000002031d7211 */ /* 0x000fe400028f0eff */
[----:B------:R-:W-:Y:S01]  /*a8a40*/  ISETP.LT.AND P3, PT, R7, UR5, !P0 ;  /* 0x0000000507007c0c */ /* 0x000fe2000c761270 */
[----:B------:R-:W-:Y:S01]  /*a8a50*/  ULDC UR5, c[0x0][0x22c] ;  /* 0x00008b0000057ab9 */ /* 0x000fe20000000800 */
[----:B------:R-:W-:Y:S01]  /*a8a60*/  ISETP.LT.AND P5, PT, R6, UR4, !P0 ;  /* 0x0000000406007c0c */ /* 0x000fe2000c7a1270 */
[----:B------:R-:W3:Y:S01]  /*a8a70*/  LDL.LU R7, [R1+0x158] ;  /* 0x0001580001077983 */ /* 0x000ee20000300800 */
[----:B------:R-:W-:-:S02]  /*a8a80*/  ULDC UR4, c[0x0][0x22c] ;  /* 0x00008b0000047ab9 */ /* 0x000fc40000000800 */
[----:B--2---:R-:W-:Y:S01]  /*a8a90*/  ISETP.LT.AND P6, PT, R19, UR4, !P0 ;  /* 0x0000000413007c0c */ /* 0x004fe2000c7c1270 */
[----:B------:R-:W2:Y:S01]  /*a8aa0*/  LDL.LU R6, [R1+0x3318] ;  /* 0x0033180001067983 */ /* 0x000ea20000300800 */
[----:B------:R-:W-:-:S03]  /*a8ab0*/  ULDC UR4, c[0x0][0x22c] ;  /* 0x00008b0000047ab9 */ /* 0x000fc60000000800 */
[----:B0-----:R-:W4:Y:S04]  /*a8ac0*/  LDL.LU.64 R12, [R1+0x3310] ;  /* 0x00331000010c7983 */ /* 0x001f280000300a00 */
[----:B------:R-:W5:Y:S04]  /*a8ad0*/  LDL.LU R19, [R1+0x15c] ;  /* 0x00015c0001137983 */ /* 0x000f680000300800 */
[----:B-1----:R-:W3:Y:S04]  /*a8ae0*/  LDL.LU.64 R24, [R1+0x3308] ;  /* 0x0033080001187983 */ /* 0x002ee80000300a00 */
[----:B---3--:R0:W-:Y:S04]  /*a8af0*/  @P4 STG.E.U16 desc[UR8][R4.64], R24 ;  /* 0x0000001804004986 */ /* 0x0081e8000c101508 */
[----:B0-----:R-:W3:Y:S01]  /*a8b00*/  LDL.LU.64 R4, [R1+0x3300] ;  /* 0x0033000001047983 */ /* 0x001ee20000300a00 */
[----:B------:R-:W-:Y:S01]  /*a8b10*/  ISETP.LT.AND P2, PT, R18, UR4, !P0 ;  /* 0x0000000412007c0c */ /* 0x000fe2000c741270 */
[----:B------:R-:W-:Y:S01]  /*a8b20*/  IMAD R18, R14, 0x4, R3 ;  /* 0x000000040e127824 */ /* 0x000fe200078e0203 */
[----:B------:R-:W-:Y:S01]  /*a8b30*/  ULDC UR4, c[0x0][0x22c] ;  /* 0x00008b0000047ab9 */ /* 0x000fe20000000800 */
[----:B---3--:R0:W-:Y:S04]  /*a8b40*/  @P3 STG.E.U16 desc[UR8][R8.64], R4 ;  /* 0x0000000408003986 */ /* 0x0081e8000c101508 */
[----:B0-----:R-:W3:Y:S01]  /*a8b50*/  LDL.LU.64 R8, [R1+0x32f8] ;  /* 0x0032f80001087983 */ /* 0x001ee20000300a00 */
[----:B------:R-:W-:Y:S01]  /*a8b60*/  ISETP.LT.AND P4, PT, R15, UR4, !P0 ;  /* 0x000000040f007c0c */ /* 0x000fe2000c781270 */
[----:B------:R-:W-:-:S02]  /*a8b70*/  ULDC UR4, c[0x0][0x22c] ;  /* 0x00008b0000047ab9 */ /* 0x000fc40000000800 */
[----:B------:R-:W2:Y:S01]  /*a8b80*/  LDL.LU R15, [R1+0x160] ;  /* 0x00016000010f7983 */ /* 0x000ea20000300800 */
[----:B------:R-:W-:-:S03]  /*a8b90*/  IMAD R3, R14, 0x4, R18 ;  /* 0x000000040e037824 */ /* 0x000fc600078e0212 */
[----:B---3--:R0:W-:Y:S01]  /*a8ba0*/  @P5 STG.E.U16 desc[UR8][R22.64], R8 ;  /* 0x0000000816005986 */ /* 0x0081e2000c101508 */
[----:B------:R-:W-:Y:S01]  /*a8bb0*/  ISETP.LT.AND P5, PT, R11, UR5, !P0 ;  /* 0x000000050b007c0c */ /* 0x000fe2000c7a1270 */
[----:B------:R-:W-:Y:S01]  /*a8bc0*/  ULDC UR5, c[0x0][0x22c] ;  /* 0x00008b0000057ab9 */ /* 0x000fe20000000800 */
[----:B0-----:R-:W-:-:S04]  /*a8bd0*/  LEA R22, P3, R18, R0, 0x1 ;  /* 0x0000000012167211 */ /* 0x001fc800078608ff */
[----:B------:R-:W-:Y:S02]  /*a8be0*/  LEA.HI.X.SX32 R23, R18, R2, 0x1, P3 ;  /* 0x0000000212177211 */ /* 0x000fe400018f0eff */
[----:B------:R-:W-:Y:S01]  /*a8bf0*/  ISETP.LT.AND P3, PT, R27, UR4, !P0 ;  /* 0x000000041b007c0c */ /* 0x000fe2000c761270 */
[----:B----4-:R0:W-:Y:S01]  /*a8c00*/  @P6 STG.E.U16 desc[UR8][R28.64], R12 ;  /* 0x0000000c1c006986 */ /* 0x0101e2000c101508 */
[----:B------:R-:W-:-:S03]  /*a8c10*/  ULDC UR4, c[0x0][0x22c] ;  /* 0x00008b0000047ab9 */ /* 0x000fc60000000800 */
[----:B------:R-:W3:Y:S04]  /*a8c20*/  LDL.LU R27, [R1+0x164] ;  /* 0x00016400011b7983 */ /* 0x000ee80000300800 */
[----:B------:R-:W4:Y:S01]  /*a8c30*/  LDL.LU R11, [R1+0x168] ;  /* 0x00016800010b7983 */ /* 0x000f220000300800 */
[----:B0-----:R-:W-:-:S03]  /*a8c40*/  LEA R28, P6, R3, R0, 0x1 ;  /* 0x00000000031c7211 */ /* 0x001fc600078c08ff */
[----:B------:R-:W-:Y:S01]  /*a8c50*/  @P2 STG.E.U16 desc[UR8][R22.64], R16 ;  /* 0x0000001016002986 */ /* 0x000fe2000c101508 */
[----:B------:R-:W-:Y:S01]  /*a8c60*/  ISETP.LT.AND P2, PT, R7, UR4, !P0 ;  /* 0x0000000407007c0c */ /* 0x000fe2000c741270 */
[C---:B------:R-:W-:Y:S01]  /*a8c70*/  IMAD R7, R14.reuse, 0x4, R3 ;  /* 0x000000040e077824 */ /* 0x040fe200078e0203 */
[----:B------:R-:W-:Y:S01]  /*a8c80*/  LEA.HI.X.SX32 R29, R3, R2, 0x1, P6 ;  /* 0x00000002031d7211 */ /* 0x000fe200030f0eff */
[----:B------:R-:W-:Y:S02]  /*a8c90*/  ULDC UR4, c[0x0][0x22c] ;  /* 0x00008b0000047ab9 */ /* 0x000fe40000000800 */
[----:B------:R-:W-:Y:S02]  /*a8ca0*/  IMAD R3, R14, 0x4, R7 ;  /* 0x000000040e037824 */ /* 0x000fe400078e0207 */
[----:B------:R0:W-:Y:S01]  /*a8cb0*/  @P4 STG.E.U16 desc[UR8][R28.64], R20 ;  /* 0x000000141c004986 */ /* 0x0001e2000c101508 */
[----:B------:R-:W-:Y:S01]  /*a8cc0*/  PRMT R8, R10, 0x7632, R8 ;  /* 0x000076320a087816 */ /* 0x000fe20000000008 */
[----:B------:R-:W-:Y:S01]  /*a8cd0*/  IMAD R10, R14, 0x4, R3 ;  /* 0x000000040e0a7824 */ /* 0x000fe200078e0203 */
[----:B------:R-:W-:-:S02]  /*a8ce0*/  PRMT R4, R26, 0x7632, R4 ;  /* 0x000076321a047816 */ /* 0x000fc40000000004 */
[----:B0-----:R-:W-:-:S04]  /*a8cf0*/  LEA R28, P6, R7, R0, 0x1 ;  /* 0x00000000071c7211 */ /* 0x001fc800078c08ff */
[----:B------:R-:W-:Y:S02]  /*a8d00*/  LEA.HI.X.SX32 R29, R7, R2, 0x1, P6 ;  /* 0x00000002071d7211 */ /* 0x000fe400030f0eff */
[----:B------:R-:W-:Y:S01]  /*a8d10*/  LEA R22, P6, R3, R0, 0x1 ;  /* 0x0000000003167211 */ /* 0x000fe200078c08ff */
[----:B------:R-:W4:Y:S01]  /*a8d20*/  LDL.LU R7, [R1+0x16c] ;  /* 0x00016c0001077983 */ /* 0x000f220000300800 */
[----:B-----5:R-:W-:Y:S01]  /*a8d30*/  ISETP.LT.AND P4, PT, R19, UR4, !P0 ;  /* 0x0000000413007c0c */ /* 0x020fe2000c781270 */
[----:B------:R-:W-:Y:S01]  /*a8d40*/  ULDC UR4, c[0x0][0x22c] ;  /* 0x00008b0000047ab9 */ /* 0x000fe20000000800 */
[----:B------:R-:W-:Y:S01]  /*a8d50*/  LEA.HI.X.SX32 R23, R3, R2, 0x1, P6 ;  /* 0x0000000203177211 */ /* 0x000fe200030f0eff */
[----:B------:R-:W5:Y:S01]  /*a8d60*/  LDL.LU R26, [R1+0x170] ;  /* 0x00017000011a7983 */ /* 0x000f620000300800 */
[----:B------:R-:W-:Y:S02]  /*a8d70*/  LEA R18, P6, R10, R0, 0x1 ;  /* 0x000000000a127211 */ /* 0x000fe400078c08ff */
[----:B------:R-:W-:Y:S01]  /*a8d80*/  PRMT R24, R24, 0x7632, R24 ;  /* 0x0000763218187816 */ /* 0x000fe20000000018 */
[----:B------:R-:W-:Y:S01]  /*a8d90*/  @P3 STG.E.U16 desc[UR8][R28.64], R4 ;  /* 0x000000041c003986 */ /* 0x000fe2000c101508 */
[----:B--2---:R-:W-:Y:S01]  /*a8da0*/  ISETP.LT.AND P3, PT, R15, UR4, !P0 ;  /* 0x000000040f007c0c */ /* 0x004fe2000c761270 */
[----:B------:R-:W-:Y:S01]  /*a8db0*/  ULDC UR4, c[0x0][0x22c] ;  /* 0x00008b0000047ab9 */ /* 0x000fe20000000800 */
[----:B------:R-:W-:Y:S01]  /*a8dc0*/  LEA.HI.X.SX32 R19, R10, R2, 0x1, P6 ;  /* 0x000000020a137211 */ /* 0x000fe200030f0eff */
[----:B------:R0:W-:Y:S04]  /*a8dd0*/  @P5 STG.E.U16 desc[UR8][R22.64], R8 ;  /* 0x0000000816005986 */ /* 0x0001e8000c101508 */
[----:B------:R1:W-:Y:S04]  /*a8de0*/  @P2 STG.E.U16 desc[UR8][R18.64], R24 ;  /* 0x0000001812002986 */ /* 0x0003e8000c101508 */
[----:B0-----:R-:W2:Y:S01]  /*a8df0*/  LDL.LU.64 R22, [R1+0x32f0] ;  /* 0x0032f00001167983 */ /* 0x001ea20000300a00 */
[----:B------:R-:W-:Y:S01]  /*a8e00*/  IMAD R3, R14, 0x4, R10 ;  /* 0x000000040e037824 */ /* 0x000fe200078e020a */
[----:B---3--:R-:W-:Y:S01]  /*a8e10*/  ISETP.LT.AND P6, PT, R27, UR4, !P0 ;  /* 0x000000041b007c0c */ /* 0x008fe2000c7c1270 */
[----:B------:R-:W-:Y:S01]  /*a8e20*/  ULDC UR4, c[0x0][0x22c] ;  /* 0x00008b0000047ab9 */ /* 0x000fe20000000800 */
[----:B------:R-:W3:Y:S01]  /*a8e30*/  LDL.LU R27, [R1+0x174] ;  /* 0x00017400011b7983 */ /* 0x000ee20000300800 */
[----:B------:R-:W-:Y:S01]  /*a8e40*/  PRMT R4, R4, 0x7632, R4 ;  /* 0x0000763204047816 */ /* 0x000fe20000000004 */
[----:B------:R-:W0:Y:S01]  /*a8e50*/  LDC R10, c[0x0][0x248] ;  /* 0x00009200ff0a7b82 */ /* 0x000e220000000800 */
[----:B----4-:R-:W-:Y:S01]  /*a8e60*/  ISETP.LT.AND P2, PT, R11, UR4, !P0 ;  /* 0x000000040b007c0c */ /* 0x010fe2000c741270 */
[----:B------:R-:W-:Y:S01]  /*a8e70*/  ULDC UR4, c[0x0][0x22c] ;  /* 0x00008b0000047ab9 */ /* 0x000fe20000000800 */
[----:B------:R-:W4:Y:S01]  /*a8e80*/  LDL.LU R11, [R1+0x178] ;  /* 0x00017800010b7983 */ /* 0x000f220000300800 */
[----:B------:R-:W-:-:S02]  /*a8e90*/  LEA R28, P5, R3, R0, 0x1 ;  /* 0x00000000031c7211 */ /* 0x000fc400078a08ff */
[----:B------:R-:W-:Y:S01]  /*a8ea0*/  PRMT R8, R8, 0x7632, R8 ;  /* 0x0000763208087816 */ /* 0x000fe20000000008 */
[----:B------:R-:W2:Y:S01]  /*a8eb0*/  LDL.LU R15, [R1+0x17c] ;  /* 0x00017c00010f7983 */ /* 0x000ea20000300800 */
[----:B------:R-:W-:Y:S01]  /*a8ec0*/  LEA.HI.X.SX32 R29, R3, R2, 0x1, P5 ;  /* 0x00000002031d7211 */ /* 0x000fe200028f0eff */
[----:B------:R-:W-:Y:S01]  /*a8ed0*/  IMAD R3, R14, 0x4, R3 ;  /* 0x000000040e037824 */ /* 0x000fe200078e0203 */
[----:B-1----:R-:W1:Y:S03]  /*a8ee0*/  LDC R24, c[0x0][0x248] ;  /* 0x00009200ff187b82 */ /* 0x002e660000000800 */
[----:B------:R5:W-:Y:S02]  /*a8ef0*/  @P4 STG.E.U16 desc[UR8][R28.64], R4 ;  /* 0x000000041c004986 */ /* 0x000be4000c101508 */
[----:B-----5:R-:W-:-:S04]  /*a8f00*/  LEA R28, P4, R3, R0, 0x1 ;  /* 0x00000000031c7211 */ /* 0x020fc800078808ff */
[----:B------:R-:W-:-:S05]  /*a8f10*/  LEA.HI.X.SX32 R29, R3, R2, 0x1, P4 ;  /* 0x00000002031d7211 */ /* 0x000fca00020f0eff */
[----:B------:R5:W-:Y:S02]  /*a8f20*/  @P3 STG.E.U16 desc[UR8][R28.64], R8 ;  /* 0x000000081c003986 */ /* 0x000be4000c101508 */
[----:B-----5:R-:W5:Y:S01]  /*a8f30*/  LDC R8, c[0x0][0x248] ;  /* 0x00009200ff087b82 */ /* 0x020f620000000800 */
[----:B------:R-:W-:Y:S01]  /*a8f40*/  IMAD R3, R14, 0x4, R3 ;  /* 0x000000040e037824 */ /* 0x000fe200078e0203 */
[----:B------:R-:W-:-:S04]  /*a8f50*/  PRMT R12, R12, 0x7632, R12 ;  /* 0x000076320c0c7816 */ /* 0x000fc8000000000c */
[----:B------:R-:W-:Y:S02]  /*a8f60*/  LEA R28, P3, R3, R0, 0x1 ;  /* 0x00000000031c7211 */ /* 0x000fe400078608ff */
[----:B------:R-:W-:Y:S01]  /*a8f70*/  ISETP.LT.AND P4, PT, R7, UR4, !P0 ;  /* 0x0000000407007c0c */ /* 0x000fe2000c781270 */
[----:B------:R-:W-:Y:S01]  /*a8f80*/  ULDC UR4, c[0x0][0x22c] ;  /* 0x00008b0000047ab9 */ /* 0x000fe20000000800 */
[----:B------:R-:W-:Y:S01]  /*a8f90*/  LEA.HI.X.SX32 R29, R3, R2, 0x1, P3 ;  /* 0x00000002031d7211 */ /* 0x000fe200018f0eff */
[----:B------:R-:W4:Y:S01]  /*a8fa0*/  LDC R14, c[0x0][0x248] ;  /* 0x00009200ff0e7b82 */ /* 0x000f220000000800 */
[----:B------:R-:W-:Y:S01]  /*a8fb0*/  ISETP.LT.AND P5, PT, R26, UR5, !P0 ;  /* 0x000000051a007c0c */ /* 0x000fe2000c7a1270 */
[----:B------:R-:W-:Y:S01]  /*a8fc0*/  ULDC UR5, c[0x0][0x22c] ;  /* 0x00008b0000057ab9 */ /* 0x000fe20000000800 */
[----:B------:R-:W2:Y:S01]  /*a8fd0*/  LDL.LU R26, [R1+0x180] ;  /* 0x00018000011a7983 */ /* 0x000ea20000300800 */
[----:B-----5:R-:W-:-:S03]  /*a8fe0*/  IMAD R4, R8, 0x4, R3 ;  /* 0x0000000408047824 */ /* 0x020fc600078e0203 */
[----:B------:R5:W-:Y:S01]  /*a8ff0*/  @P6 STG.E.U16 desc[UR8][R28.64], R12 ;  /* 0x0000000c1c006986 */ /* 0x000be2000c101508 */
[----:B------:R-:W-:Y:S01]  /*a9000*/  IMAD R3, R8, 0x4, R4 ;  /* 0x0000000408037824 */ /* 0x000fe200078e0204 */
[----:B------:R-:W-:Y:S02]  /*a9010*/  LEA R18, P3, R4, R0, 0x1 ;  /* 0x0000000004127211 */ /* 0x000fe400078608ff */
[----:B------:R-:W2:Y:S01]  /*a9020*/  LDL.LU R7, [R1+0x44] ;  /* 0x0000440001077983 */ /* 0x000ea20000300800 */
[----:B------:R-:W-:Y:S01]  /*a9030*/  PRMT R16, R16, 0x7632, R16 ;  /* 0x0000763210107816 */ /* 0x000fe20000000010 */
[----:B------:R-:W2:Y:S01]  /*a9040*/  LDC R8, c[0x0][0x248] ;  /* 0x00009200ff087b82 */ /* 0x000ea20000000800 */
[----:B------:R-:W-:Y:S01]  /*a9050*/  LEA.HI.X.SX32 R19, R4, R2, 0x1, P3 ;  /* 0x0000000204137211 */ /* 0x000fe200018f0eff */
[----:B-----5:R-:W-:Y:S01]  /*a9060*/  IMAD.MOV.U32 R28, RZ, RZ, R18 ;  /* 0x000000ffff1c7224 */ /* 0x020fe200078e0012 */
[----:B------:R-:W-:-:S03]  /*a9070*/  LEA R18, P6, R3, R0, 0x1 ;  /* 0x0000000003127211 */ /* 0x000fc600078c08ff */
[----:B------:R-:W-:Y:S01]  /*a9080*/  IMAD.MOV.U32 R29, RZ, RZ, R19 ;  /* 0x000000ffff1d7224 */ /* 0x000fe200078e0013 */
[----:B------:R-:W-:Y:S01]  /*a9090*/  PRMT R20, R20, 0x7632, R20 ;  /* 0x0000763214147816 */ /* 0x000fe20000000014 */
[----:B------:R-:W5:Y:S01]  /*a90a0*/  LDC R12, c[0x0][0x248] ;  /* 0x00009200ff0c7b82 */ /* 0x000f620000000800 */
[----:B------:R-:W-:Y:S01]  /*a90b0*/  LEA.HI.X.SX32 R19, R3, R2, 0x1, P6 ;  /* 0x0000000203137211 */ /* 0x000fe200030f0eff */
[----:B0-----:R-:W-:Y:S01]  /*a90c0*/  IMAD R4, R10, 0x4, R3 ;  /* 0x000000040a047824 */ /* 0x001fe200078e0203 */
[----:B------:R0:W-:Y:S04]  /*a90d0*/  @P2 STG.E.U16 desc[UR8][R28.64], R16 ;  /* 0x000000101c002986 */ /* 0x0001e8000c101508 */
[----:B------:R3:W-:Y:S01]  /*a90e0*/  @P4 STG.E.U16 desc[UR8][R18.64], R20 ;  /* 0x0000001412004986 */ /* 0x0007e2000c101508 */
[----:B-1----:R-:W-:Y:S01]  /*a90f0*/  IMAD R3, R24, 0x4, R4 ;  /* 0x0000000418037824 */ /* 0x002fe200078e0204 */
[----:B0-----:R-:W0:Y:S01]  /*a9100*/  LDC R16, c[0x0][0x248] ;  /* 0x00009200ff107b82 */ /* 0x001e220000000800 */
[----:B---3--:R-:W-:Y:S01]  /*a9110*/  ISETP.LT.AND P3, PT, R27, UR4, !P0 ;  /* 0x000000041b007c0c */ /* 0x008fe2000c761270 */
[----:B------:R-:W-:Y:S01]  /*a9120*/  ULDC UR4, c[0x0][0x22c] ;  /* 0x00008b0000047ab9 */ /* 0x000fe20000000800 */
[----:B------:R-:W3:Y:S01]  /*a9130*/  LDL.LU R27, [R1+0x184] ;  /* 0x00018400011b7983 */ /* 0x000ee20000300800 */
[----:B------:R-:W-:-:S04]  /*a9140*/  LEA R28, P6, R4, R0, 0x1 ;  /* 0x00000000041c7211 */ /* 0x000fc800078c08ff */
[----:B------:R-:W1:Y:S01]  /*a9150*/  LDC R20, c[0x0][0x248] ;  /* 0x00009200ff147b82 */ /* 0x000e620000000800 */
[----:B----4-:R-:W-:Y:S01]  /*a9160*/  ISETP.LT.AND P2, PT, R11, UR4, !P0 ;  /* 0x000000040b007c0c */ /* 0x010fe2000c741270 */
[----:B------:R-:W4:Y:S01]  /*a9170*/  LDL.LU R10, [R1+0x188] ;  /* 0x00018800010a7983 */ /* 0x000f220000300800 */
[----:B------:R-:W-:Y:S01]  /*a9180*/  LEA.HI.X.SX32 R29, R4, R2, 0x1, P6 ;  /* 0x00000002041d7211 */ /* 0x000fe200030f0eff */
[----:B------:R-:W-:Y:S02]  /*a9190*/  ULDC UR4, c[0x0][0x22c] ;  /* 0x00008b0000047ab9 */ /* 0x000fe40000000800 */
[----:B------:R-:W4:Y:S04]  /*a91a0*/  LDL.LU.64 R18, [R1+0x32e8] ;  /* 0x0032e80001127983 */ /* 0x000f280000300a00 */
[----:B------:R-:W4:Y:S04]  /*a91b0*/  LDL.LU R11, [R1+0x18c] ;  /* 0x00018c00010b7983 */ /* 0x000f280000300800 */
[----:B------:R-:W5:Y:S01]  /*a91c0*/  LDL R24, [R1+0x34] ;  /* 0x0000340001187983 */ /* 0x000f620000100800 */
[----:B------:R-:W-:Y:S01]  /*a91d0*/  IMAD R4, R14, 0x4, R3 ;  /* 0x000000040e047824 */ /* 0x000fe200078e0203 */
[----:B--2---:R-:W-:Y:S01]  /*a91e0*/  ISETP.LT.AND P4, PT, R15, UR4, !P0 ;  /* 0x000000040f007c0c */ /* 0x004fe2000c781270 */
[----:B------:R-:W-:-:S03]  /*a91f0*/  ULDC UR4, c[0x0][0x22c] ;  /* 0x00008b0000047ab9 */ /* 0x000fc60000000800 */
[----:B------:R-:W-:-:S04]  /*a9200*/  LEA R14, P6, R4, R0, 0x1 ;  /* 0x00000000040e7211 */ /* 0x000fc800078c08ff */
[----:B------:R-:W-:Y:S01]  /*a9210*/  LEA.HI.X.SX32 R15, R4, R2, 0x1, P6 ;  /* 0x00000002040f7211 */ /* 0x000fe200030f0eff */
[----:B------:R2:W-:Y:S02]  /*a9220*/  @P5 STG.E.U16 desc[UR8][R28.64], R7 ;  /* 0x000000071c005986 */ /* 0x0005e4000c101508 */
[----:B--2---:R-:W-:-:S04]  /*a9230*/  LEA R28, P5, R3, R0, 0x1 ;  /* 0x00000000031c7211 */ /* 0x004fc800078a08ff */
[----:B------:R-:W-:Y:S01]  /*a9240*/  LEA.HI.X.SX32 R29, R3, R2, 0x1, P5 ;  /* 0x00000002031d7211 */ /* 0x000fe200028f0eff */
[----:B0-----:R-:W-:Y:S01]  /*a9250*/  IMAD R3, R16, 0x4, R4 ;  /* 0x0000000410037824 */ /* 0x001fe200078e0204 */
[----:B------:R-:W-:Y:S01]  /*a9260*/  ISETP.LT.AND P5, PT, R26, UR4, !P0 ;  /* 0x000000041a007c0c */ /* 0x000fe2000c7a1270 */
[----:B------:R-:W-:Y:S01]  /*a9270*/  ULDC UR4, c[0x0][0x22c] ;  /* 0x00008b0000047ab9 */ /* 0x000fe20000000800 */
[----:B------:R-:W2:Y:S01]  /*a9280*/  LDL.LU R26, [R1+0x194] ;  /* 0x00019400011a7983 */ /* 0x000ea20000300800 */
[----:B------:R-:W0:Y:S03]  /*a9290*/  LDC R16, c[0x0][0x248] ;  /* 0x00009200ff107b82 */ /* 0x000e260000000800 */
[----:B-----5:R5:W-:Y:S04]  /*a92a0*/  @P3 STG.E.U16 desc[UR8][R28.64], R24 ;  /* 0x000000181c003986 */ /* 0x020be8000c101508 */
[----:B------:R1:W-:Y:S01]  /*a92b0*/  @P2 STG.E.U16 desc[UR8][R14.64], R25 ;  /* 0x000000190e002986 */ /* 0x0003e2000c101508 */
[C---:B-----5:R-:W-:Y:S01]  /*a92c0*/  LEA R28, P6, R3.reuse, R0, 0x1 ;  /* 0x00000000031c7211 */ /* 0x060fe200078c08ff */
[----:B------:R-:W5:Y:S03]  /*a92d0*/  LDC R24, c[0x0][0x248] ;  /* 0x00009200ff187b82 */ /* 0x000f660000000800 */
[----:B------:R-:W-:Y:S01]  /*a92e0*/  LEA.HI.X.SX32 R29, R3, R2, 0x1, P6 ;  /* 0x00000002031d7211 */ /* 0x000fe200030f0eff */
[----:B------:R-:W-:Y:S01]  /*a92f0*/  IMAD R3, R8, 0x4, R3 ;  /* 0x0000000408037824 */ /* 0x000fe200078e0203 */
[----:B---3--:R-:W-:Y:S01]  /*a9300*/  ISETP.LT.AND P3, PT, R27, UR4, !P0 ;  /* 0x000000041b007c0c */ /* 0x008fe2000c761270 */
[----:B-1----:R-:W3:Y:S01]  /*a9310*/  LDL.LU.64 R14, [R1+0x32e0] ;  /* 0x0032e000010e7983 */ /* 0x002ee20000300a00 */
[----:B------:R-:W-:Y:S01]  /*a9320*/  ULDC UR4, c[0x0][0x22c] ;  /* 0x00008b0000047ab9 */ /* 0x000fe20000000800 */
[----:B------:R-:W-:Y:S01]  /*a9330*/  IMAD R4, R12, 0x4, R3 ;  /* 0x000000040c047824 */ /* 0x000fe200078e0203 */
[----:B------:R-:W1:Y:S01]  /*a9340*/  LDC R8, c[0x0][0x248] ;  /* 0x00009200ff087b82 */ /* 0x000e620000000800 */
[----:B------:R0:W-:Y:S04]  /*a9350*/  @P4 STG.E.U16 desc[UR8][R28.64], R5 ;  /* 0x000000051c004986 */ /* 0x0001e8000c101508 */
[----:B------:R-:W3:Y:S04]  /*a9360*/  LDL.LU R27, [R1+0x198] ;  /* 0x00019800011b7983 */ /* 0x000ee80000300800 */
[----:B------:R-:W3:Y:S01]  /*a9370*/  LDL.LU R12, [R1+0x34] ;  /* 0x00003400010c7983 */ /* 0x000ee20000300800 */
[----:B0-----:R-:W-:-:S04]  /*a9380*/  LEA R28, P4, R3, R0, 0x1 ;  /* 0x00000000031c7211 */ /* 0x001fc800078808ff */
[----:B------:R-:W-:Y:S01]  /*a9390*/  LEA.HI.X.SX32 R29, R3, R2, 0x1, P4 ;  /* 0x00000002031d7211 */ /* 0x000fe200020f0eff */
[----:B------:R-:W-:Y:S02]  /*a93a0*/  IMAD R3, R20, 0x4, R4 ;  /* 0x0000000414037824 */ /* 0x000fe400078e0204 */
[----:B------:R-:W2:Y:S01]  /*a93b0*/  LDL.LU R20, [R1+0x190] ;  /* 0x0001900001147983 */ /* 0x000ea20000300800 */
[----:B----4-:R-:W-:Y:S01]  /*a93c0*/  ISETP.LT.AND P2, PT, R10, UR4, !P0 ;  /* 0x000000040a007c0c */ /* 0x010fe2000c741270 */
[----:B------:R-:W-:Y:S01]  /*a93d0*/  ULDC UR4, c[0x0][0x22c] ;  /* 0x00008b0000047ab9 */ /* 0x000fe20000000800 */
[C---:B------:R-:W-:Y:S01]  /*a93e0*/  LEA R10, P6, R4.reuse, R0, 0x1 ;  /* 0x00000000040a7211 */ /* 0x040fe200078c08ff */
[----:B------:R0:W-:Y:S01]  /*a93f0*/  @P5 STG.E.U16 desc[UR8][R28.64], R9 ;  /* 0x000000091c005986 */ /* 0x0001e2000c101508 */
[----:B------:R-:W-:Y:S01]  /*a9400*/  ISETP.LT.AND P4, PT, R11, UR4, !P0 ;  /* 0x000000040b007c0c */ /* 0x000fe2000c781270 */
[----:B------:R-:W-:Y:S01]  /*a9410*/  ULDC UR4, c[0x0][0x22c] ;  /* 0x00008b0000047ab9 */ /* 0x000fe20000000800 */
[----:B------:R-:W-:-:S02]  /*a9420*/  LEA.HI.X.SX32 R11, R4, R2, 0x1, P6 ;  /* 0x00000002040b7211 */ /* 0x000fc400030f0eff */
[----:B0-----:R-:W-:-:S04]  /*a9430*/  LEA R28, P6, R3, R0, 0x1 ;  /* 0x00000000031c7211 */ /* 0x001fc800078c08ff */
[----:B------:R-:W-:Y:S01]  /*a9440*/  LEA.HI.X.SX32 R29, R3, R2, 0x1, P6 ;  /* 0x00000002031d7211 */ /* 0x000fe200030f0eff */
[----:B-1----:R-:W-:Y:S01]  /*a9450*/  IMAD R3, R8, 0x4, R3 ;  /* 0x0000000408037824 */ /* 0x002fe200078e0203 */
[----:B------:R0:W-:Y:S04]  /*a9460*/  @P3 STG.E.U16 desc[UR8][R10.64], R13 ;  /* 0x0000000d0a003986 */ /* 0x0001e8000c101508 */
[----:B------:R1:W-:Y:S01]  /*a9470*/  @P2 STG.E.U16 desc[UR8][R28.64], R17 ;  /* 0x000000111c002986 */ /* 0x0003e2000c101508 */
[----:B------:R-:W-:Y:S01]  /*a9480*/  IMAD R4, R16, 0x4, R3 ;  /* 0x0000000410047824 */ /* 0x000fe200078e0203 */
[----:B------:R-:W-:Y:S02]  /*a9490*/  PRMT R5, R7, 0x7632, R5 ;  /* 0x0000763207057816 */ /* 0x000fe40000000005 */
[----:B0-----:R-:W4:Y:S04]  /*a94a0*/  LDL.LU.64 R10, [R1+0x32d8] ;  /* 0x0032d800010a7983 */ /* 0x001f280000300a00 */
[----:B------:R-:W4:Y:S01]  /*a94b0*/  LDL.LU R8, [R1+0x19c] ;  /* 0x00019c0001087983 */ /* 0x000f220000300800 */
[----:B-1----:R-:W-:-:S03]  /*a94c0*/  LEA R28, P6, R3, R0, 0x1 ;  /* 0x00000000031c7211 */ /* 0x002fc600078c08ff */
[----:B------:R-:W4:Y:S01]  /*a94d0*/  LDL.LU R16, [R1+0x1a0] ;  /* 0x0001a00001107983 */ /* 0x000f220000300800 */
[----:B------:R-:W-:Y:S01]  /*a94e0*/  LEA.HI.X.SX32 R29, R3, R2, 0x1, P6 ;  /* 0x00000002031d7211 */ /* 0x000fe200030f0eff */
[----:B-----5:R-:W-:Y:S02]  /*a94f0*/  IMAD R3, R24, 0x4, R4 ;  /* 0x0000000418037824 */ /* 0x020fe400078e0204 */
[----:B------:R-:W5:Y:S04]  /*a9500*/  LDL.LU R7, [R1+0x32d0] ;  /* 0x0032d00001077983 */ /* 0x000f680000300800 */
[----:B------:R-:W5:Y:S04]  /*a9510*/  LDL.LU R24, [R1+0x1a4] ;  /* 0x0001a40001187983 */ /* 0x000f680000300800 */
[----:B------:R0:W-:Y:S01]  /*a9520*/  @P4 STG.E.U16 desc[UR8][R28.64], R21 ;  /* 0x000000151c004986 */ /* 0x0001e2000c101508 */
[----:B------:R-:W-:-:S02]  /*a9530*/  PRMT R25, R25, 0x7632, R25 ;  /* 0x0000763219197816 */ /* 0x000fc40000000019 */
[----:B--2---:R-:W-:Y:S01]  /*a9540*/  ISETP.LT.AND P5, PT, R20, UR4, !P0 ;  /* 0x0000000414007c0c */ /* 0x004fe2000c7a1270 */
[----:B------:R-:W-:Y:S01]  /*a9550*/  ULDC UR4, c[0x0][0x22c] ;  /* 0x00008b0000047ab9 */ /* 0x000fe20000000800 */
[----:B------:R-:W1:Y:S01]  /*a9560*/  LDC R20, c[0x0][0x248] ;  /* 0x00009200ff147b82 */ /* 0x000e620000000800 */
[----:B------:R-:W-:Y:S01]  /*a9570*/  ISETP.LT.AND P3, PT, R26, UR4, !P0 ;  /* 0x000000041a007c0c */ /* 0x000fe2000c761270 */
[----:B------:R-:W-:Y:S01]  /*a9580*/  ULDC UR4, c[0x0][0x22c] ;  /* 0x00008b0000047ab9 */ /* 0x000fe20000000800 */
[C---:B------:R-:W-:Y:S02]  /*a9590*/  LEA R26, P6, R4.reuse, R0, 0x1 ;  /* 0x00000000041a7211 */ /* 0x040fe400078c08ff */
[----:B---3--:R-:W-:Y:S01]  /*a95a0*/  ISETP.LT.AND P2, PT, R27, UR4, !P0 ;  /* 0x000000041b007c0c */ /* 0x008fe2000c741270 */
[----:B------:R-:W-:Y:S01]  /*a95b0*/  ULDC UR4, c[0x0][0x22c] ;  /* 0x00008b0000047ab9 */ /* 0x000fe20000000800 */
[----:B------:R-:W-:Y:S02]  /*a95c0*/  LEA.HI.X.SX32 R27, R4, R2, 0x1, P6 ;  /* 0x00000002041b7211 */ /* 0x000fe400030f0eff */
[----:B------:R-:W-:-:S02]  /*a95d0*/  PRMT R4, R12, 0x7632, R4 ;  /* 0x000076320c047816 */ /* 0x000fc40000000004 */
[----:B------:R-:W2:Y:S01]  /*a95e0*/  LDC R12, c[0x0][0x248] ;  /* 0x00009200ff0c7b82 */ /* 0x000ea20000000800 */
[----:B0-----:R-:W-:-:S04]  /*a95f0*/  LEA R28, P6, R3, R0, 0x1 ;  /* 0x00000000031c7211 */ /* 0x001fc800078c08ff */
[----:B------:R-:W-:Y:S01]  /*a9600*/  LEA.HI.X.SX32 R29, R3, R2, 0x1, P6 ;  /* 0x00000002031d7211 */ /* 0x000fe200030f0eff */
[----:B------:R0:W-:Y:S04]  /*a9610*/  @P5 STG.E.U16 desc[UR8][R26.64], R5 ;  /* 0x000000051a005986 */ /* 0x0001e8000c101508 */
[----:B------:R3:W-:Y:S04]  /*a9620*/  @P3 STG.E.U16 desc[UR8][R28.64], R4 ;  /* 0x000000041c003986 */ /* 0x0007e8000c101508 */
[----:B0-----:R-:W5:Y:S01]  /*a9630*/  LDL.LU.64 R26, [R1+0x32c8] ;  /* 0x0032c800011a7983 */ /* 0x001f620000300a00 */
[----:B--2---:R-:W-:-:S05]  /*a9640*/  IMAD R3, R12, 0x4, R3 ;  /* 0x000000040c037824 */ /* 0x004fca00078e0203 */
[C---:B---3--:R-:W-:Y:S01]  /*a9650*/  LEA R28, P3, R3.reuse, R0, 0x1 ;  /* 0x00000000031c7211 */ /* 0x048fe200078608ff */
[----:B-1----:R-:W-:Y:S02]  /*a9660*/  IMAD R4, R20, 0x4, R3 ;  /* 0x0000000414047824 */ /* 0x002fe400078e0203 */
[----:B------:R-:W2:Y:S01]  /*a9670*/  LDL.LU R20, [R1+0x1b0] ;  /* 0x0001b00001147983 */ /* 0x000ea20000300800 */
[----:B------:R-:W-:-:S03]  /*a9680*/  LEA.HI.X.SX32 R29, R3, R2, 0x1, P3 ;  /* 0x00000002031d7211 */ /* 0x000fc600018f0eff */
[----:B------:R-:W3:Y:S04]  /*a9690*/  LDL.LU R3, [R1+0x1ac] ;  /* 0x0001ac0001037983 */ /* 0x000ee80000300800 */
[----:B------:R0:W-:Y:S01]  /*a96a0*/  @P2 STG.E.U16 desc[UR8][R28.64], R25 ;  /* 0x000000191c002986 */ /* 0x0001e2000c101508 */
[----:B----4-:R-:W-:Y:S01]  /*a96b0*/  ISETP.LT.AND P4, PT, R8, UR4, !P0 ;  /* 0x0000000408007c0c */ /* 0x010fe2000c781270 */
[----:B------:R-:W-:Y:S01]  /*a96c0*/  ULDC UR4, c[0x0][0x22c] ;  /* 0x00008b0000047ab9 */ /* 0x000fe20000000800 */
[----:B------:R-:W-:Y:S01]  /*a96d0*/  PRMT R5, R5, 0x7632, R5 ;  /* 0x0000763205057816 */ /* 0x000fe20000000005 */
[----:B------:R-:W1:Y:S01]  /*a96e0*/  LDC R8, c[0x0][0x248] ;  /* 0x00009200ff087b82 */ /* 0x000e620000000800 */
[----:B0-----:R-:W4:Y:S01]  /*a96f0*/  LDL.LU R29, [R1+0x1b4] ;  /* 0x0001b400011d7983 */ /* 0x001f220000300800 */
[----:B------:R-:W-:Y:S01]  /*a9700*/  ISETP.LT.AND P6, PT, R16, UR4, !P0 ;  /* 0x0000000410007c0c */ /* 0x000fe2000c7c1270 */
[----:B------:R-:W-:-:S05]  /*a9710*/  ULDC UR4, c[0x0][0x22c] ;  /* 0x00008b0000047ab9 */ /* 0x000fca0000000800 */
[----:B------:R-:W0:Y:S01]  /*a9720*/  LDC R16, c[0x0][0x248] ;  /* 0x00009200ff107b82 */ /* 0x000e220000000800 */
[----:B-----5:R-:W-:Y:S01]  /*a9730*/  ISETP.LT.AND P3, PT, R24, UR4, !P0 ;  /* 0x0000000418007c0c */ /* 0x020fe2000c761270 */
[----:B------:R-:W5:Y:S01]  /*a9740*/  LDL.LU R28, [R1+0x48] ;  /* 0x00004800011c7983 */ /* 0x000f620000300800 */
[----:B------:R-:W-:Y:S01]  /*a9750*/  LEA R24, P5, R4, R0, 0x1 ;  /* 0x0000000004187211 */ /* 0x000fe200078a08ff */
[----:B------:R-:W-:-:S03]  /*a9760*/  ULDC UR4, c[0x0][0x22c] ;  /* 0x00008b0000047ab9 */ /* 0x000fc60000000800 */
[----:B------:R-:W-:-:S05]  /*a9770*/  LEA.HI.X.SX32 R25, R4, R2, 0x1, P5 ;  /* 0x0000000204197211 */ /* 0x000fca00028f0eff */
[----:B------:R1:W-:Y:S04]  /*a9780*/  @P4 STG.E.U16 desc[UR8][R24.64], R5 ;  /* 0x0000000518004986 */ /* 0x0003e8000c101508 */
[----:B-1----:R-:W5:Y:S01]  /*a9790*/  LDL.LU R25, [R1+0x1b8] ;  /* 0x0001b80001197983 */ /* 0x002f620000300800 */
[----:B------:R-:W-:Y:S01]  /*a97a0*/  PRMT R12, R9, 0x7632, R12 ;  /* 0x00007632090c7816 */ /* 0x000fe2000000000c */
[----:B------:R-:W1:Y:S01]  /*a97b0*/  LDC R24, c[0x0][0x248] ;  /* 0x00009200ff187b82 */ /* 0x000e620000000800 */
[----:B------:R-:W-:Y:S02]  /*a97c0*/  PRMT R13, R13, 0x7632, R13 ;  /* 0x000076320d0d7816 */ /* 0x000fe4000000000d */
[----:B---3--:R-:W-:Y:S01]  /*a97d0*/  ISETP.LT.AND P2, PT, R3, UR4, !P0 ;  /* 0x0000000403007c0c */ /* 0x008fe2000c741270 */
[----:B------:R-:W-:Y:S01]  /*a97e0*/  IMAD R3, R8, 0x4, R4 ;  /* 0x0000000408037824 */ /* 0x000fe200078e0204 */
[----:B------:R-:W-:-:S04]  /*a97f0*/  ULDC UR4, c[0x0][0x22c] ;  /* 0x00008b0000047ab9 */ /* 0x000fc80000000800 */
[C---:B------:R-:W-:Y:S01]  /*a9800*/  LEA R4, P4, R3.reuse, R0, 0x1 ;  /* 0x0000000003047211 */ /* 0x040fe200078808ff */
[----:B0-----:R-:W-:Y:S01]  /*a9810*/  IMAD R9, R16, 0x4, R3 ;  /* 0x0000000410097824 */ /* 0x001fe200078e0203 */
[----:B--2---:R-:W-:Y:S01]  /*a9820*/  ISETP.LT.AND P5, PT, R20, UR4, !P0 ;  /* 0x0000000414007c0c */ /* 0x004fe2000c7a1270 */
[----:B------:R-:W-:Y:S01]  /*a9830*/  ULDC UR4, c[0x0][0x22c] ;  /* 0x00008b0000047ab9 */ /* 0x000fe20000000800 */
[----:B------:R-:W-:Y:S01]  /*a9840*/  LEA.HI.X.SX32 R5, R3, R2, 0x1, P4 ;  /* 0x0000000203057211 */ /* 0x000fe200020f0eff */
[----:B------:R-:W0:Y:S08]  /*a9850*/  LDC R20, c[0x0][0x248] ;  /* 0x00009200ff147b82 */ /* 0x000e300000000800 */
[----:B------:R-:W2:Y:S01]  /*a9860*/  LDC R3, c[0x0][0x248] ;  /* 0x00009200ff037b82 */ /* 0x000ea20000000800 */
[----:B------:R-:W-:Y:S01]  /*a9870*/  LEA R8, P4, R9, R0, 0x1 ;  /* 0x0000000009087211 */ /* 0x000fe200078808ff */
[----:B------:R3:W-:Y:S06]  /*a9880*/  @P6 STG.E.U16 desc[UR8][R4.64], R12 ;  /* 0x0000000c04006986 */ /* 0x0007ec000c101508 */
[----:B------:R-:W1:Y:S01]  /*a9890*/  LDC R16, c[0x0][0x248] ;  /* 0x00009200ff107b82 */ /* 0x000e620000000800 */
[----:B------:R-:W-:-:S07]  /*a98a0*/  PRMT R17, R17, 0x7632, R17 ;  /* 0x0000763211117816 */ /* 0x000fce0000000011 */
[----:B---3--:R-:W3:Y:S01]  /*a98b0*/  LDC R12, c[0x0][0x248] ;  /* 0x00009200ff0c7b82 */ /* 0x008ee20000000800 */
[----:B--2---:R-:W-:Y:S01]  /*a98c0*/  IMAD R3, R3, 0x4, R9 ;  /* 0x0000000403037824 */ /* 0x004fe200078e0209 */
[----:B------:R-:W-:Y:S02]  /*a98d0*/  LEA.HI.X.SX32 R9, R9, R2, 0x1, P4 ;  /* 0x0000000209097211 */ /* 0x000fe400020f0eff */
[----:B----4-:R-:W-:Y:S01]  /*a98e0*/  ISETP.LT.AND P4, PT, R29, UR4, !P0 ;  /* 0x000000041d007c0c */ /* 0x010fe2000c781270 */
[----:B------:R-:W-:Y:S01]  /*a98f0*/  ULDC UR4, c[0x0][0x22c] ;  /* 0x00008b0000047ab9 */ /* 0x000fe20000000800 */
[----:B------:R-:W2:Y:S04]  /*a9900*/  LDL.LU R29, [R1+0x38] ;  /* 0x00003800011d7983 */ /* 0x000ea80000300800 */
[----:B------:R4:W-:Y:S04]  /*a9910*/  @P3 STG.E.U16 desc[UR8][R8.64], R13 ;  /* 0x0000000d08003986 */ /* 0x0009e8000c101508 */
[----:B----4-:R-:W4:Y:S01]  /*a9920*/  LDL.LU R9, [R1+0x1bc] ;  /* 0x0001bc0001097983 */ /* 0x010f220000300800 */
[----:B------:R-:W-:-:S02]  /*a9930*/  LEA R4, P6, R3, R0, 0x1 ;  /* 0x0000000003047211 */ /* 0x000fc400078c08ff */
[----:B-----5:R-:W-:Y:S01]  /*a9940*/  ISETP.LT.AND P3, PT, R25, UR4, !P0 ;  /* 0x0000000419007c0c */ /* 0x020fe2000c761270 */
[----:B------:R-:W5:Y:S01]  /*a9950*/  LDL.LU R13, [R1+0x1c4] ;  /* 0x0001c400010d7983 */ /* 0x000f620000300800 */
[----:B------:R-:W-:Y:S01]  /*a9960*/  LEA.HI.X.SX32 R5, R3, R2, 0x1, P6 ;  /* 0x0000000203057211 */ /* 0x000fe200030f0eff */
[----:B0-----:R-:W-:Y:S01]  /*a9970*/  IMAD R3, R20, 0x4, R3 ;  /* 0x0000000414037824 */ /* 0x001fe200078e0203 */
[----:B------:R-:W-:Y:S01]  /*a9980*/  ULDC UR4, c[0x0][0x22c] ;  /* 0x00008b0000047ab9 */ /* 0x000fe20000000800 */
[----:B------:R-:W5:Y:S04]  /*a9990*/  LDL.LU R25, [R1+0x1c8] ;  /* 0x0001c80001197983 */ /* 0x000f680000300800 */
[----:B------:R-:W2:Y:S04]  /*a99a0*/  LDL.LU R20, [R1+0x1c0] ;  /* 0x0001c00001147983 */ /* 0x000ea80000300800 */
[----:B------:R0:W-:Y:S01]  /*a99b0*/  @P2 STG.E.U16 desc[UR8][R4.64], R17 ;  /* 0x0000001104002986 */ /* 0x0001e2000c101508 */
[----:B------:R-:W-:-:S02]  /*a99c0*/  PRMT R21, R21, 0x7632, R21 ;  /* 0x0000763215157816 */ /* 0x000fc40000000015 */
[C---:B0-----:R-:W-:Y:S01]  /*a99d0*/  LEA R4, P6, R3.reuse, R0, 0x1 ;  /* 0x0000000003047211 */ /* 0x041fe200078c08ff */
[----:B------:R-:W0:Y:S03]  /*a99e0*/  LDC R17, c[0x0][0x248] ;  /* 0x00009200ff117b82 */ /* 0x000e260000000800 */
[----:B------:R-:W-:-:S05]  /*a99f0*/  LEA.HI.X.SX32 R5, R3, R2, 0x1, P6 ;  /* 0x0000000203057211 */ /* 0x000fca00030f0eff */
[----:B------:R1:W-:Y:S04]  /*a9a00*/  @P5 STG.E.U16 desc[UR8][R4.64], R21 ;  /* 0x0000001504005986 */ /* 0x0003e8000c101508 */
[----:B-1----:R-:W5:Y:S01]  /*a9a10*/  LDL.LU R21, [R1+0x1d0] ;  /* 0x0001d00001157983 */ /* 0x002f620000300800 */
[----:B----4-:R-:W-:Y:S01]  /*a9a20*/  ISETP.LT.AND P2, PT, R9, UR4, !P0 ;  /* 0x0000000409007c0c */ /* 0x010fe2000c741270 */
[----:B------:R-:W-:Y:S01]  /*a9a30*/  IMAD R9, R16, 0x4, R3 ;  /* 0x0000000410097824 */ /* 0x000fe200078e0203 */
[----:B------:R-:W-:Y:S01]  /*a9a40*/  ULDC UR4, c[0x0][0x22c] ;  /* 0x00008b0000047ab9 */ /* 0x000fe20000000800 */
[----:B------:R-:W1:Y:S02]  /*a9a50*/  LDC R16, c[0x0][0x248] ;  /* 0x00009200ff107b82 */ /* 0x000e640000000800 */
[----:B------:R-:W-:Y:S01]  /*a9a60*/  IMAD R3, R24, 0x4, R9 ;  /* 0x0000000418037824 */ /* 0x000fe200078e0209 */
[----:B------:R-:W-:-:S04]  /*a9a70*/  LEA R8, P6, R9, R0, 0x1 ;  /* 0x0000000009087211 */ /* 0x000fc800078c08ff */
[----:B------:R-:W-:Y:S02]  /*a9a80*/  LEA.HI.X.SX32 R9, R9, R2, 0x1, P6 ;  /* 0x0000000209097211 */ /* 0x000fe400030f0eff */
[----:B------:R-:W-:-:S04]  /*a9a90*/  LEA R4, P6, R3, R0, 0x1 ;  /* 0x0000000003047211 */ /* 0x000fc800078c08ff */
[----:B------:R-:W-:Y:S01]  /*a9aa0*/  LEA.HI.X.SX32 R5, R3, R2, 0x1, P6 ;  /* 0x0000000203057211 */ /* 0x000fe200030f0eff */
[----:B---3--:R-:W-:Y:S01]  /*a9ab0*/  IMAD R3, R12, 0x4, R3 ;  /* 0x000000040c037824 */ /* 0x008fe200078e0203 */
[----:B------:R1:W-:Y:S01]  /*a9ac0*/  @P4 STG.E.U16 desc[UR8][R8.64], R28 ;  /* 0x0000001c08004986 */ /* 0x0003e2000c101508 */
[----:B--2---:R-:W-:Y:S01]  /*a9ad0*/  ISETP.LT.AND P5, PT, R20, UR4, !P0 ;  /* 0x0000000414007c0c */ /* 0x004fe2000c7a1270 */
[----:B------:R-:W-:Y:S01]  /*a9ae0*/  ULDC UR4, c[0x0][0x22c] ;  /* 0x00008b0000047ab9 */ /* 0x000fe20000000800 */
[----:B------:R-:W2:Y:S01]  /*a9af0*/  LDC R12, c[0x0][0x248] ;  /* 0x00009200ff0c7b82 */ /* 0x000ea20000000800 */
[----:B------:R3:W-:Y:S01]  /*a9b00*/  @P3 STG.E.U16 desc[UR8][R4.64], R29 ;  /* 0x0000001d04003986 */ /* 0x0007e2000c101508 */
[----:B-----5:R-:W-:Y:S01]  /*a9b10*/  ISETP.LT.AND P4, PT, R13, UR4, !P0 ;  /* 0x000000040d007c0c */ /* 0x020fe2000c781270 */
[----:B------:R-:W-:Y:S02]  /*a9b20*/  ULDC UR4, c[0x0][0x22c] ;  /* 0x00008b0000047ab9 */ /* 0x000fe40000000800 */
[----:B------:R-:W4:Y:S03]  /*a9b30*/  LDL.LU R20, [R1+0x1d4] ;  /* 0x0001d40001147983 */ /* 0x000f260000300800 */
[----:B------:R-:W5:Y:S01]  /*a9b40*/  LDC R13, c[0x0][0x248] ;  /* 0x00009200ff0d7b82 */ /* 0x000f620000000800 */
[----:B-1----:R-:W-:Y:S01]  /*a9b50*/  IMAD R9, R16, 0x4, R3 ;  /* 0x0000000410097824 */ /* 0x002fe200078e0203 */
[----:B------:R-:W4:Y:S01]  /*a9b60*/  LDL.LU R24, [R1+0x1d8] ;  /* 0x0001d80001187983 */ /* 0x000f220000300800 */
[----:B---3--:R-:W-:-:S05]  /*a9b70*/  LEA R4, P3, R3, R0, 0x1 ;  /* 0x0000000003047211 */ /* 0x008fca00078608ff */
[----:B------:R-:W1:Y:S01]  /*a9b80*/  LDC R16, c[0x0][0x248] ;  /* 0x00009200ff107b82 */ /* 0x000e620000000800 */
[----:B------:R-:W-:Y:S01]  /*a9b90*/  LEA.HI.X.SX32 R5, R3, R2, 0x1, P3 ;  /* 0x0000000203057211 */ /* 0x000fe200018f0eff */
[----:B0-----:R-:W-:Y:S01]  /*a9ba0*/  IMAD R3, R17, 0x4, R9 ;  /* 0x0000000411037824 */ /* 0x001fe200078e0209 */
[----:B------:R-:W-:Y:S01]  /*a9bb0*/  ISETP.LT.AND P3, PT, R25, UR4, !P0 ;  /* 0x0000000419007c0c */ /* 0x000fe2000c761270 */
[----:B------:R-:W-:Y:S01]  /*a9bc0*/  ULDC UR4, c[0x0][0x22c] ;  /* 0x00008b0000047ab9 */ /* 0x000fe20000000800 */
[----:B------:R-:W3:Y:S04]  /*a9bd0*/  LDL.LU R25, [R1+0x1e0] ;  /* 0x0001e00001197983 */ /* 0x000ee80000300800 */
[----:B------:R-:W3:Y:S04]  /*a9be0*/  LDL.LU R17, [R1+0x1dc] ;  /* 0x0001dc0001117983 */ /* 0x000ee80000300800 */
[----:B------:R0:W-:Y:S04]  /*a9bf0*/  @P2 STG.E.U16 desc[UR8][R4.64], R26 ;  /* 0x0000001a04002986 */ /* 0x0001e8000c101508 */
[----:B0-----:R-:W2:Y:S01]  /*a9c00*/  LDL.LU R5, [R1+0x1cc] ;  /* 0x0001cc0001057983 */ /* 0x001ea20000300800 */
[----:B------:R-:W-:-:S04]  /*a9c10*/  LEA R8, P6, R9, R0, 0x1 ;  /* 0x0000000009087211 */ /* 0x000fc800078c08ff */
[----:B------:R-:W-:Y:S02]  /*a9c20*/  LEA.HI.X.SX32 R9, R9, R2, 0x1, P6 ;  /* 0x0000000209097211 */ /* 0x000fe400030f0eff */
[----:B------:R-:W-:-:S03]  /*a9c30*/  LEA R4, P6, R3, R0, 0x1 ;  /* 0x0000000003047211 */ /* 0x000fc600078c08ff */
[----:B------:R0:W-:Y:S02]  /*a9c40*/  @P5 STG.E.U16 desc[UR8][R8.64], R6 ;  /* 0x0000000608005986 */ /* 0x0001e4000c101508 */
[----:B0-----:R-:W-:Y:S02]  /*a9c50*/  PRMT R6, R29, 0x7632, R6 ;  /* 0x000076321d067816 */ /* 0x001fe40000000006 */
[----:B--2---:R-:W-:Y:S01]  /*a9c60*/  ISETP.LT.AND P2, PT, R5, UR4, !P0 ;  /* 0x0000000405007c0c */ /* 0x004fe2000c741270 */
[----:B------:R-:W-:Y:S01]  /*a9c70*/  ULDC UR4, c[0x0][0x22c] ;  /* 0x00008b0000047ab9 */ /* 0x000fe20000000800 */
[----:B------:R-:W-:Y:S01]  /*a9c80*/  LEA.HI.X.SX32 R5, R3, R2, 0x1, P6 ;  /* 0x0000000203057211 */ /* 0x000fe200030f0eff */
[----:B------:R-:W-:Y:S01]  /*a9c90*/  IMAD R3, R12, 0x4, R3 ;  /* 0x000000040c037824 */ /* 0x000fe200078e0203 */
[----:B------:R-:W-:Y:S01]  /*a9ca0*/  ISETP.LT.AND P5, PT, R21, UR4, !P0 ;  /* 0x0000000415007c0c */ /* 0x000fe2000c7a1270 */
[----:B------:R-:W-:Y:S01]  /*a9cb0*/  ULDC UR4, c[0x0][0x22c] ;  /* 0x00008b0000047ab9 */ /* 0x000fe20000000800 */
[----:B------:R-:W2:Y:S01]  /*a9cc0*/  LDL.LU R21, [R1+0x1e4] ;  /* 0x0001e40001157983 */ /* 0x000ea20000300800 */
[----:B-----5:R-:W-:-:S03]  /*a9cd0*/  IMAD R9, R13, 0x4, R3 ;  /* 0x000000040d097824 */ /* 0x020fc600078e0203 */
[----:B------:R0:W-:Y:S01]  /*a9ce0*/  @P4 STG.E.U16 desc[UR8][R4.64], R10 ;  /* 0x0000000a04004986 */ /* 0x0001e2000c101508 */
[----:B----4-:R-:W-:Y:S01]  /*a9cf0*/  ISETP.LT.AND P6, PT, R20, UR4, !P0 ;  /* 0x0000000414007c0c */ /* 0x010fe2000c7c1270 */
[----:B------:R-:W-:Y:S01]  /*a9d00*/  ULDC UR4, c[0x0][0x22c] ;  /* 0x00008b0000047ab9 */ /* 0x000fe20000000800 */
[----:B------:R-:W4:Y:S08]  /*a9d10*/  LDC R12, c[0x0][0x248] ;  /* 0x00009200ff0c7b82 */ /* 0x000f300000000800 */
[----:B------:R-:W5:Y:S01]  /*a9d20*/  LDC R13, c[0x0][0x248] ;  /* 0x00009200ff0d7b82 */ /* 0x000f620000000800 */
[----:B0-----:R-:W-:-:S04]  /*a9d30*/  LEA R4, P4, R3, R0, 0x1 ;  /* 0x0000000003047211 */ /* 0x001fc800078808ff */
[----:B------:R-:W-:Y:S01]  /*a9d40*/  LEA.HI.X.SX32 R5, R3, R2, 0x1, P4 ;  /* 0x0000000203057211 */ /* 0x000fe200020f0eff */
[----:B-1----:R-:W-:Y:S01]  /*a9d50*/  IMAD R3, R16, 0x4, R9 ;  /* 0x0000000410037824 */ /* 0x002fe200078e0209 */
[C---:B------:R-:W-:Y:S01]  /*a9d60*/  LEA R8, P4, R9.reuse, R0, 0x1 ;  /* 0x0000000009087211 */ /* 0x040fe200078808ff */
[----:B------:R-:W0:Y:S02]  /*a9d70*/  LDC R20, c[0x0][0x248] ;  /* 0x00009200ff147b82 */ /* 0x000e240000000800 */
[----:B------:R1:W-:Y:S01]  /*a9d80*/  @P3 STG.E.U16 desc[UR8][R4.64], R14 ;  /* 0x0000000e04003986 */ /* 0x0003e2000c101508 */
[----:B------:R-:W-:Y:S02]  /*a9d90*/  LEA.HI.X.SX32 R9, R9, R2, 0x1, P4 ;  /* 0x0000000209097211 */ /* 0x000fe400020f0eff */
[----:B------:R-:W-:Y:S01]  /*a9da0*/  ISETP.LT.AND P4, PT, R24, UR4, !P0 ;  /* 0x0000000418007c0c */ /* 0x000fe2000c781270 */
[----:B------:R-:W-:Y:S01]  /*a9db0*/  ULDC UR4, c[0x0][0x22c] ;  /* 0x00008b0000047ab9 */ /* 0x000fe20000000800 */
[----:B------:R-:W2:Y:S01]  /*a9dc0*/  LDL.LU R24, [R1+0x1e8] ;  /* 0x0001e80001187983 */ /* 0x000ea20000300800 */
[----:B------:R-:W-:Y:S01]  /*a9dd0*/  PRMT R10, R28, 0x7632, R10 ;  /* 0x000076321c0a7816 */ /* 0x000fe2000000000a */
[----:B------:R-:W0:Y:S01]  /*a9de0*/  LDC R16, c[0x0][0x248] ;  /* 0x00009200ff107b82 */ /* 0x000e220000000800 */
[----:B-1----:R-:W-:-:S04]  /*a9df0*/  LEA R4, P3, R3, R0, 0x1 ;  /* 0x0000000003047211 */ /* 0x002fc800078608ff */
[----:B------:R-:W-:Y:S02]  /*a9e00*/  LEA.HI.X.SX32 R5, R3, R2, 0x1, P3 ;  /* 0x0000000203057211 */ /* 0x000fe400018f0eff */
[----:B---3--:R-:W-:Y:S02]  /*a9e10*/  ISETP.LT.AND P3, PT, R25, UR5, !P0 ;  /* 0x0000000519007c0c */ /* 0x008fe4000c761270 */
[----:B------:R-:W3:Y:S04]  /*a9e20*/  LDL.LU R25, [R1+0x1ec] ;  /* 0x0001ec0001197983 */ /* 0x000ee80000300800 */
[----:B------:R-:W3:Y:S04]  /*a9e30*/  LDL.LU R28, [R1+0x1f0] ;  /* 0x0001f000011c7983 */ /* 0x000ee80000300800 */
[----:B------:R-:W3:Y:S04]  /*a9e40*/  LDL.LU R29, [R1+0x1f4] ;  /* 0x0001f400011d7983 */ /* 0x000ee80000300800 */
[----:B------:R4:W-:Y:S01]  /*a9e50*/  @P2 STG.E.U16 desc[UR8][R8.64], R18 ;  /* 0x0000001208002986 */ /* 0x0009e2000c101508 */
[----:B------:R-:W-:Y:S01]  /*a9e60*/  ISETP.LT.AND P2, PT, R17, UR4, !P0 ;  /* 0x0000000411007c0c */ /* 0x000fe2000c741270 */
[----:B------:R-:W-:Y:S01]  /*a9e70*/  ULDC UR4, c[0x0][0x22c] ;  /* 0x00008b0000047ab9 */ /* 0x000fe20000000800 */
[----:B------:R-:W1:Y:S01]  /*a9e80*/  LDC R17, c[0x0][0x248] ;  /* 0x00009200ff117b82 */ /* 0x000e620000000800 */
[----:B------:R5:W-:Y:S01]  /*a9e90*/  @P5 STG.E.U16 desc[UR8][R4.64], R22 ;  /* 0x0000001604005986 */ /* 0x000be2000c101508 */
[----:B----4-:R-:W-:-:S04]  /*a9ea0*/  IMAD R8, R12, 0x4, R3 ;  /* 0x000000040c087824 */ /* 0x010fc800078e0203 */
[----:B-----5:R-:W-:Y:S01]  /*a9eb0*/  IMAD R3, R13, 0x4, R8 ;  /* 0x000000040d037824 */ /* 0x020fe200078e0208 */
[----:B------:R-:W-:Y:S01]  /*a9ec0*/  LEA R4, P5, R8, R0, 0x1 ;  /* 0x0000000008047211 */ /* 0x000fe200078a08ff */
[----:B------:R-:W4:Y:S02]  /*a9ed0*/  LDC R13, c[0x0][0x248] ;  /* 0x00009200ff0d7b82 */ /* 0x000f240000000800 */
[----:B0-----:R-:W-:Y:S01]  /*a9ee0*/  IMAD R12, R20, 0x4, R3 ;  /* 0x00000004140c7824 */ /* 0x001fe200078e0203 */
[----:B------:R-:W-:Y:S02]  /*a9ef0*/  LEA.HI.X.SX32 R5, R8, R2, 0x1, P5 ;  /* 0x0000000208057211 */ /* 0x000fe400028f0eff */
[----:B------:R-:W-:-:S03]  /*a9f00*/  LEA R8, P5, R3, R0, 0x1 ;  /* 0x0000000003087211 */ /* 0x000fc600078a08ff */
[----:B------:R0:W-:Y:S01]  /*a9f10*/  @P6 STG.E.U16 desc[UR8][R4.64], R10 ;  /* 0x0000000a04006986 */ /* 0x0001e2000c101508 */
[----:B------:R-:W-:Y:S02]  /*a9f20*/  LEA.HI.X.SX32 R9, R3, R2, 0x1, P5 ;  /* 0x0000000203097211 */ /* 0x000fe400028f0eff */
[----:B------:R-:W-:Y:S02]  /*a9f30*/  PRMT R26, R26, 0x7632, R26 ;  /* 0x000076321a1a7816 */ /* 0x000fe4000000001a */
[----:B0-----:R-:W-:-:S04]  /*a9f40*/  LEA R4, P6, R12, R0, 0x1 ;  /* 0x000000000c047211 */ /* 0x001fc800078c08ff */
[----:B------:R-:W-:Y:S01]  /*a9f50*/  LEA.HI.X.SX32 R5, R12, R2, 0x1, P6 ;  /* 0x000000020c057211 */ /* 0x000fe200030f0eff */
[----:B------:R-:W-:Y:S01]  /*a9f60*/  IMAD R12, R16, 0x4, R12 ;  /* 0x00000004100c7824 */ /* 0x000fe200078e020c */
[----:B------:R0:W-:Y:S01]  /*a9f70*/  @P4 STG.E.U16 desc[UR8][R8.64], R6 ;  /* 0x0000000608004986 */ /* 0x0001e2000c101508 */
[----:B------:R-:W5:Y:S03]  /*a9f80*/  LDC R16, c[0x0][0x248] ;  /* 0x00009200ff107b82 */ /* 0x000f660000000800 */
[----:B------:R0:W-:Y:S01]  /*a9f90*/  @P2 STG.E.U16 desc[UR8][R4.64], R26 ;  /* 0x0000001a04002986 */ /* 0x0001e2000c101508 */
[----:B-1----:R-:W-:-:S04]  /*a9fa0*/  IMAD R3, R17, 0x4, R12 ;  /* 0x0000000411037824 */ /* 0x002fc800078e020c */
[----:B------:R-:W1:Y:S01]  /*a9fb0*/  LDC R17, c[0x0][0x248] ;  /* 0x00009200ff117b82 */ /* 0x000e620000000800 */
[----:B0-----:R-:W-:Y:S02]  /*a9fc0*/  PRMT R6, R6, 0x7632, R6 ;  /* 0x0000763206067816 */ /* 0x001fe40000000006 */
[----:B------:R-:W-:-:S04]  /*a9fd0*/  LEA R4, P2, R12, R0, 0x1 ;  /* 0x000000000c047211 */ /* 0x000fc800078408ff */
[----:B------:R-:W-:Y:S02]  /*a9fe0*/  LEA.HI.X.SX32 R5, R12, R2, 0x1, P2 ;  /* 0x000000020c057211 */ /* 0x000fe400010f0eff */
[C---:B------:R-:W-:Y:S01]  /*a9ff0*/  LEA R8, P2, R3.reuse, R0, 0x1 ;  /* 0x0000000003087211 */ /* 0x040fe200078408ff */
[----:B------:R-:W0:Y:S02]  /*aa000*/  LDC R12, c[0x0][0x248] ;  /* 0x00009200ff0c7b82 */ /* 0x000e240000000800 */
[----:B------:R5:W-:Y:S01]  /*aa010*/  @P3 STG.E.U16 desc[UR8][R4.64], R6 ;  /* 0x0000000604003986 */ /* 0x000be2000c101508 */
[----:B------:R-:W-:Y:S02]  /*aa020*/  LEA.HI.X.SX32 R9, R3, R2, 0x1, P2 ;  /* 0x0000000203097211 */ /* 0x000fe400010f0eff */
[----:B--2---:R-:W-:Y:S01]  /*aa030*/  ISETP.LT.AND P5, PT, R21, UR4, !P0 ;  /* 0x0000000415007c0c */ /* 0x004fe2000c7a1270 */
[----:B------:R-:W-:Y:S02]  /*aa040*/  ULDC UR4, c[0x0][0x22c] ;  /* 0x00008b0000047ab9 */ /* 0x000fe40000000800 */
[----:B------:R-:W-:Y:S01]  /*aa050*/  ISETP.LT.AND P6, PT, R24, UR4, !P0 ;  /* 0x0000000418007c0c */ /* 0x000fe2000c7c1270 */
[----:B------:R-:W-:Y:S01]  /*aa060*/  ULDC UR4, c[0x0][0x22c] ;  /* 0x00008b0000047ab9 */ /* 0x000fe20000000800 */
[----:B------:R-:W2:Y:S04]  /*aa070*/  LDL.LU R24, [R1+0x1f8] ;  /* 0x0001f80001187983 */ /* 0x000ea80000300800 */
[----:B------:R-:W2:Y:S01]  /*aa080*/  LDL.LU R20, [R1+0x1fc] ;  /* 0x0001fc0001147983 */ /* 0x000ea20000300800 */
[----:B---3--:R-:W-:Y:S01]  /*aa090*/  ISETP.LT.AND P4, PT, R25, UR4, !P0 ;  /* 0x0000000419007c0c */ /* 0x008fe2000c781270 */
[----:B------:R-:W-:-:S02]  /*aa0a0*/  ULDC UR4, c[0x0][0x22c] ;  /* 0x00008b0000047ab9 */ /* 0x000fc40000000800 */
[----:B------:R-:W3:Y:S01]  /*aa0b0*/  LDL.LU R25, [R1+0x200] ;  /* 0x0002000001197983 */ /* 0x000ee20000300800 */
[----:B------:R-:W-:Y:S01]  /*aa0c0*/  ISETP.LT.AND P3, PT, R28, UR4, !P0 ;  /* 0x000000041c007c0c */ /* 0x000fe2000c761270 */
[----:B------:R-:W-:Y:S02]  /*aa0d0*/  ULDC UR4, c[0x0][0x22c] ;  /* 0x00008b0000047ab9 */ /* 0x000fe40000000800 */
[----:B------:R-:W-:Y:S01]  /*aa0e0*/  ISETP.LT.AND P2, PT, R29, UR4, !P0 ;  /* 0x000000041d007c0c */ /* 0x000fe2000c741270 */
[----:B----4-:R-:W-:Y:S01]  /*aa0f0*/  IMAD R3, R13, 0x4, R3 ;  /* 0x000000040d037824 */ /* 0x010fe200078e0203 */
[----:B------:R-:W4:Y:S01]  /*aa100*/  LDL.LU R29, [R1+0x204] ;  /* 0x00020400011d7983 */ /* 0x000f220000300800 */
[----:B------:R-:W-:Y:S01]  /*aa110*/  PRMT R10, R10, 0x7632, R10 ;  /* 0x000076320a0a7816 */ /* 0x000fe2000000000a */
[----:B------:R-:W-:Y:S01]  /*aa120*/  ULDC UR4, c[0x0][0x22c] ;  /* 0x00008b0000047ab9 */ /* 0x000fe20000000800 */
[----:B------:R-:W-:Y:S01]  /*aa130*/  PRMT R14, R14, 0x7632, R14 ;  /* 0x000076320e0e7816 */ /* 0x000fe2000000000e */
[----:B------:R-:W4:Y:S01]  /*aa140*/  LDL.LU R26, [R1+0x4c] ;  /* 0x00004c00011a7983 */ /* 0x000f220000300800 */
[----:B-----5:R-:W-:Y:S01]  /*aa150*/  IMAD R6, R16, 0x4, R3 ;  /* 0x0000000410067824 */ /* 0x020fe200078e0203 */
[----:B------:R-:W-:Y:S01]  /*aa160*/  PRMT R18, R18, 0x7632, R18 ;  /* 0x0000763212127816 */ /* 0x000fe20000000012 */
[----:B------:R-:W5:Y:S01]  /*aa170*/  LDC R16, c[0x0][0x248] ;  /* 0x00009200ff107b82 */ /* 0x000f620000000800 */
[----:B------:R0:W-:Y:S01]  /*aa180*/  @P5 STG.E.U16 desc[UR8][R8.64], R10 ;  /* 0x0000000a08005986 */ /* 0x0001e2000c101508 */
[----:B------:R-:W-:-:S02]  /*aa190*/  LEA R4, P5, R3, R0, 0x1 ;  /* 0x0000000003047211 */ /* 0x000fc400078a08ff */
[----:B------:R-:W-:Y:S01]  /*aa1a0*/  PRMT R22, R22, 0x7632, R22 ;  /* 0x0000763216167816 */ /* 0x000fe20000000016 */
[----:B------:R-:W5:Y:S01]  /*aa1b0*/  LDL.LU R28, [R1+0x3c] ;  /* 0x00003c00011c7983 */ /* 0x000f620000300800 */
[----:B------:R-:W-:Y:S01]  /*aa1c0*/  LEA.HI.X.SX32 R5, R3, R2, 0x1, P5 ;  /* 0x0000000203057211 */ /* 0x000fe200028f0eff */
[----:B-1----:R-:W-:Y:S01]  /*aa1d0*/  IMAD R3, R17, 0x4, R6 ;  /* 0x0000000411037824 */ /* 0x002fe200078e0206 */
[----:B------:R-:W1:Y:S01]  /*aa1e0*/  LDC R13, c[0x0][0x248] ;  /* 0x00009200ff0d7b82 */ /* 0x000e620000000800 */
[----:B------:R-:W5:Y:S01]  /*aa1f0*/  LDL.LU R21, [R1+0x208] ;  /* 0x0002080001157983 */ /* 0x000f620000300800 */
[----:B0-----:R-:W-:-:S03]  /*aa200*/  LEA R8, P5, R6, R0, 0x1 ;  /* 0x0000000006087211 */ /* 0x001fc600078a08ff */
[----:B------:R0:W-:Y:S03]  /*aa210*/  @P6 STG.E.U16 desc[UR8][R4.64], R14 ;  /* 0x0000000e04006986 */ /* 0x0001e6000c101508 */
[----:B------:R-:W1:Y:S01]  /*aa220*/  LDC R10, c[0x0][0x248] ;  /* 0x00009200ff0a7b82 */ /* 0x000e620000000800 */
[----:B------:R-:W-:Y:S01]  /*aa230*/  LEA.HI.X.SX32 R9, R6, R2, 0x1, P5 ;  /* 0x0000000206097211 */ /* 0x000fe200028f0eff */
[----:B------:R-:W-:Y:S01]  /*aa240*/  IMAD R6, R12, 0x4, R3 ;  /* 0x000000040c067824 */ /* 0x000fe200078e0203 */
[----:B0-----:R-:W-:-:S03]  /*aa250*/  LEA R4, P6, R3, R0, 0x1 ;  /* 0x0000000003047211 */ /* 0x001fc600078c08ff */
[----:B------:R-:W-:Y:S02]  /*aa260*/  @P4 STG.E.U16 desc[UR8][R8.64], R18 ;  /* 0x0000001208004986 */ /* 0x000fe4000c101508 */
[----:B------:R-:W0:Y:S01]  /*aa270*/  LDC R12, c[0x0][0x248] ;  /* 0x00009200ff0c7b82 */ /* 0x000e220000000800 */
[----:B------:R-:W-:-:S05]  /*aa280*/  LEA.HI.X.SX32 R5, R3, R2, 0x1, P6 ;  /* 0x0000000203057211 */ /* 0x000fca00030f0eff */
[----:B------:R1:W-:Y:S02]  /*aa290*/  @P3 STG.E.U16 desc[UR8][R4.64], R22 ;  /* 0x0000001604003986 */ /* 0x0003e4000c101508 */
[----:B------:R-:W0:Y:S01]  /*aa2a0*/  LDC R3, c[0x0][0x248] ;  /* 0x00009200ff037b82 */ /* 0x000e220000000800 */
[----:B-1----:R-:W-:-:S04]  /*aa2b0*/  LEA R4, P3, R6, R0, 0x1 ;  /* 0x0000000006047211 */ /* 0x002fc800078608ff */
[----:B------:R-:W-:Y:S02]  /*aa2c0*/  LEA.HI.X.SX32 R5, R6, R2, 0x1, P3 ;  /* 0x0000000206057211 */ /* 0x000fe400018f0eff */
[----:B--2---:R-:W-:Y:S01]  /*aa2d0*/  ISETP.LT.AND P5, PT, R24, UR4, !P0 ;  /* 0x0000000418007c0c */ /* 0x004fe2000c7a1270 */
[----:B------:R-:W-:Y:S01]  /*aa2e0*/  ULDC UR4, c[0x0][0x22c] ;  /* 0x00008b0000047ab9 */ /* 0x000fe20000000800 */
[----:B------:R-:W2:Y:S01]  /*aa2f0*/  LDL.LU R24, [R1+0x20c] ;  /* 0x00020c0001187983 */ /* 0x000ea20000300800 */
[----:B------:R-:W-:Y:S01]  /*aa300*/  ISETP.LT.AND P4, PT, R20, UR4, !P0 ;  /* 0x0000000414007c0c */ /* 0x000fe2000c781270 */
[----:B------:R-:W-:Y:S02]  /*aa310*/  ULDC UR4, c[0x0][0x22c] ;  /* 0x00008b0000047ab9 */ /* 0x000fe40000000800 */
[----:B---3--:R-:W-:Y:S01]  /*aa320*/  ISETP.LT.AND P3, PT, R25, UR4, !P0 ;  /* 0x0000000419007c0c */ /* 0x008fe2000c761270 */
[----:B------:R-:W-:Y:S01]  /*aa330*/  ULDC UR4, c[0x0][0x22c] ;  /* 0x00008b0000047ab9 */ /* 0x000fe20000000800 */
[----:B------:R-:W3:Y:S04]  /*aa340*/  LDL.LU R25, [R1+0x210] ;  /* 0x0002100001197983 */ /* 0x000ee80000300800 */
[----:B----4-:R1:W-:Y:S01]  /*aa350*/  @P2 STG.E.U16 desc[UR8][R4.64], R26 ;  /* 0x0000001a04002986 */ /* 0x0103e2000c101508 */
[----:B------:R-:W-:Y:S01]  /*aa360*/  ISETP.LT.AND P2, PT, R29, UR4, !P0 ;  /* 0x000000041d007c0c */ /* 0x000fe2000c741270 */
[----:B------:R-:W-:Y:S01]  /*aa370*/  IMAD R9, R10, 0x4, R6 ;  /* 0x000000040a097824 */ /* 0x000fe200078e0206 */
[----:B------:R-:W-:Y:S01]  /*aa380*/  ULDC UR4, c[0x0][0x22c] ;  /* 0x00008b0000047ab9 */ /* 0x000fe20000000800 */
[----:B------:R-:W4:Y:S01]  /*aa390*/  LDL.LU R29, [R1+0x214] ;  /* 0x00021400011d7983 */ /* 0x000f220000300800 */
[----:B------:R-:W4:Y:S01]  /*aa3a0*/  LDC R10, c[0x0][0x248] ;  /* 0x00009200ff0a7b82 */ /* 0x000f220000000800 */
[----:B-----5:R-:W-:Y:S01]  /*aa3b0*/  IMAD R6, R16, 0x4, R9 ;  /* 0x0000000410067824 */ /* 0x020fe200078e0209 */
[C---:B------:R-:W-:Y:S01]  /*aa3c0*/  LEA R8, P6, R9.reuse, R0, 0x1 ;  /* 0x0000000009087211 */ /* 0x040fe200078c08ff */
[----:B------:R-:W5:Y:S03]  /*aa3d0*/  LDL.LU R22, [R1+0x218] ;  /* 0x0002180001167983 */ /* 0x000f660000300800 */
[----:B------:R-:W-:Y:S01]  /*aa3e0*/  LEA.HI.X.SX32 R9, R9, R2, 0x1, P6 ;  /* 0x0000000209097211 */ /* 0x000fe200030f0eff */
[----:B------:R-:W5:Y:S01]  /*aa3f0*/  LDL.LU R14, [R1+0x21c] ;  /* 0x00021c00010e7983 */ /* 0x000f620000300800 */
[----:B-1----:R-:W-:Y:S01]  /*aa400*/  LEA R4, P6, R6, R0, 0x1 ;  /* 0x0000000006047211 */ /* 0x002fe200078c08ff */
[----:B0-----:R-:W-:Y:S01]  /*aa410*/  IMAD R17, R12, 0x4, R6 ;  /* 0x000000040c117824 */ /* 0x001fe200078e0206 */
[----:B------:R-:W0:Y:S01]  /*aa420*/  LDC R16, c[0x0][0x248] ;  /* 0x00009200ff107b82 */ /* 0x000e220000000800 */
[----:B------:R-:W-:Y:S01]  /*aa430*/  @P5 STG.E.U16 desc[UR8][R8.64], R28 ;  /* 0x0000001c08005986 */ /* 0x000fe2000c101508 */
[----:B------:R-:W-:-:S02]  /*aa440*/  LEA.HI.X.SX32 R5, R6, R2, 0x1, P6 ;  /* 0x0000000206057211 */ /* 0x000fc400030f0eff */
[----:B------:R-:W-:Y:S01]  /*aa450*/  ISETP.LT.AND P5, PT, R21, UR4, !P0 ;  /* 0x0000000415007c0c */ /* 0x000fe2000c7a1270 */
[----:B------:R-:W-:Y:S01]  /*aa460*/  IMAD R21, R3, 0x4, R17 ;  /* 0x0000000403157824 */ /* 0x000fe200078e0211 */
[----:B------:R-:W5:Y:S01]  /*aa470*/  LDL.LU R20, [R1+0x220] ;  /* 0x0002200001147983 */ /* 0x000f620000300800 */
[----:B------:R-:W-:Y:S01]  /*aa480*/  ULDC UR4, c[0x0][0x22c] ;  /* 0x00008b0000047ab9 */ /* 0x000fe20000000800 */
[----:B------:R-:W1:Y:S02]  /*aa490*/  LDC R6, c[0x0][0x248] ;  /* 0x00009200ff067b82 */ /* 0x000e640000000800 */
[----:B------:R0:W-:Y:S06]  /*aa4a0*/  @P4 STG.E.U16 desc[UR8][R4.64], R27 ;  /* 0x0000001b04004986 */ /* 0x0001ec000c101508 */
[----:B------:R-:W1:Y:S01]  /*aa4b0*/  LDC R3, c[0x0][0x248] ;  /* 0x00009200ff037b82 */ /* 0x000e620000000800 */
[----:B0-----:R-:W-:-:S04]  /*aa4c0*/  LEA R4, P6, R17, R0, 0x1 ;  /* 0x0000000011047211 */ /* 0x001fc800078c08ff */
[----:B------:R-:W-:Y:S02]  /*aa4d0*/  LEA.HI.X.SX32 R5, R17, R2, 0x1, P6 ;  /* 0x0000000211057211 */ /* 0x000fe400030f0eff */
[----:B------:R-:W-:-:S04]  /*aa4e0*/  LEA R8, P6, R21, R0, 0x1 ;  /* 0x0000000015087211 */ /* 0x000fc800078c08ff */
[----:B------:R-:W-:Y:S01]  /*aa4f0*/  LEA.HI.X.SX32 R9, R21, R2, 0x1, P6 ;  /* 0x0000000215097211 */ /* 0x000fe200030f0eff */
[----:B------:R0:W-:Y:S04]  /*aa500*/  @P3 STG.E.U16 desc[UR8][R4.64], R7 ;  /* 0x0000000704003986 */ /* 0x0001e8000c101508 */
[----:B------:R0:W-:Y:S01]  /*aa510*/  @P2 STG.E.U16 desc[UR8][R8.64], R11 ;  /* 0x0000000b08002986 */ /* 0x0001e2000c101508 */
[----:B--2---:R-:W-:Y:S01]  /*aa520*/  ISETP.LT.AND P4, PT, R24, UR4, !P0 ;  /* 0x0000000418007c0c */ /* 0x004fe2000c781270 */
[----:B------:R-:W-:Y:S02]  /*aa530*/  ULDC UR4, c[0x0][0x22c] ;  /* 0x00008b0000047ab9 */ /* 0x000fe40000000800 */
[----:B------:R-:W2:Y:S01]  /*aa540*/  LDL.LU R24, [R1+0x224] ;  /* 0x0002240001187983 */ /* 0x000ea20000300800 */
[----:B---3--:R-:W-:Y:S01]  /*aa550*/  ISETP.LT.AND P3, PT, R25, UR4, !P0 ;  /* 0x0000000419007c0c */ /* 0x008fe2000c761270 */
[----:B------:R-:W-:-:S02]  /*aa560*/  ULDC UR4, c[0x0][0x22c] ;  /* 0x00008b0000047ab9 */ /* 0x000fc40000000800 */
[----:B------:R-:W3:Y:S01]  /*aa570*/  LDL.LU R25, [R1+0x228] ;  /* 0x0002280001197983 */ /* 0x000ee20000300800 */
[----:B----4-:R-:W-:Y:S01]  /*aa580*/  ISETP.LT.AND P2, PT, R29, UR4, !P0 ;  /* 0x000000041d007c0c */ /* 0x010fe2000c741270 */
[----:B------:R-:W-:Y:S02]  /*aa590*/  IMAD R13, R13, 0x4, R21 ;  /* 0x000000040d0d7824 */ /* 0x000fe400078e0215 */
[----:B------:R-:W4:Y:S01]  /*aa5a0*/  LDL.LU R29, [R1+0x1a8] ;  /* 0x0001a800011d7983 */ /* 0x000f220000300800 */
[----:B------:R-:W-:Y:S01]  /*aa5b0*/  ULDC UR4, c[0x0][0x22c] ;  /* 0x00008b0000047ab9 */ /* 0x000fe20000000800 */
[----:B------:R-:W-:Y:S02]  /*aa5c0*/  IMAD R17, R10, 0x4, R13 ;  /* 0x000000040a117824 */ /* 0x000fe400078e020d */
[----:B------:R-:W5:Y:S01]  /*aa5d0*/  LDC R10, c[0x0][0x248] ;  /* 0x00009200ff0a7b82 */ /* 0x000f620000000800 */
[----:B0-----:R-:W-:-:S04]  /*aa5e0*/  LEA R4, P6, R13, R0, 0x1 ;  /* 0x000000000d047211 */ /* 0x001fc800078c08ff */
[----:B------:R-:W-:Y:S02]  /*aa5f0*/  LEA.HI.X.SX32 R5, R13, R2, 0x1, P6 ;  /* 0x000000020d057211 */ /* 0x000fe400030f0eff */
[----:B------:R-:W-:-:S04]  /*aa600*/  LEA R8, P6, R17, R0, 0x1 ;  /* 0x0000000011087211 */ /* 0x000fc800078c08ff */
[----:B------:R-:W-:Y:S01]  /*aa610*/  LEA.HI.X.SX32 R9, R17, R2, 0x1, P6 ;  /* 0x0000000211097211 */ /* 0x000fe200030f0eff */
[----:B-1----:R-:W-:Y:S02]  /*aa620*/  IMAD R17, R6, 0x4, R17 ;  /* 0x0000000406117824 */ /* 0x002fe400078e0211 */
[----:B------:R-:W0:Y:S01]  /*aa630*/  LDC R6, c[0x0][0x248] ;  /* 0x00009200ff067b82 */ /* 0x000e220000000800 */
[----:B------:R1:W-:Y:S01]  /*aa640*/  @P5 STG.E.U16 desc[UR8][R4.64], R15 ;  /* 0x0000000f04005986 */ /* 0x0003e2000c101508 */
[----:B------:R-:W-:-:S03]  /*aa650*/  IMAD R13, R3, 0x4, R17 ;  /* 0x00000004030d7824 */ /* 0x000fc600078e0211 */
[----:B------:R5:W-:Y:S03]  /*aa660*/  @P4 STG.E.U16 desc[UR8][R8.64], R19 ;  /* 0x0000001308004986 */ /* 0x000be6000c101508 */
[----:B------:R-:W0:Y:S01]  /*aa670*/  LDC R3, c[0x0][0x248] ;  /* 0x00009200ff037b82 */ /* 0x000e220000000800 */
[----:B-1----:R-:W-:-:S04]  /*aa680*/  LEA R4, P4, R17, R0, 0x1 ;  /* 0x0000000011047211 */ /* 0x002fc800078808ff */
[----:B------:R-:W-:Y:S01]  /*aa690*/  LEA.HI.X.SX32 R5, R17, R2, 0x1, P4 ;  /* 0x0000000211057211 */ /* 0x000fe200020f0eff */
[----:B-----5:R-:W-:Y:S02]  /*aa6a0*/  IMAD R17, R10, 0x4, R13 ;  /* 0x000000040a117824 */ /* 0x020fe400078e020d */
[----:B------:R-:W1:Y:S01]  /*aa6b0*/  LDC R10, c[0x0][0x248] ;  /* 0x00009200ff0a7b82 */ /* 0x000e620000000800 */
[----:B------:R-:W-:Y:S01]  /*aa6c0*/  ISETP.LT.AND P6, PT, R22, UR4, !P0 ;  /* 0x0000000416007c0c */ /* 0x000fe2000c7c1270 */
[----:B------:R-:W-:Y:S01]  /*aa6d0*/  ULDC UR4, c[0x0][0x22c] ;  /* 0x00008b0000047ab9 */ /* 0x000fe20000000800 */
[-C--:B------:R-:W-:Y:S01]  /*aa6e0*/  LEA R8, P4, R13, R0.reuse, 0x1 ;  /* 0x000000000d087211 */ /* 0x080fe200078808ff */
[----:B------:R5:W-:Y:S01]  /*aa6f0*/  @P3 STG.E.U16 desc[UR8][R4.64], R23 ;  /* 0x0000001704003986 */ /* 0x000be2000c101508 */
[----:B------:R-:W-:Y:S01]  /*aa700*/  ISETP.LT.AND P5, PT, R14, UR4, !P0 ;  /* 0x000000040e007c0c */ /* 0x000fe2000c7a1270 */
[----:B------:R-:W-:Y:S01]  /*aa710*/  ULDC UR4, c[0x0][0x22c] ;  /* 0x00008b0000047ab9 */ /* 0x000fe20000000800 */
[----:B------:R-:W-:Y:S01]  /*aa720*/  LEA R12, P3, R17, R0, 0x1 ;  /* 0x00000000110c7211 */ /* 0x000fe200078608ff */
[----:B------:R-:W1:Y:S01]  /*aa730*/  LDC R14, c[0x0][0x248] ;  /* 0x00009200ff0e7b82 */ /* 0x000e620000000800 */
[----:B------:R-:W-:-:S02]  /*aa740*/  PRMT R7, R26, 0x7632, R7 ;  /* 0x000076321a077816 */ /* 0x000fc40000000007 */
[-C--:B------:R-:W-:Y:S02]  /*aa750*/  LEA.HI.X.SX32 R9, R13, R2.reuse, 0x1, P4 ;  /* 0x000000020d097211 */ /* 0x080fe400020f0eff */
[----:B------:R-:W-:Y:S01]  /*aa760*/  LEA.HI.X.SX32 R13, R17, R2, 0x1, P3 ;  /* 0x00000002110d7211 */ /* 0x000fe200018f0eff */
[----:B0-----:R-:W-:Y:S01]  /*aa770*/  IMAD R17, R6, 0x4, R17 ;  /* 0x0000000406117824 */ /* 0x001fe200078e0211 */
[----:B-----5:R-:W-:Y:S01]  /*aa780*/  PRMT R5, R28, 0x7632, R5 ;  /* 0x000076321c057816 */ /* 0x020fe20000000005 */
[----:B------:R0:W-:Y:S02]  /*aa790*/  @P2 STG.E.U16 desc[UR8][R8.64], R7 ;  /* 0x0000000708002986 */ /* 0x0001e4000c101508 */
[----:B------:R-:W-:Y:S02]  /*aa7a0*/  IMAD R3, R3, 0x4, R17 ;  /* 0x0000000403037824 */ /* 0x000fe400078e0211 */
[----:B------:R5:W-:Y:S01]  /*aa7b0*/  @P6 STG.E.U16 desc[UR8][R12.64], R5 ;  /* 0x000000050c006986 */ /* 0x000be2000c101508 */
[C---:B------:R-:W-:Y:S01]  /*aa7c0*/  LEA R4, P6, R17.reuse, R0, 0x1 ;  /* 0x0000000011047211 */ /* 0x040fe200078c08ff */
[----:B0-----:R-:W0:Y:S01]  /*aa7d0*/  LDC R8, c[0x0][0x248] ;  /* 0x00009200ff087b82 */ /* 0x001e220000000800 */
[----:B------:R-:W-:Y:S01]  /*aa7e0*/  ISETP.LT.AND P4, PT, R20, UR4, !P0 ;  /* 0x0000000414007c0c */ /* 0x000fe2000c781270 */
[----:B-1----:R-:W-:Y:S01]  /*aa7f0*/  IMAD R9, R10, 0x4, R3 ;  /* 0x000000040a097824 */ /* 0x002fe200078e0203 */
[----:B------:R-:W-:Y:S01]  /*aa800*/  ULDC UR4, c[0x0][0x22c] ;  /* 0x00008b0000047ab9 */ /* 0x000fe20000000800 */
[----:B-----5:R-:W-:-:S02]  /*aa810*/  LEA.HI.X.SX32 R5, R17, R2, 0x1, P6 ;  /* 0x0000000211057211 */ /* 0x020fc400030f0eff */
[----:B------:R-:W-:Y:S02]  /*aa820*/  LEA R6, P6, R3, R0, 0x1 ;  /* 0x0000000003067211 */ /* 0x000fe400078c08ff */
[----:B------:R-:W-:Y:S02]  /*aa830*/  PRMT R27, R27, 0x7632, R27 ;  /* 0x000076321b1b7816 */ /* 0x000fe4000000001b */
[----:B------:R-:W-:Y:S02]  /*aa840*/  PRMT R13, R7, 0x7632, R13 ;  /* 0x00007632070d7816 */ /* 0x000fe4000000000d */
[----:B------:R-:W-:Y:S01]  /*aa850*/  LEA.HI.X.SX32 R7, R3, R2, 0x1, P6 ;  /* 0x0000000203077211 */ /* 0x000fe200030f0eff */
[----:B------:R-:W-:Y:S01]  /*aa860*/  IMAD R3, R16, 0x4, R9 ;  /* 0x0000000410037824 */ /* 0x000fe200078e0209 */
[----:B------:R-:W-:Y:S01]  /*aa870*/  @P5 STG.E.U16 desc[UR8][R4.64], R27 ;  /* 0x0000001b04005986 */ /* 0x000fe2000c101508 */
[----:B------:R-:W-:Y:S02]  /*aa880*/  PRMT R18, R15, 0x7632, R18 ;  /* 0x000076320f127816 */ /* 0x000fe40000000012 */
[----:B------:R-:W-:Y:S01]  /*aa890*/  LEA R10, P5, R9, R0, 0x1 ;  /* 0x00000000090a7211 */ /* 0x000fe200078a08ff */
[----:B------:R-:W-:Y:S01]  /*aa8a0*/  IMAD R15, R14, 0x4, R3 ;  /* 0x000000040e0f7824 */ /* 0x000fe200078e0203 */
[----:B------:R-:W-:Y:S01]  /*aa8b0*/  PRMT R17, R11, 0x7632, R17 ;  /* 0x000076320b117816 */ /* 0x000fe20000000011 */
[----:B------:R1:W-:Y:S01]  /*aa8c0*/  @P4 STG.E.U16 desc[UR8][R6.64], R13 ;  /* 0x0000000d06004986 */ /* 0x0003e2000c101508 */
[----:B------:R-:W-:-:S02]  /*aa8d0*/  LEA.HI.X.SX32 R11, R9, R2, 0x1, P5 ;  /* 0x00000002090b7211 */ /* 0x000fc400028f0eff */
[-C--:B------:R-:W-:Y:S02]  /*aa8e0*/  LEA R12, P5, R3, R0.reuse, 0x1 ;  /* 0x00000000030c7211 */ /* 0x080fe400078a08ff */
[----:B------:R-:W-:Y:S01]  /*aa8f0*/  LEA R14, P4, R15, R0, 0x1 ;  /* 0x000000000f0e7211 */ /* 0x000fe200078808ff */
[----:B0-----:R-:W-:Y:S01]  /*aa900*/  IMAD R9, R8, 0x4, R15 ;  /* 0x0000000408097824 */ /* 0x001fe200078e020f */
[----:B------:R-:W-:Y:S02]  /*aa910*/  PRMT R19, R19, 0x7632, R19 ;  /* 0x0000763213137816 */ /* 0x000fe40000000013 */
[-C--:B------:R-:W-:Y:S02]  /*aa920*/  LEA.HI.X.SX32 R15, R15, R2.reuse, 0x1, P4 ;  /* 0x000000020f0f7211 */ /* 0x080fe400020f0eff */
[----:B-1----:R-:W-:Y:S02]  /*aa930*/  LEA.HI.X.SX32 R13, R3, R2, 0x1, P5 ;  /* 0x00000002030d7211 */ /* 0x002fe400028f0eff */
[----:B------:R-:W-:-:S04]  /*aa940*/  LEA R4, P4, R9, R0, 0x1 ;  /* 0x0000000009047211 */ /* 0x000fc800078808ff */
[----:B------:R-:W-:Y:S02]  /*aa950*/  LEA.HI.X.SX32 R5, R9, R2, 0x1, P4 ;  /* 0x0000000209057211 */ /* 0x000fe400020f0eff */
[----:B--2---:R-:W-:Y:S01]  /*aa960*/  ISETP.LT.AND P2, PT, R24, UR4, !P0 ;  /* 0x0000000418007c0c */ /* 0x004fe2000c741270 */
[----:B------:R-:W-:Y:S02]  /*aa970*/  ULDC UR4, c[0x0][0x22c] ;  /* 0x00008b0000047ab9 */ /* 0x000fe40000000800 */
[----:B---3--:R-:W-:Y:S01]  /*aa980*/  ISETP.LT.AND P3, PT, R25, UR4, !P0 ;  /* 0x0000000419007c0c */ /* 0x008fe2000c761270 */
[----:B------:R-:W-:-:S09]  /*aa990*/  ULDC UR4, c[0x0][0x22c] ;  /* 0x00008b0000047ab9 */ /* 0x000fd20000000800 */
[----:B------:R0:W-:Y:S01]  /*aa9a0*/  @P2 STG.E.U16 desc[UR8][R10.64], R17 ;  /* 0x000000110a002986 */ /* 0x0001e2000c101508 */
[----:B----4-:R-:W-:-:S03]  /*aa9b0*/  ISETP.LT.AND P0, PT, R29, UR4, !P0 ;  /* 0x000000041d007c0c */ /* 0x010fc6000c701270 */
[----:B------:R0:W-:Y:S10]  /*aa9c0*/  @P3 STG.E.U16 desc[UR8][R12.64], R18 ;  /* 0x000000120c003986 */ /* 0x0001f4000c101508 */
[----:B------:R0:W-:Y:S01]  /*aa9d0*/  @P0 STG.E.U16 desc[UR8][R14.64], R19 ;  /* 0x000000130e000986 */ /* 0x0001e2000c101508 */
[----:B------:R-:W-:Y:S05]  /*aa9e0*/  @!P1 EXIT ;  /* 0x000000000000994d */ /* 0x000fea0003800000 */
[----:B------:R-:W-:-:S05]  /*aa9f0*/  PRMT R2, R23, 0x7632, R2 ;  /* 0x0000763217027816 */ /* 0x000fca0000000002 */
[----:B------:R-:W-:Y:S01]  /*aaa00*/  STG.E.U16 desc[UR8][R4.64], R2 ;  /* 0x0000000204007986 */ /* 0x000fe2000c101508 */
[----:B------:R-:W-:Y:S05]  /*aaa10*/  EXIT ;  /* 0x000000000000794d */ /* 0x000fea0003800000 */
.L_x_3:
[----:B------:R-:W-:-:S00]  /*aaa20*/  BRA `(.L_x_3) ;  /* 0xfffffffc00fc7947 */ /* 0x000fc0000383ffff */
[----:B------:R-:W-:-:S00]  /*aaa30*/  NOP ;  /* 0x0000000000007918 */ /* 0x000fc00000000000 */
        /* <DEDUP_REMOVED lines=12> */
.L_x_4:


//--------------------- .nv.shared.matmul_kernel  --------------------------
	.section	.nv.shared.matmul_kernel,"aw",@nobits
	.sectionflags	@""
	.align	16
	.zero		1024


//--------------------- .nv.shared.reserved.0     --------------------------
	.section	.nv.shared.reserved.0,"aw",@nobits
	.weak		__nv_reservedSMEM_offset_0_alias
	.size		__nv_reservedSMEM_offset_0_alias, 0, 0
	.other		__nv_reservedSMEM_offset_0_alias,@"STO_CUDA_RESERVED_SHARED STV_DEFAULT"
__nv_reservedSMEM_offset_0_alias:
	.zero		0


//--------------------- .nv.constant0.matmul_kernel --------------------------
	.section	.nv.constant0.matmul_kernel,"a",@progbits
	.sectionflags	@""
	.align	4
.nv.constant0.matmul_kernel:
	.zero		608


//--------------------- SYMBOLS --------------------------

	.type		.nv.reservedSmem.offset0,@object
	.size		.nv.reservedSmem.offset0,0x4
